def matmul_kernel(
    a_ptr,
    b_ptr,
    c_ptr,
    M,
    N,
    K,
    stride_am,
    stride_ak,
    stride_bk,
    stride_bn,
    stride_cm,
    stride_cn,
    BLOCK_M: tl.constexpr,
    BLOCK_N: tl.constexpr,
    BLOCK_K: tl.constexpr,
    GROUP_M: tl.constexpr,
):
    pid = tl.program_id(axis=0)
    num_pid_m = tl.cdiv(M, BLOCK_M)
    num_pid_n = tl.cdiv(N, BLOCK_N)
    num_pid_in_group = GROUP_M * num_pid_n
    group_id = pid // num_pid_in_group
    first_pid_m = group_id * GROUP_M
    group_size_m = min(num_pid_m - first_pid_m, GROUP_M)
    pid_m = first_pid_m + ((pid % num_pid_in_group) % group_size_m)
    pid_n = (pid % num_pid_in_group) // group_size_m

    offs_am = (pid_m * BLOCK_M + tl.arange(0, BLOCK_M)) % M
    offs_bn = (pid_n * BLOCK_N + tl.arange(0, BLOCK_N)) % N
    offs_k = tl.arange(0, BLOCK_K)
    a_ptrs = a_ptr + offs_am[:, None] * stride_am + offs_k[None, :] * stride_ak
    b_ptrs = b_ptr + offs_k[:, None] * stride_bk + offs_bn[None, :] * stride_bn

    acc = tl.zeros((BLOCK_M, BLOCK_N), dtype=tl.float32)
    for kk in range(0, tl.cdiv(K, BLOCK_K)):
        a = tl.load(a_ptrs, mask=offs_k[None, :] < K - kk * BLOCK_K, other=0.0)
        b = tl.load(b_ptrs, mask=offs_k[:, None] < K - kk * BLOCK_K, other=0.0)
        acc = tl.dot(a, b, acc)
        a_ptrs += BLOCK_K * stride_ak
        b_ptrs += BLOCK_K * stride_bk

    c = acc.to(c_ptr.dtype.element_ty)
    offs_cm = pid_m * BLOCK_M + tl.arange(0, BLOCK_M)
    offs_cn = pid_n * BLOCK_N + tl.arange(0, BLOCK_N)
    c_ptrs = c_ptr + offs_cm[:, None] * stride_cm + offs_cn[None, :] * stride_cn
    mask = (offs_cm[:, None] < M) & (offs_cn[None, :] < N)
    tl.store(c_ptrs, c, mask=mask)

# config = {"BLOCK_K": 128, "BLOCK_M": 256, "BLOCK_N": 256, "GROUP_M": 8, "arch": "sm_100", "dtype": "fp32", "num_ctas": 4, "num_stages": 3, "num_warps": 4}
# arch = sm_100


// ===== COMPILED SASS (sm_100a) =====

	.target	sm_100a

	.elftype	@"ET_EXEC"


//--------------------- .note.nv.tkinfo           --------------------------
	.section	.note.nv.tkinfo,"",@"SHT_NOTE"
	.sectionflags	@"SHF_NOTE_NV_TKINFO"
	.tkinfo
        /*0018*/ 	.word	0x00000081
        /*0030*/ 	.string	""
        /*0030*/ 	.string	"ptxas-blackwell"
        /*0030*/ 	.string	"Cuda compilation tools, release 12.9, V12.9.86"
        /*0030*/ 	.string	"Build cuda_12.9.r12.9/compiler.36037853_0"
        /*0030*/ 	.string	"-v  -suppress-debug-info  -lineinfo  -arch sm_100a "



//--------------------- .note.nv.cuver            --------------------------
	.section	.note.nv.cuver,"",@"SHT_NOTE"
	.sectionflags	@"SHF_NOTE_NV_CUVER"
        /*0018*/ 	.short	0x0001
        /*001a*/ 	.short	0x0064
        /*001c*/ 	.short	0x0001
        /*001e*/ 	.short	0x0000
        /*0020*/ 	.short	0x0001
        /*0022*/ 	.short	0x0000


//--------------------- .nv.info                  --------------------------
	.section	.nv.info,"",@"SHT_CUDA_INFO"
	.align	4


	//----- nvinfo : EIATTR_REGCOUNT
	.align		4
        /*0000*/ 	.byte	0x04, 0x2f
        /*0002*/ 	.short	(.L_4 - .L_3)
	.align		4
.L_3:
        /*0004*/ 	.word	index@(matmul_kernel)
        /*0008*/ 	.word	0x000000ff


	//----- nvinfo : EIATTR_FRAME_SIZE
	.align		4
.L_4:
        /*000c*/ 	.byte	0x04, 0x11
        /*000e*/ 	.short	(.L_6 - .L_5)
	.align		4
.L_5:
        /*0010*/ 	.word	index@($__internal_2_$__cuda_sm10x_tcgen05_guardrail_trap_unallocated_columns_being_dealloced)
        /*0014*/ 	.word	0x00000ce8


	//----- nvinfo : EIATTR_FRAME_SIZE
	.align		4
.L_6:
        /*0018*/ 	.byte	0x04, 0x11
        /*001a*/ 	.short	(.L_8 - .L_7)
	.align		4
.L_7:
        /*001c*/ 	.word	index@($__internal_1_$__cuda_sm10x_tcgen05_guardrail_trap_phase_invalid_during_alloc)
        /*0020*/ 	.word	0x00000ce8


	//----- nvinfo : EIATTR_FRAME_SIZE
	.align		4
.L_8:
        /*0024*/ 	.byte	0x04, 0x11
        /*0026*/ 	.short	(.L_10 - .L_9)
	.align		4
.L_9:
        /*0028*/ 	.word	index@($__internal_0_$__cuda_sm10x_tcgen05_guardrail_trap_col_being_dealloced_not_returned_by_alloc)
        /*002c*/ 	.word	0x00000ce8


	//----- nvinfo : EIATTR_FRAME_SIZE
	.align		4
.L_10:
        /*0030*/ 	.byte	0x04, 0x11
        /*0032*/ 	.short	(.L_12 - .L_11)
	.align		4
.L_11:
        /*0034*/ 	.word	index@(matmul_kernel)
        /*0038*/ 	.word	0x00000ce8


	//----- nvinfo : EIATTR_MIN_STACK_SIZE
	.align		4
.L_12:
        /*003c*/ 	.byte	0x04, 0x12
        /*003e*/ 	.short	(.L_14 - .L_13)
	.align		4
.L_13:
        /*0040*/ 	.word	index@(matmul_kernel)
        /*0044*/ 	.word	0x00000ce8
.L_14:


//--------------------- .nv.info.matmul_kernel    --------------------------
	.section	.nv.info.matmul_kernel,"",@"SHT_CUDA_INFO"
	.sectionflags	@""
	.align	4


	//----- nvinfo : EIATTR_CUDA_API_VERSION
	.align		4
        /*0000*/ 	.byte	0x04, 0x37
        /*0002*/ 	.short	(.L_16 - .L_15)
.L_15:
        /*0004*/ 	.word	0x00000081


	//----- nvinfo : EIATTR_KPARAM_INFO
	.align		4
.L_16:
        /*0008*/ 	.byte	0x04, 0x17
        /*000a*/ 	.short	(.L_18 - .L_17)
.L_17:
        /*000c*/ 	.word	0x00000000
        /*0010*/ 	.short	0x000d
        /*0012*/ 	.short	0x0048
        /*0014*/ 	.byte	0x00, 0xf4, 0x21, 0x00


	//----- nvinfo : EIATTR_KPARAM_INFO
	.align		4
.L_18:
        /*0018*/ 	.byte	0x04, 0x17
        /*001a*/ 	.short	(.L_20 - .L_19)
.L_19:
        /*001c*/ 	.word	0x00000000
        /*0020*/ 	.short	0x000c
        /*0022*/ 	.short	0x0040
        /*0024*/ 	.byte	0x00, 0xf4, 0x21, 0x00


	//----- nvinfo : EIATTR_KPARAM_INFO
	.align		4
.L_20:
        /*0028*/ 	.byte	0x04, 0x17
        /*002a*/ 	.short	(.L_22 - .L_21)
.L_21:
        /*002c*/ 	.word	0x00000000
        /*0030*/ 	.short	0x000b
        /*0032*/ 	.short	0x0038
        /*0034*/ 	.byte	0x00, 0xf0, 0x11, 0x00


	//----- nvinfo : EIATTR_KPARAM_INFO
	.align		4
.L_22:
        /*0038*/ 	.byte	0x04, 0x17
        /*003a*/ 	.short	(.L_24 - .L_23)
.L_23:
        /*003c*/ 	.word	0x00000000
        /*0040*/ 	.short	0x000a
        /*0042*/ 	.short	0x0034
        /*0044*/ 	.byte	0x00, 0xf0, 0x11, 0x00


	//----- nvinfo : EIATTR_KPARAM_INFO
	.align		4
.L_24:
        /*0048*/ 	.byte	0x04, 0x17
        /*004a*/ 	.short	(.L_26 - .L_25)
.L_25:
        /*004c*/ 	.word	0x00000000
        /*0050*/ 	.short	0x0009
        /*0052*/ 	.short	0x0030
        /*0054*/ 	.byte	0x00, 0xf0, 0x11, 0x00


	//----- nvinfo : EIATTR_KPARAM_INFO
	.align		4
.L_26:
        /*0058*/ 	.byte	0x04, 0x17
        /*005a*/ 	.short	(.L_28 - .L_27)
.L_27:
        /*005c*/ 	.word	0x00000000
        /*0060*/ 	.short	0x0008
        /*0062*/ 	.short	0x002c
        /*0064*/ 	.byte	0x00, 0xf0, 0x11, 0x00


	//----- nvinfo : EIATTR_KPARAM_INFO
	.align		4
.L_28:
        /*0068*/ 	.byte	0x04, 0x17
        /*006a*/ 	.short	(.L_30 - .L_29)
.L_29:
        /*006c*/ 	.word	0x00000000
        /*0070*/ 	.short	0x0007
        /*0072*/ 	.short	0x0028
        /*0074*/ 	.byte	0x00, 0xf0, 0x11, 0x00


	//----- nvinfo : EIATTR_KPARAM_INFO
	.align		4
.L_30:
        /*0078*/ 	.byte	0x04, 0x17
        /*007a*/ 	.short	(.L_32 - .L_31)
.L_31:
        /*007c*/ 	.word	0x00000000
        /*0080*/ 	.short	0x0006
        /*0082*/ 	.short	0x0024
        /*0084*/ 	.byte	0x00, 0xf0, 0x11, 0x00


	//----- nvinfo : EIATTR_KPARAM_INFO
	.align		4
.L_32:
        /*0088*/ 	.byte	0x04, 0x17
        /*008a*/ 	.short	(.L_34 - .L_33)
.L_33:
        /*008c*/ 	.word	0x00000000
        /*0090*/ 	.short	0x0005
        /*0092*/ 	.short	0x0020
        /*0094*/ 	.byte	0x00, 0xf0, 0x11, 0x00


	//----- nvinfo : EIATTR_KPARAM_INFO
	.align		4
.L_34:
        /*0098*/ 	.byte	0x04, 0x17
        /*009a*/ 	.short	(.L_36 - .L_35)
.L_35:
        /*009c*/ 	.word	0x00000000
        /*00a0*/ 	.short	0x0004
        /*00a2*/ 	.short	0x001c
        /*00a4*/ 	.byte	0x00, 0xf0, 0x11, 0x00


	//----- nvinfo : EIATTR_KPARAM_INFO
	.align		4
.L_36:
        /*00a8*/ 	.byte	0x04, 0x17
        /*00aa*/ 	.short	(.L_38 - .L_37)
.L_37:
        /*00ac*/ 	.word	0x00000000
        /*00b0*/ 	.short	0x0003
        /*00b2*/ 	.short	0x0018
        /*00b4*/ 	.byte	0x00, 0xf0, 0x11, 0x00


	//----- nvinfo : EIATTR_KPARAM_INFO
	.align		4
.L_38:
        /*00b8*/ 	.byte	0x04, 0x17
        /*00ba*/ 	.short	(.L_40 - .L_39)
.L_39:
        /*00bc*/ 	.word	0x00000000
        /*00c0*/ 	.short	0x0002
        /*00c2*/ 	.short	0x0010
        /*00c4*/ 	.byte	0x00, 0xf4, 0x21, 0x00


	//----- nvinfo : EIATTR_KPARAM_INFO
	.align		4
.L_40:
        /*00c8*/ 	.byte	0x04, 0x17
        /*00ca*/ 	.short	(.L_42 - .L_41)
.L_41:
        /*00cc*/ 	.word	0x00000000
        /*00d0*/ 	.short	0x0001
        /*00d2*/ 	.short	0x0008
        /*00d4*/ 	.byte	0x00, 0xf4, 0x21, 0x00


	//----- nvinfo : EIATTR_KPARAM_INFO
	.align		4
.L_42:
        /*00d8*/ 	.byte	0x04, 0x17
        /*00da*/ 	.short	(.L_44 - .L_43)
.L_43:
        /*00dc*/ 	.word	0x00000000
        /*00e0*/ 	.short	0x0000
        /*00e2*/ 	.short	0x0000
        /*00e4*/ 	.byte	0x00, 0xf4, 0x21, 0x00


	//----- nvinfo : EIATTR_EXPLICIT_CLUSTER
	.align		4
.L_44:
        /*00e8*/ 	.byte	0x01, 0x3e
	.zero		2


	//----- nvinfo : EIATTR_CTA_PER_CLUSTER
	.align		4
        /*00ec*/ 	.byte	0x04, 0x3d
        /*00ee*/ 	.short	(.L_46 - .L_45)
.L_45:
        /*00f0*/ 	.word	0x00000004
        /*00f4*/ 	.word	0x00000001
        /*00f8*/ 	.word	0x00000001


	//----- nvinfo : EIATTR_AT_ENTRY_FRAGMENTS
	.align		4
.L_46:
        /*00fc*/ 	.byte	0x04, 0x4f
        /*00fe*/ 	.short	(.L_48 - .L_47)


	//   ....[0]....
.L_47:
        /*0100*/ 	.word	0x00000004


	//----- nvinfo : EIATTR_RESERVED_SMEM_USED
	.align		4
.L_48:
        /*0104*/ 	.byte	0x01, 0x41
	.zero		2


	//----- nvinfo : EIATTR_SPARSE_MMA_MASK
	.align		4
        /*0108*/ 	.byte	0x03, 0x50
        /*010a*/ 	.short	0x0000


	//----- nvinfo : EIATTR_TCGEN05_1CTA_USED
	.align		4
        /*010c*/ 	.byte	0x01, 0x51
	.zero		2


	//----- nvinfo : EIATTR_MAXREG_COUNT
	.align		4
        /*0110*/ 	.byte	0x03, 0x1b
        /*0112*/ 	.short	0x00ff


	//----- nvinfo : EIATTR_NUM_BARRIERS
	.align		4
        /*0114*/ 	.byte	0x02, 0x4c
        /*0116*/ 	.byte	0x01
	.zero		1


	//----- nvinfo : EIATTR_ANNOTATIONS
	.align		4
        /*0118*/ 	.byte	0x04, 0x55
        /*011a*/ 	.short	(.L_50 - .L_49)


	//   ....[0]....
.L_49:
        /*011c*/ 	.word	0x00000001
        /*0120*/ 	.byte	0xb0, 0x09, 0x00, 0x00, 0x01, 0x00, 0x00, 0x00, 0x50, 0x0b, 0x00, 0x00, 0x01, 0x00, 0x00, 0x00
        /* <DEDUP_REMOVED lines=1399> */
        /*58a0*/ 	.byte	0x40, 0xbd, 0x02, 0x00, 0x01, 0x00, 0x00, 0x00, 0x50, 0xbd, 0x02, 0x00


	//----- nvinfo : EIATTR_INT_WARP_WIDE_INSTR_OFFSETS
	.align		4
.L_50:
        /*58ac*/ 	.byte	0x04, 0x31
        /*58ae*/ 	.short	(.L_52 - .L_51)


	//   ....[0]....
.L_51:
        /*58b0*/ 	.word	0x0000b4f0


	//   ....[1]....
        /*58b4*/ 	.word	0x0000b5c0


	//   ....[2]....
        /*58b8*/ 	.word	0x0000b630


	//   ....[3]....
        /*58bc*/ 	.word	0x0002c240


	//   ....[4]....
        /*58c0*/ 	.word	0x0002c290


	//----- nvinfo : EIATTR_COOP_GROUP_MASK_REGIDS
	.align		4
.L_52:
        /*58c4*/ 	.byte	0x04, 0x29
        /*58c6*/ 	.short	(.L_54 - .L_53)


	//   ....[0]....
.L_53:
        /*58c8*/ 	.word	0xffffffff


	//   ....[1]....
        /*58cc*/ 	.word	0xffffffff


	//   ....[2]....
        /*58d0*/ 	.word	0xffffffff


	//   ....[3]....
        /*58d4*/ 	.word	0xffffffff


	//----- nvinfo : EIATTR_COOP_GROUP_INSTR_OFFSETS
	.align		4
.L_54:
        /*58d8*/ 	.byte	0x04, 0x28
        /*58da*/ 	.short	(.L_56 - .L_55)


	//   ....[0]....
.L_55:
        /*58dc*/ 	.word	0x00000070


	//   ....[1]....
        /*58e0*/ 	.word	0x00000330


	//   ....[2]....
        /*58e4*/ 	.word	0x0002c0d0


	//   ....[3]....
        /*58e8*/ 	.word	0x0002c340


	//----- nvinfo : EIATTR_VRC_CTA_INIT_COUNT
	.align		4
.L_56:
        /*58ec*/ 	.byte	0x02, 0x4a
        /*58ee*/ 	.byte	0x80
	.zero		1


	//----- nvinfo : EIATTR_MBARRIER_INSTR_OFFSETS
	.align		4
        /*58f0*/ 	.byte	0x04, 0x39
        /*58f2*/ 	.short	(.L_58 - .L_57)


	//   ....[0]....
.L_57:
        /*58f4*/ 	.word	0x0000b680
        /*58f8*/ 	.word	0x000000ff
        /*58fc*/ 	.word	0x00000000
        /*5900*/ 	.short	0x0100
        /*5902*/ 	.byte	0x04
	.zero		1


	//   ....[1]....
        /*5904*/ 	.word	0x0000b6e0
        /*5908*/ 	.word	0x000000ff
        /*590c*/ 	.word	0x00050008
        /*5910*/ 	.short	0x0100
        /*5912*/ 	.byte	0x09
	.zero		1


	//   ....[2]....
        /*5914*/ 	.word	0x0001db00
        /*5918*/ 	.word	0x000000ff
        /*591c*/ 	.word	0x00000000
        /*5920*/ 	.short	0x010a
        /*5922*/ 	.byte	0x04
	.zero		1


	//   ....[3]....
        /*5924*/ 	.word	0x00028990
        /*5928*/ 	.word	0x000000ff
        /*592c*/ 	.word	0x00000000
        /*5930*/ 	.short	0x010a
        /*5932*/ 	.byte	0x04
	.zero		1


	//   ....[4]....
        /*5934*/ 	.word	0x00028aa0
        /*5938*/ 	.word	0x000000ff
        /*593c*/ 	.word	0x00050000
        /*5940*/ 	.short	0x0108
        /*5942*/ 	.byte	0x09
	.zero		1


	//   ....[5]....
        /*5944*/ 	.word	0x00028be0
        /*5948*/ 	.word	0x000000ff
        /*594c*/ 	.word	0x00050008
        /*5950*/ 	.short	0x0108
        /*5952*/ 	.byte	0x09
	.zero		1


	//   ....[6]....
        /*5954*/ 	.word	0x0002c360
        /*5958*/ 	.word	0x000000ff
        /*595c*/ 	.word	0x00000000
        /*5960*/ 	.short	0x010a
        /*5962*/ 	.byte	0x04
	.zero		1


	//   ....[7]....
        /*5964*/ 	.word	0x0002c390
        /*5968*/ 	.word	0x000000ff
        /*596c*/ 	.word	0x00000000
        /*5970*/ 	.short	0x010a
        /*5972*/ 	.byte	0x04
	.zero		1


	//----- nvinfo : EIATTR_NUM_MBARRIERS
	.align		4
.L_58:
        /*5974*/ 	.byte	0x03, 0x38
        /*5976*/ 	.short	0x0002


	//----- nvinfo : EIATTR_EXIT_INSTR_OFFSETS
	.align		4
        /*5978*/ 	.byte	0x04, 0x1c
        /*597a*/ 	.short	(.L_60 - .L_59)


	//   ....[0]....
.L_59:
        /*597c*/ 	.word	0x0002c350


	//----- nvinfo : EIATTR_REQNTID
	.align		4
.L_60:
        /*5980*/ 	.byte	0x04, 0x10
        /*5982*/ 	.short	(.L_62 - .L_61)
.L_61:
        /*5984*/ 	.word	0x00000080
        /*5988*/ 	.word	0x00000001
        /*598c*/ 	.word	0x00000001


	//----- nvinfo : EIATTR_CRS_STACK_SIZE
	.align		4
.L_62:
        /*5990*/ 	.byte	0x04, 0x1e
        /*5992*/ 	.short	(.L_64 - .L_63)
.L_63:
        /*5994*/ 	.word	0x00000000


	//----- nvinfo : EIATTR_CBANK_PARAM_SIZE
	.align		4
.L_64:
        /*5998*/ 	.byte	0x03, 0x19
        /*599a*/ 	.short	0x0050


	//----- nvinfo : EIATTR_PARAM_CBANK
	.align		4
        /*599c*/ 	.byte	0x04, 0x0a
        /*599e*/ 	.short	(.L_66 - .L_65)
	.align		4
.L_65:
        /*59a0*/ 	.word	index@(.nv.constant0.matmul_kernel)
        /*59a4*/ 	.short	0x0380
        /*59a6*/ 	.short	0x0050


	//----- nvinfo : EIATTR_SW_WAR
	.align		4
.L_66:
        /*59a8*/ 	.byte	0x04, 0x36
        /*59aa*/ 	.short	(.L_68 - .L_67)
.L_67:
        /*59ac*/ 	.word	0x00000008
.L_68:


//--------------------- .nv.compat                --------------------------
	.section	.nv.compat,"",@"SHT_CUDA_COMPAT_INFO"
	.align	4
        /*0000*/ 	.byte	0x02, 0x02, 0x02, 0x00, 0x02, 0x05, 0x05, 0x00, 0x02, 0x03, 0x00, 0x00, 0x02, 0x06, 0x01, 0x00


//--------------------- .nv.callgraph             --------------------------
	.section	.nv.callgraph,"",@"SHT_CUDA_CALLGRAPH"
	.align	4
	.sectionentsize	8
	.align		4
        /*0000*/ 	.word	0x00000000
	.align		4
        /*0004*/ 	.word	0xffffffff
	.align		4
        /*0008*/ 	.word	0x00000000
	.align		4
        /*000c*/ 	.word	0xfffffffe
	.align		4
        /*0010*/ 	.word	0x00000000
	.align		4
        /*0014*/ 	.word	0xfffffffd
	.align		4
        /*0018*/ 	.word	0x00000000
	.align		4
        /*001c*/ 	.word	0xfffffffc


//--------------------- .text.matmul_kernel       --------------------------
	.section	.text.matmul_kernel,"ax",@progbits
	.align	128
        .global         matmul_kernel
        .type           matmul_kernel,@function
        .size           matmul_kernel,(.L_x_21 - matmul_kernel)
        .other          matmul_kernel,@"STO_CUDA_ENTRY STV_DEFAULT"
matmul_kernel:
.text.matmul_kernel:
[----:B------:R-:W1:Y:S01]  /*0000*/  LDC R1, c[0x0][0x37c] ;  /* 0x0000df00ff017b82 */ /* 0x000e620000000800 */
[----:B------:R-:W2:Y:S01]  /*0010*/  S2R R247, SR_TID.X ;  /* 0x0000000000f77919 */ /* 0x000ea20000002100 */
[----:B-1----:R-:W-:Y:S01]  /*0020*/  VIADD R1, R1, 0xfffff318 ;  /* 0xfffff31801017836 */ /* 0x002fe20000000000 */
[----:B--2---:R-:W-:-:S13]  /*0030*/  ISETP.GE.U32.AND P0, PT, R247, 0x20, PT ;  /* 0x00000020f700780c */ /* 0x004fda0003f06070 */
[----:B------:R-:W-:Y:S02]  /*0040*/  VOTEU.ANY UP0, P0 ;  /* 0x0000000000ff7886 */ /* 0x000fe40000000100 */
[----:B------:R-:W-:Y:S05]  /*0050*/  BRA.U UP0, `(.L_x_0) ;  /* 0x0000000100b87547 */ /* 0x000fea000b800000 */
[----:B------:R-:W1:Y:S01]  /*0060*/  S2UR UR6, SR_CgaCtaId ;  /* 0x00000000000679c3 */ /* 0x000e620000008800 */
[----:B------:R-:W-:Y:S01]  /*0070*/  NOP ;  /* 0x0000000000007918 */ /* 0x000fe20000000000 */
[----:B------:R-:W-:Y:S02]  /*0080*/  UMOV UR4, 0x40 ;  /* 0x0000004000047882 */ /* 0x000fe40000000000 */
[----:B-1----:R-:W-:-:S09]  /*0090*/  ULEA UR4, UR6, UR4, 0x18 ;  /* 0x0000000406047291 */ /* 0x002fd2000f8ec0ff */
[----:B------:R-:W1:Y:S01]  /*00a0*/  LDS.U8 R0, [UR4] ;  /* 0x00000004ff007984 */ /* 0x000e620008000000 */
[----:B------:R-:W-:Y:S02]  /*00b0*/  UMOV UR4, 0x400 ;  /* 0x0000040000047882 */ /* 0x000fe40000000000 */
[----:B------:R-:W-:Y:S01]  /*00c0*/  ULEA UR4, UR6, UR4, 0x18 ;  /* 0x0000000406047291 */ /* 0x000fe2000f8ec0ff */
[----:B-1----:R-:W-:-:S13]  /*00d0*/  ISETP.NE.AND P0, PT, R0, RZ, PT ;  /* 0x000000ff0000720c */ /* 0x002fda0003f05270 */
[----:B------:R-:W-:Y:S05]  /*00e0*/  @P0 BRA `(.L_x_1) ;  /* 0x00000000007c0947 */ /* 0x000fea0003800000 */
[----:B------:R-:W-:-:S13]  /*00f0*/  ELECT P0, URZ, PT ;  /* 0x0000000000ff782f */ /* 0x000fda0003800000 */
[----:B------:R-:W-:Y:S05]  /*0100*/  @!P0 BRA `(.L_x_2) ;  /* 0x0000000000848947 */ /* 0x000fea0003800000 */
[----:B------:R-:W-:Y:S01]  /*0110*/  UMOV UR5, 0x8 ;  /* 0x0000000800057882 */ /* 0x000fe20000000000 */
[----:B------:R-:W-:Y:S02]  /*0120*/  IMAD.MOV.U32 R4, RZ, RZ, 0x1 ;  /* 0x00000001ff047424 */ /* 0x000fe400078e00ff */
[----:B------:R-:W-:Y:S02]  /*0130*/  IMAD.MOV.U32 R5, RZ, RZ, 0xff ;  /* 0x000000ffff057424 */ /* 0x000fe400078e00ff */
[----:B------:R-:W-:Y:S04]  /*0140*/  DEPBAR.LE SB1, 0x36 ;  /* 0x00009d800000791a */ /* 0x000fe80000000000 */
[----:B------:R-:W1:Y:S02]  /*0150*/  UTCATOMSWS.FIND_AND_SET.ALIGN UP1, UR5, UR5 ;  /* 0x00000005000575e3 */ /* 0x000e640008020800 */
[----:B-1----:R-:W-:-:S04]  /*0160*/  PLOP3.LUT P0, PT, PT, PT, UP1, 0x80, 0x8 ;  /* 0x000000000008781c */ /* 0x002fc80003f0f018 */
[----:B------:R-:W-:-:S04]  /*0170*/  SEL R0, RZ, 0xffffffff, !P0 ;  /* 0xffffffffff007807 */ /* 0x000fc80004000000 */
[----:B------:R-:W-:Y:S01]  /*0180*/  ISETP.NE.AND P0, PT, R0, RZ, PT ;  /* 0x000000ff0000720c */ /* 0x000fe20003f05270 */
[----:B------:R-:W-:-:S12]  /*0190*/  IMAD.U32 R0, RZ, RZ, UR5 ;  /* 0x00000005ff007e24 */ /* 0x000fd8000f8e00ff */
[----:B------:R-:W-:Y:S05]  /*01a0*/  @P0 BRA `(.L_x_3) ;  /* 0x0000000000240947 */ /* 0x000fea0003800000 */
.L_x_4:
[----:B------:R-:W-:Y:S05]  /*01b0*/  NANOSLEEP 0x64 ;  /* 0x000000640000795d */ /* 0x000fea0003800000 */
[----:B------:R-:W-:-:S05]  /*01c0*/  UMOV UR5, 0x8 ;  /* 0x0000000800057882 */ /* 0x000fca0000000000 */
[----:B------:R-:W-:Y:S04]  /*01d0*/  DEPBAR.LE SB1, 0x36 ;  /* 0x00009d800000791a */ /* 0x000fe80000000000 */
[----:B------:R-:W1:Y:S02]  /*01e0*/  UTCATOMSWS.FIND_AND_SET.ALIGN UP1, UR5, UR5 ;  /* 0x00000005000575e3 */ /* 0x000e640008020800 */
[----:B-1----:R-:W-:-:S04]  /*01f0*/  PLOP3.LUT P0, PT, PT, PT, UP1, 0x80, 0x8 ;  /* 0x000000000008781c */ /* 0x002fc80003f0f018 */
[----:B------:R-:W-:-:S04]  /*0200*/  SEL R0, RZ, 0xffffffff, !P0 ;  /* 0xffffffffff007807 */ /* 0x000fc80004000000 */
[----:B------:R-:W-:Y:S01]  /*0210*/  ISETP.NE.AND P0, PT, R0, RZ, PT ;  /* 0x000000ff0000720c */ /* 0x000fe20003f05270 */
[----:B------:R-:W-:-:S12]  /*0220*/  IMAD.U32 R0, RZ, RZ, UR5 ;  /* 0x00000005ff007e24 */ /* 0x000fd8000f8e00ff */
[----:B------:R-:W-:Y:S05]  /*0230*/  @!P0 BRA `(.L_x_4) ;  /* 0xfffffffc00dc8947 */ /* 0x000fea000383ffff */
.L_x_3:
[C---:B------:R-:W-:Y:S01]  /*0240*/  VIADD R3, R0.reuse, 0x10 ;  /* 0x0000001000037836 */ /* 0x040fe20000000000 */
[----:B------:R-:W-:Y:S01]  /*0250*/  UMOV UR5, 0x50 ;  /* 0x0000005000057882 */ /* 0x000fe20000000000 */
[----:B------:R-:W-:Y:S01]  /*0260*/  SHF.L.U32 R2, R5, R0, RZ ;  /* 0x0000000005027219 */ /* 0x000fe200000006ff */
[----:B------:R-:W-:Y:S01]  /*0270*/  ULEA UR5, UR6, UR5, 0x18 ;  /* 0x0000000506057291 */ /* 0x000fe2000f8ec0ff */
[----:B------:R-:W-:Y:S01]  /*0280*/  IMAD.SHL.U32 R0, R0, 0x20, RZ ;  /* 0x0000002000007824 */ /* 0x000fe200078e00ff */
[----:B------:R-:W-:-:S04]  /*0290*/  SHF.L.U32 R3, R4, R3, RZ ;  /* 0x0000000304037219 */ /* 0x000fc800000006ff */
[----:B------:R-:W-:-:S05]  /*02a0*/  LOP3.LUT R2, R3, R2, RZ, 0xfc, !PT ;  /* 0x0000000203027212 */ /* 0x000fca00078efcff */
[----:B------:R1:W-:Y:S04]  /*02b0*/  ATOMS.OR RZ, [UR5], R2 ;  /* 0x00000002ffff798c */ /* 0x0003e8000b000005 */
[----:B------:R1:W-:Y:S01]  /*02c0*/  STS [UR4], R0 ;  /* 0x00000000ff007988 */ /* 0x0003e20008000804 */
[----:B------:R-:W-:Y:S05]  /*02d0*/  BRA `(.L_x_2) ;  /* 0x0000000000107947 */ /* 0x000fea0003800000 */
.L_x_1:
[----:B------:R-:W-:Y:S01]  /*02e0*/  IMAD.MOV.U32 R0, RZ, RZ, -0x1 ;  /* 0xffffffffff007424 */ /* 0x000fe200078e00ff */
[----:B------:R-:W-:-:S04]  /*02f0*/  MOV R2, 0x320 ;  /* 0x0000032000027802 */ /* 0x000fc80000000f00 */
[----:B------:R1:W-:Y:S03]  /*0300*/  STS [UR4], R0 ;  /* 0x00000000ff007988 */ /* 0x0003e60008000804 */
[----:B-1----:R-:W-:Y:S05]  /*0310*/  CALL.REL.NOINC `($__internal_1_$__cuda_sm10x_tcgen05_guardrail_trap_phase_invalid_during_alloc) ;  /* 0x000002c000347944 */ /* 0x002fea0003c00000 */
.L_x_2:
[----:B------:R-:W-:Y:S05]  /*0320*/  WARPSYNC.ALL ;  /* 0x0000000000007948 */ /* 0x000fea0003800000 */
[----:B------:R-:W-:Y:S01]  /*0330*/  NOP ;  /* 0x0000000000007918 */ /* 0x000fe20000000000 */
.L_x_0:
[----:B------:R-:W2:Y:S08]  /*0340*/  LDC.64 R20, c[0x0][0x398] ;  /* 0x0000e600ff147b82 */ /* 0x000eb00000000a00 */
[----:B------:R-:W3:Y:S02]  /*0350*/  S2UR UR5, SR_CgaSize ;  /* 0x00000000000579c3 */ /* 0x000ee40000008a00 */
[----:B---3--:R-:W-:-:S12]  /*0360*/  UIMAD UR5, UR5, -0xa0, URZ ;  /* 0xffffff60050578a4 */ /* 0x008fd8000f8e02ff */
[----:B------:R-:W3:Y:S01]  /*0370*/  LDCU UR5, c[0x0][UR5+0x2b0] ;  /* 0x00005600050577ac */ /* 0x000ee20008000800 */
[----:B------:R-:W-:Y:S02]  /*0380*/  LOP3.LUT R133, R247, 0x7f, RZ, 0xc0, !PT ;  /* 0x0000007ff7857812 */ /* 0x000fe400078ec0ff */
[----:B------:R-:W-:Y:S01]  /*0390*/  SHF.R.U32.HI R138, RZ, 0x5, R247 ;  /* 0x00000005ff8a7819 */ /* 0x000fe200000116f7 */
[----:B------:R-:W-:Y:S01]  /*03a0*/  UMOV UR9, 0x400 ;  /* 0x0000040000097882 */ /* 0x000fe20000000000 */
[----:B------:R-:W4:Y:S01]  /*03b0*/  LDCU UR6, c[0x0][0x3b0] ;  /* 0x00007600ff0677ac */ /* 0x000f220008000800 */
[----:B------:R-:W5:Y:S01]  /*03c0*/  S2UR UR4, SR_CTAID.X ;  /* 0x00000000000479c3 */ /* 0x000f620000002500 */
[----:B------:R-:W1:Y:S02]  /*03d0*/  LDCU.128 UR12, c[0x0][0x380] ;  /* 0x00007000ff0c77ac */ /* 0x000e640008000c00 */
[----:B-12---:R-:W-:-:S05]  /*03e0*/  VIADD R0, R21, 0xff ;  /* 0x000000ff15007836 */ /* 0x006fca0000000000 */
[----:B------:R-:W-:Y:S02]  /*03f0*/  SHF.R.S32.HI R3, RZ, 0x1f, R0 ;  /* 0x0000001fff037819 */ /* 0x000fe40000011400 */
[----:B-----5:R-:W-:Y:S02]  /*0400*/  I2FP.F32.U32 R5, UR4 ;  /* 0x0000000400057c45 */ /* 0x020fe40008201000 */
[----:B------:R-:W-:-:S03]  /*0410*/  LEA.HI R3, R3, R0, RZ, 0x8 ;  /* 0x0000000003037211 */ /* 0x000fc600078f40ff */
[----:B---3--:R-:W-:Y:S01]  /*0420*/  FMUL R5, R5, UR5 ;  /* 0x0000000505057c20 */ /* 0x008fe20008400000 */
[----:B------:R-:W-:Y:S01]  /*0430*/  SHF.R.S32.HI R3, RZ, 0x8, R3 ;  /* 0x00000008ff037819 */ /* 0x000fe20000011403 */
[----:B------:R-:W1:Y:S04]  /*0440*/  S2UR UR5, SR_CgaCtaId ;  /* 0x00000000000579c3 */ /* 0x000e680000008800 */
[----:B------:R-:W-:Y:S01]  /*0450*/  IMAD.SHL.U32 R4, R3, 0x8, RZ ;  /* 0x0000000803047824 */ /* 0x000fe200078e00ff */
[----:B------:R-:W-:Y:S04]  /*0460*/  F2I.U32.TRUNC.NTZ R5, R5 ;  /* 0x0000000500057305 */ /* 0x000fe8000020f000 */
[----:B------:R-:W-:-:S04]  /*0470*/  IABS R7, R4 ;  /* 0x0000000400077213 */ /* 0x000fc80000000000 */
[----:B------:R-:W2:Y:S01]  /*0480*/  I2F.RP R0, R7 ;  /* 0x0000000700007306 */ /* 0x000ea20000209400 */
[----:B-1----:R-:W-:Y:S02]  /*0490*/  USHF.L.U32 UR4, UR5, 0x7, URZ ;  /* 0x0000000705047899 */ /* 0x002fe400080006ff */
[----:B------:R-:W-:-:S05]  /*04a0*/  ULEA UR9, UR5, UR9, 0x18 ;  /* 0x0000000905097291 */ /* 0x000fca000f8ec0ff */
[----:B--2---:R-:W1:Y:S01]  /*04b0*/  MUFU.RCP R0, R0 ;  /* 0x0000000000007308 */ /* 0x004e620000001000 */
[----:B------:R-:W-:Y:S01]  /*04c0*/  ULOP3.LUT UR4, UR4, 0x80, URZ, 0xc0, !UPT ;  /* 0x0000008004047892 */ /* 0x000fe2000f8ec0ff */
[----:B-1----:R-:W-:Y:S01]  /*04d0*/  VIADD R2, R0, 0xffffffe ;  /* 0x0ffffffe00027836 */ /* 0x002fe20000000000 */
[----:B------:R-:W-:-:S05]  /*04e0*/  IABS R0, R5 ;  /* 0x0000000500007213 */ /* 0x000fca0000000000 */
[----:B------:R1:W2:Y:S02]  /*04f0*/  F2I.FTZ.U32.TRUNC.NTZ R3, R2 ;  /* 0x0000000200037305 */ /* 0x0002a4000021f000 */
[----:B-1----:R-:W-:Y:S02]  /*0500*/  HFMA2 R2, -RZ, RZ, 0, 0 ;  /* 0x00000000ff027431 */ /* 0x002fe400000001ff */
[----:B--2---:R-:W-:-:S04]  /*0510*/  IMAD.MOV R6, RZ, RZ, -R3 ;  /* 0x000000ffff067224 */ /* 0x004fc800078e0a03 */
[----:B------:R-:W-:Y:S01]  /*0520*/  IMAD R9, R6, R7, RZ ;  /* 0x0000000706097224 */ /* 0x000fe200078e02ff */
[----:B------:R-:W-:-:S03]  /*0530*/  IABS R6, R4 ;  /* 0x0000000400067213 */ /* 0x000fc60000000000 */
[----:B------:R-:W-:-:S04]  /*0540*/  IMAD.HI.U32 R3, R3, R9, R2 ;  /* 0x0000000903037227 */ /* 0x000fc800078e0002 */
[----:B------:R-:W-:Y:S02]  /*0550*/  IMAD.MOV R2, RZ, RZ, -R6 ;  /* 0x000000ffff027224 */ /* 0x000fe400078e0a06 */
[----:B------:R-:W-:-:S04]  /*0560*/  IMAD.HI.U32 R3, R3, R0, RZ ;  /* 0x0000000003037227 */ /* 0x000fc800078e00ff */
[----:B------:R-:W-:Y:S01]  /*0570*/  IMAD R0, R3, R2, R0 ;  /* 0x0000000203007224 */ /* 0x000fe200078e0200 */
[----:B------:R-:W-:Y:S04]  /*0580*/  BAR.SYNC.DEFER_BLOCKING 0x0 ;  /* 0x0000000000007b1d */ /* 0x000fe80000010000 */
[----:B------:R-:W-:-:S13]  /*0590*/  ISETP.GT.U32.AND P1, PT, R7, R0, PT ;  /* 0x000000000700720c */ /* 0x000fda0003f24070 */
[----:B------:R-:W-:Y:S02]  /*05a0*/  @!P1 IMAD.IADD R0, R0, 0x1, -R7 ;  /* 0x0000000100009824 */ /* 0x000fe400078e0a07 */
[----:B------:R-:W-:Y:S01]  /*05b0*/  @!P1 VIADD R3, R3, 0x1 ;  /* 0x0000000103039836 */ /* 0x000fe20000000000 */
[----:B------:R-:W-:Y:S02]  /*05c0*/  ISETP.NE.AND P1, PT, R4, RZ, PT ;  /* 0x000000ff0400720c */ /* 0x000fe40003f25270 */
[----:B------:R-:W-:Y:S02]  /*05d0*/  ISETP.GE.U32.AND P0, PT, R0, R7, PT ;  /* 0x000000070000720c */ /* 0x000fe40003f06070 */
[----:B------:R-:W-:-:S04]  /*05e0*/  LOP3.LUT R0, R5, R4, RZ, 0x3c, !PT ;  /* 0x0000000405007212 */ /* 0x000fc800078e3cff */
[----:B------:R-:W-:Y:S01]  /*05f0*/  ISETP.GE.AND P2, PT, R0, RZ, PT ;  /* 0x000000ff0000720c */ /* 0x000fe20003f46270 */
[----:B------:R-:W-:-:S06]  /*0600*/  VIADD R0, R20, 0xff ;  /* 0x000000ff14007836 */ /* 0x000fcc0000000000 */
[----:B------:R-:W-:-:S04]  /*0610*/  @P0 VIADD R3, R3, 0x1 ;  /* 0x0000000103030836 */ /* 0x000fc80000000000 */
[----:B------:R-:W-:Y:S01]  /*0620*/  IMAD.MOV.U32 R2, RZ, RZ, R3 ;  /* 0x000000ffff027224 */ /* 0x000fe200078e0003 */
[----:B------:R-:W-:-:S03]  /*0630*/  SHF.R.S32.HI R3, RZ, 0x1f, R0 ;  /* 0x0000001fff037819 */ /* 0x000fc60000011400 */
[----:B------:R-:W-:Y:S01]  /*0640*/  @!P2 IMAD.MOV R2, RZ, RZ, -R2 ;  /* 0x000000ffff02a224 */ /* 0x000fe200078e0a02 */
[----:B------:R-:W-:Y:S02]  /*0650*/  @!P1 LOP3.LUT R2, RZ, R4, RZ, 0x33, !PT ;  /* 0x00000004ff029212 */ /* 0x000fe400078e33ff */
[----:B------:R-:W-:-:S03]  /*0660*/  LEA.HI R3, R3, R0, RZ, 0x8 ;  /* 0x0000000003037211 */ /* 0x000fc600078f40ff */
[----:B------:R-:W-:Y:S02]  /*0670*/  IMAD.SHL.U32 R10, R2, 0x8, RZ ;  /* 0x00000008020a7824 */ /* 0x000fe400078e00ff */
[----:B------:R-:W-:-:S03]  /*0680*/  IMAD.MOV R2, RZ, RZ, -R2 ;  /* 0x000000ffff027224 */ /* 0x000fc600078e0a02 */
[----:B------:R-:W-:Y:S01]  /*0690*/  LEA.HI.SX32 R3, R3, -R10, 0x18 ;  /* 0x8000000a03037211 */ /* 0x000fe200078fc2ff */
[----:B------:R-:W-:Y:S02]  /*06a0*/  IMAD R12, R4, R2, R5 ;  /* 0x00000002040c7224 */ /* 0x000fe400078e0205 */
[----:B------:R-:W-:Y:S01]  /*06b0*/  IMAD.MOV.U32 R2, RZ, RZ, RZ ;  /* 0x000000ffff027224 */ /* 0x000fe200078e00ff */
[----:B------:R-:W-:Y:S02]  /*06c0*/  VIMNMX R13, PT, PT, R3, 0x8, PT ;  /* 0x00000008030d7848 */ /* 0x000fe40003fe0100 */
[----:B------:R-:W-:Y:S02]  /*06d0*/  IABS R4, R12 ;  /* 0x0000000c00047213 */ /* 0x000fe40000000000 */
[----:B------:R-:W-:-:S04]  /*06e0*/  IABS R6, R13 ;  /* 0x0000000d00067213 */ /* 0x000fc80000000000 */
[----:B------:R-:W1:Y:S08]  /*06f0*/  I2F.RP R0, R6 ;  /* 0x0000000600007306 */ /* 0x000e700000209400 */
[----:B-1----:R-:W1:Y:S02]  /*0700*/  MUFU.RCP R0, R0 ;  /* 0x0000000000007308 */ /* 0x002e640000001000 */
[----:B-1----:R-:W-:Y:S01]  /*0710*/  VIADD R3, R0, 0xffffffe ;  /* 0x0ffffffe00037836 */ /* 0x002fe20000000000 */
[----:B------:R-:W-:-:S05]  /*0720*/  IABS R0, R21 ;  /* 0x0000001500007213 */ /* 0x000fca0000000000 */
[----:B------:R-:W1:Y:S08]  /*0730*/  I2F.RP R8, R0 ;  /* 0x0000000000087306 */ /* 0x000e700000209400 */
[----:B------:R-:W2:Y:S08]  /*0740*/  F2I.FTZ.U32.TRUNC.NTZ R3, R3 ;  /* 0x0000000300037305 */ /* 0x000eb0000021f000 */
[----:B-1----:R-:W-:Y:S01]  /*0750*/  MUFU.RCP R8, R8 ;  /* 0x0000000800087308 */ /* 0x002fe20000001000 */
[----:B--2---:R-:W-:-:S04]  /*0760*/  IMAD.MOV R7, RZ, RZ, -R3 ;  /* 0x000000ffff077224 */ /* 0x004fc800078e0a03 */
[----:B------:R-:W-:Y:S01]  /*0770*/  IMAD R5, R7, R6, RZ ;  /* 0x0000000607057224 */ /* 0x000fe200078e02ff */
[----:B------:R-:W-:-:S03]  /*0780*/  IABS R7, R13 ;  /* 0x0000000d00077213 */ /* 0x000fc60000000000 */
[----:B------:R-:W-:Y:S01]  /*0790*/  IMAD.HI.U32 R2, R3, R5, R2 ;  /* 0x0000000503027227 */ /* 0x000fe200078e0002 */
[----:B------:R-:W-:Y:S02]  /*07a0*/  MOV R3, R4 ;  /* 0x0000000400037202 */ /* 0x000fe40000000f00 */
[----:B------:R-:W-:Y:S01]  /*07b0*/  IABS R5, R20 ;  /* 0x0000001400057213 */ /* 0x000fe20000000000 */
[----:B------:R-:W-:Y:S02]  /*07c0*/  IMAD.MOV R4, RZ, RZ, -R7 ;  /* 0x000000ffff047224 */ /* 0x000fe400078e0a07 */
[----:B------:R-:W-:-:S04]  /*07d0*/  IMAD.HI.U32 R2, R2, R3, RZ ;  /* 0x0000000302027227 */ /* 0x000fc800078e00ff */
[----:B------:R-:W-:Y:S02]  /*07e0*/  IMAD R3, R2, R4, R3 ;  /* 0x0000000402037224 */ /* 0x000fe400078e0203 */
[----:B------:R-:W1:Y:S03]  /*07f0*/  I2F.RP R4, R5 ;  /* 0x0000000500047306 */ /* 0x000e660000209400 */
[----:B------:R-:W-:-:S05]  /*0800*/  ISETP.GT.U32.AND P1, PT, R6, R3, PT ;  /* 0x000000030600720c */ /* 0x000fca0003f24070 */
[----:B-1----:R-:W1:Y:S08]  /*0810*/  MUFU.RCP R4, R4 ;  /* 0x0000000400047308 */ /* 0x002e700000001000 */
[----:B------:R-:W-:Y:S02]  /*0820*/  @!P1 IMAD.IADD R3, R3, 0x1, -R6 ;  /* 0x0000000103039824 */ /* 0x000fe400078e0a06 */
[----:B------:R-:W-:Y:S01]  /*0830*/  @!P1 VIADD R2, R2, 0x1 ;  /* 0x0000000102029836 */ /* 0x000fe20000000000 */
[----:B------:R-:W-:-:S02]  /*0840*/  ISETP.NE.AND P1, PT, R13, RZ, PT ;  /* 0x000000ff0d00720c */ /* 0x000fc40003f25270 */
[----:B------:R-:W-:Y:S01]  /*0850*/  ISETP.GE.U32.AND P0, PT, R3, R6, PT ;  /* 0x000000060300720c */ /* 0x000fe20003f06070 */
[----:B------:R-:W-:Y:S01]  /*0860*/  VIADD R6, R8, 0xffffffe ;  /* 0x0ffffffe08067836 */ /* 0x000fe20000000000 */
[----:B------:R-:W-:-:S03]  /*0870*/  LOP3.LUT R3, R12, R13, RZ, 0x3c, !PT ;  /* 0x0000000d0c037212 */ /* 0x000fc600078e3cff */
[----:B------:R2:W3:Y:S01]  /*0880*/  F2I.FTZ.U32.TRUNC.NTZ R7, R6 ;  /* 0x0000000600077305 */ /* 0x0004e2000021f000 */
[----:B------:R-:W-:-:S07]  /*0890*/  ISETP.GE.AND P2, PT, R3, RZ, PT ;  /* 0x000000ff0300720c */ /* 0x000fce0003f46270 */
[----:B------:R-:W-:Y:S02]  /*08a0*/  @P0 VIADD R2, R2, 0x1 ;  /* 0x0000000102020836 */ /* 0x000fe40000000000 */
[----:B--2---:R-:W-:Y:S02]  /*08b0*/  IMAD.MOV.U32 R6, RZ, RZ, RZ ;  /* 0x000000ffff067224 */ /* 0x004fe400078e00ff */
[----:B------:R-:W-:Y:S02]  /*08c0*/  IMAD.MOV.U32 R8, RZ, RZ, R2 ;  /* 0x000000ffff087224 */ /* 0x000fe400078e0002 */
[----:B-1----:R-:W-:Y:S02]  /*08d0*/  VIADD R2, R4, 0xffffffe ;  /* 0x0ffffffe04027836 */ /* 0x002fe40000000000 */
[----:B------:R-:W-:Y:S01]  /*08e0*/  @!P2 IMAD.MOV R8, RZ, RZ, -R8 ;  /* 0x000000ffff08a224 */ /* 0x000fe200078e0a08 */
[----:B------:R-:W-:Y:S01]  /*08f0*/  @!P1 LOP3.LUT R8, RZ, R13, RZ, 0x33, !PT ;  /* 0x0000000dff089212 */ /* 0x000fe200078e33ff */
[----:B------:R-:W1:Y:S01]  /*0900*/  F2I.FTZ.U32.TRUNC.NTZ R3, R2 ;  /* 0x0000000200037305 */ /* 0x000e62000021f000 */
[----:B---3--:R-:W-:-:S02]  /*0910*/  IMAD.MOV R9, RZ, RZ, -R7 ;  /* 0x000000ffff097224 */ /* 0x008fc400078e0a07 */
[----:B------:R-:W-:Y:S01]  /*0920*/  LEA R132, R8, UR4, 0x8 ;  /* 0x0000000408847c11 */ /* 0x000fe2000f8e40ff */
[----:B------:R-:W-:Y:S01]  /*0930*/  USHF.L.U32 UR4, UR5, 0x6, URZ ;  /* 0x0000000605047899 */ /* 0x000fe200080006ff */
[----:B------:R-:W-:Y:S02]  /*0940*/  IMAD R9, R9, R0, RZ ;  /* 0x0000000009097224 */ /* 0x000fe400078e02ff */
[----:B------:R-:W-:Y:S01]  /*0950*/  IABS R137, R132 ;  /* 0x0000008400897213 */ /* 0x000fe20000000000 */
[C---:B------:R-:W-:Y:S01]  /*0960*/  VIADD R11, R132.reuse, 0x7f ;  /* 0x0000007f840b7836 */ /* 0x040fe20000000000 */
[----:B------:R-:W-:Y:S01]  /*0970*/  IADD3 R246, PT, PT, R132, 0x13, RZ ;  /* 0x0000001384f67810 */ /* 0x000fe20007ffe0ff */
[----:B------:R-:W-:Y:S01]  /*0980*/  IMAD.HI.U32 R4, R7, R9, R6 ;  /* 0x0000000907047227 */ /* 0x000fe200078e0006 */
[----:B------:R-:W-:Y:S01]  /*0990*/  IADD3 R6, PT, PT, -R8, RZ, RZ ;  /* 0x000000ff08067210 */ /* 0x000fe20007ffe1ff */
[----:B------:R-:W-:Y:S01]  /*09a0*/  ULOP3.LUT UR4, UR4, 0x80, URZ, 0xc0, !UPT ;  /* 0x0000008004047892 */ /* 0x000fe2000f8ec0ff */
[----:B------:R2:W-:Y:S01]  /*09b0*/  STL [R1+0xa00], R11 ;  /* 0x000a000b01007387 */ /* 0x0005e20000100800 */
[C---:B------:R-:W-:Y:S01]  /*09c0*/  VIADD R15, R132.reuse, 0x4 ;  /* 0x00000004840f7836 */ /* 0x040fe20000000000 */
[----:B------:R-:W-:Y:S01]  /*09d0*/  IABS R115, R246 ;  /* 0x000000f600737213 */ /* 0x000fe20000000000 */
[----:B-1----:R-:W-:Y:S01]  /*09e0*/  IMAD.MOV R2, RZ, RZ, -R3 ;  /* 0x000000ffff027224 */ /* 0x002fe200078e0a03 */
[C---:B------:R-:W-:Y:S01]  /*09f0*/  IADD3 R227, PT, PT, R132.reuse, 0x26, RZ ;  /* 0x0000002684e37810 */ /* 0x040fe20007ffe0ff */
[C---:B------:R-:W-:Y:S01]  /*0a00*/  VIADD R16, R132.reuse, 0x3 ;  /* 0x0000000384107836 */ /* 0x040fe20000000000 */
[C---:B------:R-:W-:Y:S01]  /*0a10*/  IADD3 R208, PT, PT, R132.reuse, 0x39, RZ ;  /* 0x0000003984d07810 */ /* 0x040fe20007ffe0ff */
[----:B------:R-:W-:Y:S01]  /*0a20*/  IMAD.MOV.U32 R8, RZ, RZ, R2 ;  /* 0x000000ffff087224 */ /* 0x000fe200078e0002 */
[----:B------:R-:W-:Y:S01]  /*0a30*/  IADD3 R200, PT, PT, R132, 0x41, RZ ;  /* 0x0000004184c87810 */ /* 0x000fe20007ffe0ff */
[----:B------:R-:W-:Y:S01]  /*0a40*/  IMAD.HI.U32 R2, R4, R137, RZ ;  /* 0x0000008904027227 */ /* 0x000fe200078e00ff */
[----:B--2---:R-:W-:-:S02]  /*0a50*/  IABS R11, R11 ;  /* 0x0000000b000b7213 */ /* 0x004fc40000000000 */
[----:B------:R-:W-:Y:S01]  /*0a60*/  IABS R131, R16 ;  /* 0x0000001000837213 */ /* 0x000fe20000000000 */
[----:B------:R-:W-:Y:S01]  /*0a70*/  IMAD R9, R8, R5, RZ ;  /* 0x0000000508097224 */ /* 0x000fe200078e02ff */
[----:B------:R-:W-:Y:S01]  /*0a80*/  IABS R77, R208 ;  /* 0x000000d0004d7213 */ /* 0x000fe20000000000 */
[----:B------:R-:W-:Y:S01]  /*0a90*/  IMAD.HI.U32 R7, R4, R11, RZ ;  /* 0x0000000b04077227 */ /* 0x000fe200078e00ff */
[----:B------:R-:W-:Y:S02]  /*0aa0*/  IABS R69, R200 ;  /* 0x000000c800457213 */ /* 0x000fe40000000000 */
[C---:B------:R-:W-:Y:S01]  /*0ab0*/  IADD3 R189, PT, PT, R132.reuse, 0x4c, RZ ;  /* 0x0000004c84bd7810 */ /* 0x040fe20007ffe0ff */
[----:B------:R-:W-:Y:S01]  /*0ac0*/  IMAD R6, R13, R6, R12 ;  /* 0x000000060d067224 */ /* 0x000fe200078e020c */
[----:B------:R-:W-:Y:S01]  /*0ad0*/  IABS R13, R15 ;  /* 0x0000000f000d7213 */ /* 0x000fe20000000000 */
[----:B------:R-:W-:Y:S01]  /*0ae0*/  IMAD.MOV R8, RZ, RZ, -R2 ;  /* 0x000000ffff087224 */ /* 0x000fe200078e0a02 */
[C---:B------:R-:W-:Y:S01]  /*0af0*/  IADD3 R181, PT, PT, R132.reuse, 0x54, RZ ;  /* 0x0000005484b57810 */ /* 0x040fe20007ffe0ff */
[----:B------:R-:W-:Y:S01]  /*0b00*/  IMAD.MOV.U32 R2, RZ, RZ, RZ ;  /* 0x000000ffff027224 */ /* 0x000fe200078e00ff */
[C---:B------:R-:W-:Y:S01]  /*0b10*/  IADD3 R162, PT, PT, R132.reuse, 0x67, RZ ;  /* 0x0000006784a27810 */ /* 0x040fe20007ffe0ff */
[----:B------:R-:W-:-:S02]  /*0b20*/  VIADD R18, R132, 0x1 ;  /* 0x0000000184127836 */ /* 0x000fc40000000000 */
[----:B------:R-:W-:Y:S02]  /*0b30*/  VIADD R17, R132, 0x2 ;  /* 0x0000000284117836 */ /* 0x000fe40000000000 */
[----:B------:R-:W-:Y:S01]  /*0b40*/  IMAD.MOV R136, RZ, RZ, -R7 ;  /* 0x000000ffff887224 */ /* 0x000fe200078e0a07 */
[----:B------:R-:W-:Y:S01]  /*0b50*/  STL [R1+0x9fc], R18 ;  /* 0x0009fc1201007387 */ /* 0x000fe20000100800 */
[----:B------:R-:W-:Y:S01]  /*0b60*/  IMAD.HI.U32 R7, R3, R9, R2 ;  /* 0x0000000903077227 */ /* 0x000fe200078e0002 */
[----:B------:R-:W-:Y:S02]  /*0b70*/  IABS R135, R18 ;  /* 0x0000001200877213 */ /* 0x000fe40000000000 */
[----:B------:R-:W-:Y:S01]  /*0b80*/  STL [R1+0x9f8], R17 ;  /* 0x0009f81101007387 */ /* 0x000fe20000100800 */
[----:B------:R-:W-:-:S03]  /*0b90*/  IMAD.HI.U32 R9, R4, R13, RZ ;  /* 0x0000000d04097227 */ /* 0x000fc600078e00ff */
[----:B------:R-:W-:Y:S01]  /*0ba0*/  STL [R1+0x9f4], R16 ;  /* 0x0009f41001007387 */ /* 0x000fe20000100800 */
[----:B------:R-:W-:Y:S02]  /*0bb0*/  IMAD R137, R0, R8, R137 ;  /* 0x0000000800897224 */ /* 0x000fe400078e0289 */
[----:B------:R-:W-:Y:S01]  /*0bc0*/  VIADD R14, R132, 0x5 ;  /* 0x00000005840e7836 */ /* 0x000fe20000000000 */
[----:B------:R1:W-:Y:S01]  /*0bd0*/  STL [R1+0x9f0], R15 ;  /* 0x0009f00f01007387 */ /* 0x0003e20000100800 */
[----:B------:R-:W-:Y:S01]  /*0be0*/  IMAD.HI.U32 R8, R4, R131, RZ ;  /* 0x0000008304087227 */ /* 0x000fe200078e00ff */
[C---:B------:R-:W-:Y:S02]  /*0bf0*/  ISETP.GT.U32.AND P2, PT, R0.reuse, R137, PT ;  /* 0x000000890000720c */ /* 0x040fe40003f44070 */
[----:B------:R2:W-:Y:S01]  /*0c00*/  STL [R1+0x9ec], R14 ;  /* 0x0009ec0e01007387 */ /* 0x0005e20000100800 */
[----:B------:R-:W-:Y:S01]  /*0c10*/  IMAD R136, R0, R136, R11 ;  /* 0x0000008800887224 */ /* 0x000fe200078e020b */
[----:B------:R-:W-:Y:S01]  /*0c20*/  IABS R11, R17 ;  /* 0x00000011000b7213 */ /* 0x000fe20000000000 */
[----:B------:R-:W-:Y:S01]  /*0c30*/  IMAD.MOV R9, RZ, RZ, -R9 ;  /* 0x000000ffff097224 */ /* 0x000fe200078e0a09 */
[----:B------:R-:W-:Y:S01]  /*0c40*/  IABS R129, R14 ;  /* 0x0000000e00817213 */ /* 0x000fe20000000000 */
[----:B------:R-:W-:Y:S01]  /*0c50*/  IMAD.IADD R3, R10, 0x1, R6 ;  /* 0x000000010a037824 */ /* 0x000fe200078e0206 */
[----:B------:R-:W-:Y:S01]  /*0c60*/  IADD3 R8, PT, PT, -R8, RZ, RZ ;  /* 0x000000ff08087210 */ /* 0x000fe20007ffe1ff */
[----:B-1----:R-:W-:Y:S01]  /*0c70*/  VIADD R15, R132, 0x8 ;  /* 0x00000008840f7836 */ /* 0x002fe20000000000 */
[C---:B------:R-:W-:Y:S01]  /*0c80*/  ISETP.GT.U32.AND P6, PT, R0.reuse, R136, PT ;  /* 0x000000880000720c */ /* 0x040fe20003fc4070 */
[----:B------:R-:W-:-:S02]  /*0c90*/  IMAD R130, R0, R9, R13 ;  /* 0x0000000900827224 */ /* 0x000fc400078e020d */
[----:B--2---:R-:W-:Y:S01]  /*0ca0*/  VIADD R14, R132, 0x9 ;  /* 0x00000009840e7836 */ /* 0x004fe20000000000 */
[----:B------:R-:W-:Y:S01]  /*0cb0*/  IABS R13, R15 ;  /* 0x0000000f000d7213 */ /* 0x000fe20000000000 */
[----:B------:R-:W-:-:S03]  /*0cc0*/  IMAD.HI.U32 R6, R4, R11, RZ ;  /* 0x0000000b04067227 */ /* 0x000fc600078e00ff */
[----:B------:R-:W-:Y:S01]  /*0cd0*/  IABS R125, R14 ;  /* 0x0000000e007d7213 */ /* 0x000fe20000000000 */
[----:B------:R-:W-:Y:S02]  /*0ce0*/  IMAD R131, R0, R8, R131 ;  /* 0x0000000800837224 */ /* 0x000fe400078e0283 */
[----:B------:R-:W-:Y:S02]  /*0cf0*/  VIADD R17, R132, 0x6 ;  /* 0x0000000684117836 */ /* 0x000fe40000000000 */
[----:B------:R-:W-:Y:S01]  /*0d00*/  IMAD.MOV R6, RZ, RZ, -R6 ;  /* 0x000000ffff067224 */ /* 0x000fe200078e0a06 */
[----:B------:R-:W-:Y:S01]  /*0d10*/  ISETP.GT.U32.AND P4, PT, R0, R131, PT ;  /* 0x000000830000720c */ /* 0x000fe20003f84070 */
[----:B------:R-:W-:Y:S01]  /*0d20*/  VIADD R16, R132, 0x7 ;  /* 0x0000000784107836 */ /* 0x000fe20000000000 */
[----:B------:R-:W-:Y:S01]  /*0d30*/  STL [R1+0xaa8], R17 ;  /* 0x000aa81101007387 */ /* 0x000fe20000100800 */
[----:B------:R-:W-:-:S03]  /*0d40*/  IMAD.HI.U32 R8, R4, R13, RZ ;  /* 0x0000000d04087227 */ /* 0x000fc600078e00ff */
[----:B------:R1:W-:Y:S01]  /*0d50*/  STL [R1+0xaac], R16 ;  /* 0x000aac1001007387 */ /* 0x0003e20000100800 */
[----:B------:R-:W-:Y:S01]  /*0d60*/  IMAD.HI.U32 R2, R4, R135, RZ ;  /* 0x0000008704027227 */ /* 0x000fe200078e00ff */
[----:B------:R-:W-:Y:S02]  /*0d70*/  IABS R127, R16 ;  /* 0x00000010007f7213 */ /* 0x000fe40000000000 */
[----:B------:R2:W-:Y:S01]  /*0d80*/  STL [R1+0xaa4], R15 ;  /* 0x000aa40f01007387 */ /* 0x0005e20000100800 */
[----:B------:R-:W-:Y:S02]  /*0d90*/  VIADD R12, R132, 0xa ;  /* 0x0000000a840c7836 */ /* 0x000fe40000000000 */
[----:B------:R-:W-:Y:S01]  /*0da0*/  IMAD R134, R0, R6, R11 ;  /* 0x0000000600867224 */ /* 0x000fe200078e020b */
[----:B------:R-:W-:Y:S01]  /*0db0*/  IABS R11, R17 ;  /* 0x00000011000b7213 */ /* 0x000fe20000000000 */
[----:B------:R-:W-:Y:S01]  /*0dc0*/  IMAD.MOV R8, RZ, RZ, -R8 ;  /* 0x000000ffff087224 */ /* 0x000fe200078e0a08 */
[----:B------:R-:W-:Y:S01]  /*0dd0*/  STL [R1+0xab0], R14 ;  /* 0x000ab00e01007387 */ /* 0x000fe20000100800 */
[C---:B------:R-:W-:Y:S01]  /*0de0*/  VIADD R252, R132.reuse, 0xe ;  /* 0x0000000e84fc7836 */ /* 0x040fe20000000000 */
[----:B-1----:R-:W-:Y:S01]  /*0df0*/  IADD3 R16, PT, PT, R132, 0xb, RZ ;  /* 0x0000000b84107810 */ /* 0x002fe20007ffe0ff */
[----:B------:R-:W-:Y:S01]  /*0e00*/  IMAD.MOV R2, RZ, RZ, -R2 ;  /* 0x000000ffff027224 */ /* 0x000fe200078e0a02 */
[----:B------:R1:W-:Y:S01]  /*0e10*/  STL [R1+0xaa0], R12 ;  /* 0x000aa00c01007387 */ /* 0x0003e20000100800 */
[----:B------:R-:W-:Y:S01]  /*0e20*/  IMAD.HI.U32 R9, R4, R125, RZ ;  /* 0x0000007d04097227 */ /* 0x000fe200078e00ff */
[----:B--2---:R-:W-:-:S02]  /*0e30*/  IABS R15, R12 ;  /* 0x0000000c000f7213 */ /* 0x004fc40000000000 */
[----:B------:R-:W-:Y:S01]  /*0e40*/  IABS R123, R16 ;  /* 0x00000010007b7213 */ /* 0x000fe20000000000 */
[C---:B------:R-:W-:Y:S01]  /*0e50*/  IMAD R126, R0.reuse, R8, R13 ;  /* 0x00000008007e7224 */ /* 0x040fe200078e020d */
[----:B------:R-:W-:Y:S01]  /*0e60*/  IABS R13, R252 ;  /* 0x000000fc000d7213 */ /* 0x000fe20000000000 */
[C---:B------:R-:W-:Y:S01]  /*0e70*/  IMAD R135, R0.reuse, R2, R135 ;  /* 0x0000000200877224 */ /* 0x040fe200078e0287 */
[----:B------:R2:W-:Y:S01]  /*0e80*/  STL [R1+0xab4], R16 ;  /* 0x000ab41001007387 */ /* 0x0005e20000100800 */
[----:B------:R-:W-:Y:S01]  /*0e90*/  IMAD.MOV R9, RZ, RZ, -R9 ;  /* 0x000000ffff097224 */ /* 0x000fe200078e0a09 */
[----:B------:R-:W-:Y:S01]  /*0ea0*/  ISETP.GT.U32.AND P5, PT, R0, R134, PT ;  /* 0x000000860000720c */ /* 0x000fe20003fa4070 */
[----:B-1----:R-:W-:Y:S02]  /*0eb0*/  VIADD R12, R132, 0xd ;  /* 0x0000000d840c7836 */ /* 0x002fe40000000000 */
[----:B------:R-:W-:-:S03]  /*0ec0*/  IMAD.HI.U32 R2, R4, R11, RZ ;  /* 0x0000000b04027227 */ /* 0x000fc600078e00ff */
[----:B------:R-:W-:Y:S01]  /*0ed0*/  IABS R121, R12 ;  /* 0x0000000c00797213 */ /* 0x000fe20000000000 */
[----:B------:R-:W-:Y:S02]  /*0ee0*/  IMAD R125, R0, R9, R125 ;  /* 0x00000009007d7224 */ /* 0x000fe400078e027d */
[----:B------:R-:W-:Y:S02]  /*0ef0*/  IMAD.MOV R2, RZ, RZ, -R2 ;  /* 0x000000ffff027224 */ /* 0x000fe400078e0a02 */
[----:B------:R-:W-:Y:S02]  /*0f00*/  VIADD R14, R132, 0xc ;  /* 0x0000000c840e7836 */ /* 0x000fe40000000000 */
[----:B------:R-:W-:-:S03]  /*0f10*/  IMAD.HI.U32 R9, R4, R13, RZ ;  /* 0x0000000d04097227 */ /* 0x000fc600078e00ff */
[----:B------:R1:W-:Y:S01]  /*0f20*/  STL [R1+0xa9c], R14 ;  /* 0x000a9c0e01007387 */ /* 0x0003e20000100800 */
[----:B------:R-:W-:-:S03]  /*0f30*/  IMAD.HI.U32 R6, R4, R127, RZ ;  /* 0x0000007f04067227 */ /* 0x000fc600078e00ff */
[----:B------:R3:W-:Y:S01]  /*0f40*/  STL [R1+0xb94], R12 ;  /* 0x000b940c01007387 */ /* 0x0007e20000100800 */
[----:B------:R-:W-:Y:S01]  /*0f50*/  IMAD R128, R0, R2, R11 ;  /* 0x0000000200807224 */ /* 0x000fe200078e020b */
[----:B------:R-:W-:Y:S01]  /*0f60*/  IABS R11, R14 ;  /* 0x0000000e000b7213 */ /* 0x000fe20000000000 */
[----:B------:R-:W-:Y:S01]  /*0f70*/  IMAD.MOV R9, RZ, RZ, -R9 ;  /* 0x000000ffff097224 */ /* 0x000fe200078e0a09 */
[----:B------:R-:W-:Y:S01]  /*0f80*/  STL [R1+0xb90], R252 ;  /* 0x000b90fc01007387 */ /* 0x000fe20000100800 */
[----:B------:R-:W-:Y:S02]  /*0f90*/  VIADD R248, R132, 0x12 ;  /* 0x0000001284f87836 */ /* 0x000fe40000000000 */
[----:B------:R-:W-:Y:S02]  /*0fa0*/  IMAD.MOV R6, RZ, RZ, -R6 ;  /* 0x000000ffff067224 */ /* 0x000fe400078e0a06 */
[----:B------:R-:W-:-:S04]  /*0fb0*/  IMAD.HI.U32 R8, R4, R121, RZ ;  /* 0x0000007904087227 */ /* 0x000fc800078e00ff */
[C---:B------:R-:W-:Y:S01]  /*0fc0*/  IMAD R120, R0.reuse, R9, R13 ;  /* 0x0000000900787224 */ /* 0x040fe200078e020d */
[----:B------:R-:W-:Y:S01]  /*0fd0*/  IABS R13, R248 ;  /* 0x000000f8000d7213 */ /* 0x000fe20000000000 */
[----:B------:R-:W-:Y:S02]  /*0fe0*/  IMAD R127, R0, R6, R127 ;  /* 0x00000006007f7224 */ /* 0x000fe400078e027f */
[----:B------:R-:W-:Y:S02]  /*0ff0*/  IMAD.MOV R8, RZ, RZ, -R8 ;  /* 0x000000ffff087224 */ /* 0x000fe400078e0a08 */
[----:B------:R-:W-:-:S04]  /*1000*/  IMAD.HI.U32 R6, R4, R11, RZ ;  /* 0x0000000b04067227 */ /* 0x000fc800078e00ff */
[----:B------:R-:W-:Y:S02]  /*1010*/  IMAD R121, R0, R8, R121 ;  /* 0x0000000800797224 */ /* 0x000fe400078e0279 */
[----:B------:R-:W-:Y:S02]  /*1020*/  IMAD.MOV R6, RZ, RZ, -R6 ;  /* 0x000000ffff067224 */ /* 0x000fe400078e0a06 */
[----:B------:R-:W-:Y:S02]  /*1030*/  VIADD R250, R132, 0x10 ;  /* 0x0000001084fa7836 */ /* 0x000fe40000000000 */
[----:B------:R-:W-:-:S04]  /*1040*/  IMAD.HI.U32 R8, R4, R13, RZ ;  /* 0x0000000d04087227 */ /* 0x000fc800078e00ff */
[----:B------:R-:W-:-:S04]  /*1050*/  IMAD.HI.U32 R2, R4, R123, RZ ;  /* 0x0000007b04027227 */ /* 0x000fc800078e00ff */
[----:B------:R-:W-:Y:S01]  /*1060*/  IMAD R122, R0, R6, R11 ;  /* 0x00000006007a7224 */ /* 0x000fe200078e020b */
[----:B------:R-:W-:Y:S01]  /*1070*/  IABS R11, R250 ;  /* 0x000000fa000b7213 */ /* 0x000fe20000000000 */
[----:B------:R-:W-:Y:S02]  /*1080*/  IMAD.MOV R8, RZ, RZ, -R8 ;  /* 0x000000ffff087224 */ /* 0x000fe400078e0a08 */
[C---:B------:R-:W-:Y:S02]  /*1090*/  VIADD R241, R132.reuse, 0x18 ;  /* 0x0000001884f17836 */ /* 0x040fe40000000000 */
[----:B------:R-:W-:Y:S02]  /*10a0*/  IMAD.MOV R2, RZ, RZ, -R2 ;  /* 0x000000ffff027224 */ /* 0x000fe400078e0a02 */
[----:B------:R-:W-:Y:S02]  /*10b0*/  VIADD R249, R132, 0x11 ;  /* 0x0000001184f97836 */ /* 0x000fe40000000000 */
[----:B------:R-:W-:-:S03]  /*10c0*/  IMAD.HI.U32 R9, R4, R115, RZ ;  /* 0x0000007304097227 */ /* 0x000fc600078e00ff */
[----:B------:R-:W-:Y:S01]  /*10d0*/  IABS R117, R249 ;  /* 0x000000f900757213 */ /* 0x000fe20000000000 */
[C---:B------:R-:W-:Y:S01]  /*10e0*/  IMAD R116, R0.reuse, R8, R13 ;  /* 0x0000000800747224 */ /* 0x040fe200078e020d */
[----:B------:R-:W-:Y:S01]  /*10f0*/  IABS R13, R241 ;  /* 0x000000f1000d7213 */ /* 0x000fe20000000000 */
[----:B------:R-:W-:Y:S02]  /*1100*/  IMAD R123, R0, R2, R123 ;  /* 0x00000002007b7224 */ /* 0x000fe400078e027b */
[----:B------:R-:W-:Y:S02]  /*1110*/  IMAD.MOV R9, RZ, RZ, -R9 ;  /* 0x000000ffff097224 */ /* 0x000fe400078e0a09 */
[----:B------:R-:W-:Y:S02]  /*1120*/  VIADD R242, R132, 0x17 ;  /* 0x0000001784f27836 */ /* 0x000fe40000000000 */
[----:B------:R-:W-:-:S03]  /*1130*/  IMAD.HI.U32 R2, R4, R11, RZ ;  /* 0x0000000b04027227 */ /* 0x000fc600078e00ff */
[----:B------:R-:W-:Y:S01]  /*1140*/  IABS R111, R242 ;  /* 0x000000f2006f7213 */ /* 0x000fe20000000000 */
        /* <DEDUP_REMOVED lines=8> */
[----:B------:R-:W-:Y:S02]  /*11d0*/  VIADD R237, R132, 0x1c ;  /* 0x0000001c84ed7836 */ /* 0x000fe40000000000 */
[----:B------:R-:W-:Y:S02]  /*11e0*/  IMAD.MOV R6, RZ, RZ, -R6 ;  /* 0x000000ffff067224 */ /* 0x000fe400078e0a06 */
[----:B------:R-:W-:-:S04]  /*11f0*/  IMAD.HI.U32 R8, R4, R111, RZ ;  /* 0x0000006f04087227 */ /* 0x000fc800078e00ff */
[----:B------:R-:W-:Y:S02]  /*1200*/  VIADD R244, R132, 0x15 ;  /* 0x0000001584f47836 */ /* 0x000fe40000000000 */
[C---:B------:R-:W-:Y:S01]  /*1210*/  IMAD R110, R0.reuse, R9, R13 ;  /* 0x00000009006e7224 */ /* 0x040fe200078e020d */
[----:B------:R-:W-:Y:S01]  /*1220*/  IABS R13, R237 ;  /* 0x000000ed000d7213 */ /* 0x000fe20000000000 */
[----:B------:R-:W-:Y:S01]  /*1230*/  IMAD R117, R0, R6, R117 ;  /* 0x0000000600757224 */ /* 0x000fe200078e0275 */
[----:B------:R-:W-:Y:S01]  /*1240*/  IABS R113, R244 ;  /* 0x000000f400717213 */ /* 0x000fe20000000000 */
[----:B------:R-:W-:Y:S02]  /*1250*/  IMAD.MOV R8, RZ, RZ, -R8 ;  /* 0x000000ffff087224 */ /* 0x000fe400078e0a08 */
[----:B------:R-:W-:Y:S02]  /*1260*/  VIADD R236, R132, 0x1d ;  /* 0x0000001d84ec7836 */ /* 0x000fe40000000000 */
[----:B------:R-:W-:-:S03]  /*1270*/  IMAD.HI.U32 R6, R4, R11, RZ ;  /* 0x0000000b04067227 */ /* 0x000fc600078e00ff */
[----:B------:R-:W-:Y:S01]  /*1280*/  IABS R105, R236 ;  /* 0x000000ec00697213 */ /* 0x000fe20000000000 */
[----:B------:R-:W-:Y:S01]  /*1290*/  IMAD R111, R0, R8, R111 ;  /* 0x00000008006f7224 */ /* 0x000fe200078e026f */
[----:B------:R-:W-:Y:S01]  /*12a0*/  IADD3 R6, PT, PT, -R6, RZ, RZ ;  /* 0x000000ff06067210 */ /* 0x000fe20007ffe1ff */
[----:B------:R-:W-:-:S04]  /*12b0*/  IMAD.HI.U32 R8, R4, R13, RZ ;  /* 0x0000000d04087227 */ /* 0x000fc800078e00ff */
[----:B------:R-:W-:Y:S02]  /*12c0*/  VIADD R239, R132, 0x1a ;  /* 0x0000001a84ef7836 */ /* 0x000fe40000000000 */
[----:B------:R-:W-:-:S04]  /*12d0*/  IMAD.HI.U32 R2, R4, R113, RZ ;  /* 0x0000007104027227 */ /* 0x000fc800078e00ff */
[----:B------:R-:W-:Y:S02]  /*12e0*/  IMAD.MOV R8, RZ, RZ, -R8 ;  /* 0x000000ffff087224 */ /* 0x000fe400078e0a08 */
[----:B------:R-:W-:Y:S02]  /*12f0*/  VIADD R231, R132, 0x22 ;  /* 0x0000002284e77836 */ /* 0x000fe40000000000 */
[----:B------:R-:W-:-:S04]  /*1300*/  IMAD.HI.U32 R9, R4, R105, RZ ;  /* 0x0000006904097227 */ /* 0x000fc800078e00ff */
[----:B------:R-:W-:Y:S01]  /*1310*/  IMAD R112, R0, R6, R11 ;  /* 0x0000000600707224 */ /* 0x000fe200078e020b */
[----:B------:R-:W-:Y:S01]  /*1320*/  IABS R11, R239 ;  /* 0x000000ef000b7213 */ /* 0x000fe20000000000 */
[----:B------:R-:W-:Y:S02]  /*1330*/  IMAD.MOV R2, RZ, RZ, -R2 ;  /* 0x000000ffff027224 */ /* 0x000fe400078e0a02 */
[----:B------:R-:W-:Y:S02]  /*1340*/  VIADD R238, R132, 0x1b ;  /* 0x0000001b84ee7836 */ /* 0x000fe40000000000 */
[----:B------:R-:W-:Y:S01]  /*1350*/  IMAD R106, R0, R8, R13 ;  /* 0x00000008006a7224 */ /* 0x000fe200078e020d */
[----:B------:R-:W-:Y:S01]  /*1360*/  IABS R13, R231 ;  /* 0x000000e7000d7213 */ /* 0x000fe20000000000 */
[----:B------:R-:W-:Y:S01]  /*1370*/  IMAD.MOV R9, RZ, RZ, -R9 ;  /* 0x000000ffff097224 */ /* 0x000fe200078e0a09 */
[----:B------:R-:W-:Y:S01]  /*1380*/  IABS R107, R238 ;  /* 0x000000ee006b7213 */ /* 0x000fe20000000000 */
[----:B------:R-:W-:-:S02]  /*1390*/  VIADD R232, R132, 0x21 ;  /* 0x0000002184e87836 */ /* 0x000fc40000000000 */
[----:B------:R-:W-:Y:S02]  /*13a0*/  IMAD R113, R0, R2, R113 ;  /* 0x0000000200717224 */ /* 0x000fe400078e0271 */
[----:B------:R-:W-:Y:S01]  /*13b0*/  IMAD.HI.U32 R2, R4, R11, RZ ;  /* 0x0000000b04027227 */ /* 0x000fe200078e00ff */
[----:B------:R-:W-:-:S03]  /*13c0*/  IABS R101, R232 ;  /* 0x000000e800657213 */ /* 0x000fc60000000000 */
[----:B------:R-:W-:Y:S02]  /*13d0*/  IMAD R105, R0, R9, R105 ;  /* 0x0000000900697224 */ /* 0x000fe400078e0269 */
[----:B------:R-:W-:-:S04]  /*13e0*/  IMAD.HI.U32 R9, R4, R13, RZ ;  /* 0x0000000d04097227 */ /* 0x000fc800078e00ff */
[----:B------:R-:W-:Y:S02]  /*13f0*/  IMAD.MOV R2, RZ, RZ, -R2 ;  /* 0x000000ffff027224 */ /* 0x000fe400078e0a02 */
[----:B------:R-:W-:Y:S02]  /*1400*/  VIADD R233, R132, 0x20 ;  /* 0x0000002084e97836 */ /* 0x000fe40000000000 */
[----:B------:R-:W-:-:S04]  /*1410*/  IMAD.HI.U32 R6, R4, R107, RZ ;  /* 0x0000006b04067227 */ /* 0x000fc800078e00ff */
[----:B------:R-:W-:Y:S02]  /*1420*/  IMAD.MOV R9, RZ, RZ, -R9 ;  /* 0x000000ffff097224 */ /* 0x000fe400078e0a09 */
        /* <DEDUP_REMOVED lines=30> */
[----:B------:R-:W-:-:S02]  /*1610*/  IMAD.MOV R9, RZ, RZ, -R9 ;  /* 0x000000ffff097224 */ /* 0x000fc400078e0a09 */
[----:B------:R-:W-:Y:S02]  /*1620*/  VIADD R222, R132, 0x2b ;  /* 0x0000002b84de7836 */ /* 0x000fe40000000000 */
[----:B------:R-:W-:Y:S02]  /*1630*/  IMAD R103, R0, R2, R103 ;  /* 0x0000000200677224 */ /* 0x000fe400078e0267 */
[----:B------:R-:W-:Y:S01]  /*1640*/  IMAD.HI.U32 R2, R4, R11, RZ ;  /* 0x0000000b04027227 */ /* 0x000fe200078e00ff */
[----:B------:R-:W-:-:S03]  /*1650*/  IABS R91, R222 ;  /* 0x000000de005b7213 */ /* 0x000fc60000000000 */
[----:B------:R-:W-:Y:S02]  /*1660*/  IMAD R129, R0, R10, R129 ;  /* 0x0000000a00817224 */ /* 0x000fe400078e0281 */
[----:B------:R-:W-:Y:S02]  /*1670*/  VIADD R251, R132, 0xf ;  /* 0x0000000f84fb7836 */ /* 0x000fe40000000000 */
[C---:B------:R-:W-:Y:S01]  /*1680*/  IMAD R95, R0.reuse, R9, R95 ;  /* 0x00000009005f7224 */ /* 0x040fe200078e025f */
[----:B------:R-:W-:Y:S01]  /*1690*/  ISETP.GT.U32.AND P3, PT, R0, R129, PT ;  /* 0x000000810000720c */ /* 0x000fe20003f64070 */
[C---:B------:R-:W-:Y:S01]  /*16a0*/  IMAD.HI.U32 R10, R4.reuse, R15, RZ ;  /* 0x0000000f040a7227 */ /* 0x040fe200078e00ff */
[----:B------:R-:W-:Y:S01]  /*16b0*/  IABS R119, R251 ;  /* 0x000000fb00777213 */ /* 0x000fe20000000000 */
[----:B------:R-:W-:Y:S02]  /*16c0*/  STL [R1+0xb8c], R251 ;  /* 0x000b8cfb01007387 */ /* 0x000fe40000100800 */
[----:B------:R-:W-:-:S02]  /*16d0*/  IMAD.HI.U32 R9, R4, R13, RZ ;  /* 0x0000000d04097227 */ /* 0x000fc400078e00ff */
[----:B------:R5:W-:Y:S02]  /*16e0*/  STL [R1+0xbe8], R252 ;  /* 0x000be8fc01007387 */ /* 0x000be40000100800 */
[----:B------:R-:W-:Y:S02]  /*16f0*/  IMAD.MOV R2, RZ, RZ, -R2 ;  /* 0x000000ffff027224 */ /* 0x000fe400078e0a02 */
[----:B------:R-:W-:Y:S01]  /*1700*/  VIADD R223, R132, 0x2a ;  /* 0x0000002a84df7836 */ /* 0x000fe20000000000 */
[----:B------:R-:W-:Y:S01]  /*1710*/  STL [R1+0xbec], R251 ;  /* 0x000becfb01007387 */ /* 0x000fe20000100800 */
[----:B------:R-:W-:-:S03]  /*1720*/  IMAD.HI.U32 R6, R4, R97, RZ ;  /* 0x0000006104067227 */ /* 0x000fc600078e00ff */
[----:B------:R-:W-:Y:S01]  /*1730*/  STL [R1+0xb88], R250 ;  /* 0x000b88fa01007387 */ /* 0x000fe20000100800 */
[----:B------:R-:W-:Y:S02]  /*1740*/  IMAD.MOV R10, RZ, RZ, -R10 ;  /* 0x000000ffff0a7224 */ /* 0x000fe400078e0a0a */
[----:B------:R-:W-:Y:S01]  /*1750*/  IMAD.MOV R9, RZ, RZ, -R9 ;  /* 0x000000ffff097224 */ /* 0x000fe200078e0a09 */
[----:B------:R-:W-:Y:S01]  /*1760*/  STL [R1+0xb84], R249 ;  /* 0x000b84f901007387 */ /* 0x000fe20000100800 */
[C---:B------:R-:W-:Y:S02]  /*1770*/  VIADD R217, R132.reuse, 0x30 ;  /* 0x0000003084d97836 */ /* 0x040fe40000000000 */
[----:B------:R-:W-:Y:S01]  /*1780*/  VIADD R224, R132, 0x29 ;  /* 0x0000002984e07836 */ /* 0x000fe20000000000 */
[----:B------:R-:W-:Y:S01]  /*1790*/  STL [R1+0xbf0], R250 ;  /* 0x000bf0fa01007387 */ /* 0x000fe20000100800 */
[----:B------:R-:W-:-:S03]  /*17a0*/  IMAD.HI.U32 R8, R4, R91, RZ ;  /* 0x0000005b04087227 */ /* 0x000fc600078e00ff */
[----:B------:R-:W-:Y:S01]  /*17b0*/  IABS R93, R224 ;  /* 0x000000e0005d7213 */ /* 0x000fe20000000000 */
[----:B------:R-:W-:Y:S01]  /*17c0*/  IMAD R98, R0, R2, R11 ;  /* 0x0000000200627224 */ /* 0x000fe200078e020b */
[----:B------:R-:W-:Y:S01]  /*17d0*/  IABS R11, R223 ;  /* 0x000000df000b7213 */ /* 0x000fe20000000000 */
[----:B------:R-:W-:Y:S01]  /*17e0*/  IMAD.MOV R6, RZ, RZ, -R6 ;  /* 0x000000ffff067224 */ /* 0x000fe200078e0a06 */
[----:B------:R-:W-:Y:S01]  /*17f0*/  STL [R1+0xb80], R248 ;  /* 0x000b80f801007387 */ /* 0x000fe20000100800 */
[----:B------:R-:W-:Y:S02]  /*1800*/  VIADD R216, R132, 0x31 ;  /* 0x0000003184d87836 */ /* 0x000fe40000000000 */
[----:B------:R-:W-:Y:S01]  /*1810*/  IMAD R124, R0, R10, R15 ;  /* 0x0000000a007c7224 */ /* 0x000fe200078e020f */
[----:B------:R-:W-:Y:S01]  /*1820*/  STL [R1+0xbf4], R249 ;  /* 0x000bf4f901007387 */ /* 0x000fe20000100800 */
[----:B------:R-:W-:Y:S01]  /*1830*/  VIADD R245, R132, 0x14 ;  /* 0x0000001484f57836 */ /* 0x000fe20000000000 */
[----:B------:R-:W-:Y:S01]  /*1840*/  IABS R85, R216 ;  /* 0x000000d800557213 */ /* 0x000fe20000000000 */
[----:B------:R-:W-:Y:S01]  /*1850*/  IMAD R90, R0, R9, R13 ;  /* 0x00000009005a7224 */ /* 0x000fe200078e020d */
[----:B------:R-:W-:Y:S01]  /*1860*/  IABS R13, R217 ;  /* 0x000000d9000d7213 */ /* 0x000fe20000000000 */
[----:B------:R-:W-:Y:S01]  /*1870*/  IMAD.HI.U32 R10, R4, R119, RZ ;  /* 0x00000077040a7227 */ /* 0x000fe200078e00ff */
[----:B------:R-:W-:Y:S01]  /*1880*/  IABS R15, R245 ;  /* 0x000000f5000f7213 */ /* 0x000fe20000000000 */
[----:B------:R-:W-:Y:S02]  /*1890*/  STL [R1+0xb7c], R246 ;  /* 0x000b7cf601007387 */ /* 0x000fe40000100800 */
[----:B------:R-:W-:-:S02]  /*18a0*/  IMAD.MOV R8, RZ, RZ, -R8 ;  /* 0x000000ffff087224 */ /* 0x000fc400078e0a08 */
[----:B------:R-:W-:Y:S01]  /*18b0*/  IMAD R97, R0, R6, R97 ;  /* 0x0000000600617224 */ /* 0x000fe200078e0261 */
[----:B------:R-:W-:Y:S01]  /*18c0*/  STL [R1+0xbf8], R248 ;  /* 0x000bf8f801007387 */ /* 0x000fe20000100800 */
[----:B------:R-:W-:-:S03]  /*18d0*/  IMAD.HI.U32 R6, R4, R11, RZ ;  /* 0x0000000b04067227 */ /* 0x000fc600078e00ff */
[----:B------:R-:W-:Y:S01]  /*18e0*/  STL [R1+0xb78], R245 ;  /* 0x000b78f501007387 */ /* 0x000fe20000100800 */
[----:B------:R-:W-:Y:S02]  /*18f0*/  IMAD.MOV R10, RZ, RZ, -R10 ;  /* 0x000000ffff0a7224 */ /* 0x000fe400078e0a0a */
[----:B------:R-:W-:Y:S01]  /*1900*/  IMAD R91, R0, R8, R91 ;  /* 0x00000008005b7224 */ /* 0x000fe200078e025b */
[----:B------:R1:W-:Y:S01]  /*1910*/  STL [R1+0xbfc], R246 ;  /* 0x000bfcf601007387 */ /* 0x0003e20000100800 */
[----:B------:R-:W-:-:S03]  /*1920*/  IMAD.HI.U32 R8, R4, R13, RZ ;  /* 0x0000000d04087227 */ /* 0x000fc600078e00ff */
[----:B------:R-:W-:Y:S01]  /*1930*/  STL [R1+0xb74], R244 ;  /* 0x000b74f401007387 */ /* 0x000fe20000100800 */
[----:B------:R-:W-:-:S03]  /*1940*/  IMAD.HI.U32 R2, R4, R93, RZ ;  /* 0x0000005d04027227 */ /* 0x000fc600078e00ff */
[----:B------:R-:W-:Y:S01]  /*1950*/  STL [R1+0xb70], R243 ;  /* 0x000b70f301007387 */ /* 0x000fe20000100800 */
[----:B------:R-:W-:Y:S01]  /*1960*/  IMAD.MOV R6, RZ, RZ, -R6 ;  /* 0x000000ffff067224 */ /* 0x000fe200078e0a06 */
[----:B------:R-:W-:Y:S01]  /*1970*/  IADD3 R2, PT, PT, -R2, RZ, RZ ;  /* 0x000000ff02027210 */ /* 0x000fe20007ffe1ff */
[----:B------:R-:W-:Y:S01]  /*1980*/  VIADD R219, R132, 0x2e ;  /* 0x0000002e84db7836 */ /* 0x000fe20000000000 */
[----:B------:R-:W-:Y:S01]  /*1990*/  STL [R1+0xb6c], R242 ;  /* 0x000b6cf201007387 */ /* 0x000fe20000100800 */
[----:B------:R-:W-:Y:S02]  /*19a0*/  IMAD R119, R0, R10, R119 ;  /* 0x0000000a00777224 */ /* 0x000fe400078e0277 */
[----:B------:R-:W-:Y:S01]  /*19b0*/  VIADD R240, R132, 0x19 ;  /* 0x0000001984f07836 */ /* 0x000fe20000000000 */
[----:B------:R-:W-:Y:S01]  /*19c0*/  STL [R1+0xb68], R241 ;  /* 0x000b68f101007387 */ /* 0x000fe20000100800 */
[----:B------:R-:W-:-:S03]  /*19d0*/  IMAD.HI.U32 R9, R4, R85, RZ ;  /* 0x0000005504097227 */ /* 0x000fc600078e00ff */
[----:B------:R-:W-:Y:S01]  /*19e0*/  IABS R109, R240 ;  /* 0x000000f0006d7213 */ /* 0x000fe20000000000 */
[----:B------:R-:W-:Y:S01]  /*19f0*/  IMAD.HI.U32 R10, R4, R15, RZ ;  /* 0x0000000f040a7227 */ /* 0x000fe200078e00ff */
[----:B------:R-:W-:Y:S01]  /*1a00*/  IADD3 R9, PT, PT, -R9, RZ, RZ ;  /* 0x000000ff09097210 */ /* 0x000fe20007ffe1ff */
[----:B------:R-:W-:Y:S02]  /*1a10*/  STL [R1+0xb64], R240 ;  /* 0x000b64f001007387 */ /* 0x000fe40000100800 */
[----:B------:R-:W-:Y:S02]  /*1a20*/  IMAD.MOV R8, RZ, RZ, -R8 ;  /* 0x000000ffff087224 */ /* 0x000fe400078e0a08 */
[----:B------:R-:W-:Y:S01]  /*1a30*/  VIADD R211, R132, 0x36 ;  /* 0x0000003684d37836 */ /* 0x000fe20000000000 */
[----:B------:R-:W-:Y:S01]  /*1a40*/  STL [R1+0xb60], R239 ;  /* 0x000b60ef01007387 */ /* 0x000fe20000100800 */
[----:B------:R-:W-:Y:S01]  /*1a50*/  IMAD R92, R0, R6, R11 ;  /* 0x00000006005c7224 */ /* 0x000fe200078e020b */
[----:B------:R-:W-:Y:S01]  /*1a60*/  IABS R11, R219 ;  /* 0x000000db000b7213 */ /* 0x000fe20000000000 */
[----:B------:R-:W-:Y:S01]  /*1a70*/  VIADD R218, R132, 0x2f ;  /* 0x0000002f84da7836 */ /* 0x000fe20000000000 */
[----:B------:R-:W-:Y:S01]  /*1a80*/  STL [R1+0xb5c], R238 ;  /* 0x000b5cee01007387 */ /* 0x000fe20000100800 */
[----:B------:R-:W-:-:S02]  /*1a90*/  IMAD.MOV R10, RZ, RZ, -R10 ;  /* 0x000000ffff0a7224 */ /* 0x000fc400078e0a0a */
[----:B------:R-:W-:Y:S01]  /*1aa0*/  IMAD R86, R0, R8, R13 ;  /* 0x0000000800567224 */ /* 0x000fe200078e020d */
[----:B------:R-:W-:Y:S01]  /*1ab0*/  IABS R13, R211 ;  /* 0x000000d3000d7213 */ /* 0x000fe20000000000 */
[----:B------:R-:W-:Y:S01]  /*1ac0*/  VIADD R212, R132, 0x35 ;  /* 0x0000003584d47836 */ /* 0x000fe20000000000 */
[----:B------:R-:W-:Y:S01]  /*1ad0*/  IABS R87, R218 ;  /* 0x000000da00577213 */ /* 0x000fe20000000000 */
[C---:B------:R-:W-:Y:S01]  /*1ae0*/  IMAD R93, R0.reuse, R2, R93 ;  /* 0x00000002005d7224 */ /* 0x040fe200078e025d */
[----:B------:R-:W-:Y:S01]  /*1af0*/  STL [R1+0xb58], R237 ;  /* 0x000b58ed01007387 */ /* 0x000fe20000100800 */
[----:B------:R-:W-:Y:S01]  /*1b00*/  IMAD R114, R0, R10, R15 ;  /* 0x0000000a00727224 */ /* 0x000fe200078e020f */
[----:B------:R-:W-:Y:S01]  /*1b10*/  IABS R81, R212 ;  /* 0x000000d400517213 */ /* 0x000fe20000000000 */
[----:B------:R-:W-:Y:S01]  /*1b20*/  VIADD R235, R132, 0x1e ;  /* 0x0000001e84eb7836 */ /* 0x000fe20000000000 */
[----:B------:R-:W-:Y:S01]  /*1b30*/  STL [R1+0xb54], R236 ;  /* 0x000b54ec01007387 */ /* 0x000fe20000100800 */
[----:B------:R-:W-:-:S03]  /*1b40*/  IMAD.HI.U32 R2, R4, R11, RZ ;  /* 0x0000000b04027227 */ /* 0x000fc600078e00ff */
[----:B------:R-:W-:Y:S01]  /*1b50*/  IABS R15, R235 ;  /* 0x000000eb000f7213 */ /* 0x000fe20000000000 */
[----:B------:R-:W-:Y:S01]  /*1b60*/  IMAD.HI.U32 R10, R4, R109, RZ ;  /* 0x0000006d040a7227 */ /* 0x000fe200078e00ff */
[----:B------:R-:W-:Y:S03]  /*1b70*/  STL [R1+0xb50], R235 ;  /* 0x000b50eb01007387 */ /* 0x000fe60000100800 */
[----:B------:R-:W-:Y:S01]  /*1b80*/  IMAD R85, R0, R9, R85 ;  /* 0x0000000900557224 */ /* 0x000fe200078e0255 */
[----:B------:R-:W-:Y:S01]  /*1b90*/  STL [R1+0xb4c], R234 ;  /* 0x000b4cea01007387 */ /* 0x000fe20000100800 */
[----:B------:R-:W-:-:S03]  /*1ba0*/  IMAD.HI.U32 R9, R4, R13, RZ ;  /* 0x0000000d04097227 */ /* 0x000fc600078e00ff */
[----:B------:R-:W-:Y:S01]  /*1bb0*/  STL [R1+0xb48], R233 ;  /* 0x000b48e901007387 */ /* 0x000fe20000100800 */
[----:B------:R-:W-:Y:S02]  /*1bc0*/  IMAD.MOV R2, RZ, RZ, -R2 ;  /* 0x000000ffff027224 */ /* 0x000fe400078e0a02 */
[----:B------:R-:W-:Y:S01]  /*1bd0*/  VIADD R213, R132, 0x34 ;  /* 0x0000003484d57836 */ /* 0x000fe20000000000 */
[----:B------:R-:W-:Y:S01]  /*1be0*/  STL [R1+0xb44], R232 ;  /* 0x000b44e801007387 */ /* 0x000fe20000100800 */
[----:B------:R-:W-:Y:S02]  /*1bf0*/  IMAD.MOV R10, RZ, RZ, -R10 ;  /* 0x000000ffff0a7224 */ /* 0x000fe400078e0a0a */
[----:B------:R-:W-:Y:S01]  /*1c00*/  IMAD.HI.U32 R6, R4, R87, RZ ;  /* 0x0000005704067227 */ /* 0x000fe200078e00ff */
[----:B------:R-:W-:Y:S03]  /*1c10*/  STL [R1+0xb40], R231 ;  /* 0x000b40e701007387 */ /* 0x000fe60000100800 */
[----:B------:R-:W-:-:S02]  /*1c20*/  IMAD.MOV R9, RZ, RZ, -R9 ;  /* 0x000000ffff097224 */ /* 0x000fc400078e0a09 */
[----:B------:R-:W-:Y:S02]  /*1c30*/  VIADD R207, R132, 0x3a ;  /* 0x0000003a84cf7836 */ /* 0x000fe40000000000 */
[----:B------:R-:W-:-:S04]  /*1c40*/  IMAD.HI.U32 R8, R4, R81, RZ ;  /* 0x0000005104087227 */ /* 0x000fc800078e00ff */
[C---:B------:R-:W-:Y:S01]  /*1c50*/  IMAD R88, R0.reuse, R2, R11 ;  /* 0x0000000200587224 */ /* 0x040fe200078e020b */
[----:B------:R-:W-:Y:S01]  /*1c60*/  IABS R11, R213 ;  /* 0x000000d5000b7213 */ /* 0x000fe20000000000 */
[----:B------:R-:W-:Y:S02]  /*1c70*/  IMAD R109, R0, R10, R109 ;  /* 0x0000000a006d7224 */ /* 0x000fe400078e026d */
[----:B------:R-:W-:Y:S02]  /*1c80*/  IMAD.MOV R6, RZ, RZ, -R6 ;  /* 0x000000ffff067224 */ /* 0x000fe400078e0a06 */
[----:B------:R-:W-:Y:S02]  /*1c90*/  VIADD R214, R132, 0x33 ;  /* 0x0000003384d67836 */ /* 0x000fe40000000000 */
[----:B------:R-:W-:-:S03]  /*1ca0*/  IMAD.HI.U32 R10, R4, R15, RZ ;  /* 0x0000000f040a7227 */ /* 0x000fc600078e00ff */
[----:B------:R-:W-:Y:S01]  /*1cb0*/  IABS R83, R214 ;  /* 0x000000d600537213 */ /* 0x000fe20000000000 */
[----:B------:R-:W-:Y:S01]  /*1cc0*/  IMAD R80, R0, R9, R13 ;  /* 0x0000000900507224 */ /* 0x000fe200078e020d */
[----:B------:R-:W-:Y:S01]  /*1cd0*/  IABS R13, R207 ;  /* 0x000000cf000d7213 */ /* 0x000fe20000000000 */
[----:B------:R-:W-:Y:S01]  /*1ce0*/  VIADD R230, R132, 0x23 ;  /* 0x0000002384e67836 */ /* 0x000fe20000000000 */
[----:B------:R-:W-:Y:S01]  /*1cf0*/  IADD3 R10, PT, PT, -R10, RZ, RZ ;  /* 0x000000ff0a0a7210 */ /* 0x000fe20007ffe1ff */
[----:B------:R-:W-:Y:S02]  /*1d00*/  IMAD.MOV R8, RZ, RZ, -R8 ;  /* 0x000000ffff087224 */ /* 0x000fe400078e0a08 */
[----:B------:R-:W-:Y:S01]  /*1d10*/  VIADD R206, R132, 0x3b ;  /* 0x0000003b84ce7836 */ /* 0x000fe20000000000 */
[----:B------:R-:W-:Y:S01]  /*1d20*/  IABS R99, R230 ;  /* 0x000000e600637213 */ /* 0x000fe20000000000 */
[----:B------:R-:W-:Y:S01]  /*1d30*/  IMAD R87, R0, R6, R87 ;  /* 0x0000000600577224 */ /* 0x000fe200078e0257 */
[----:B------:R-:W-:Y:S01]  /*1d40*/  STL [R1+0xb9c], R230 ;  /* 0x000b9ce601007387 */ /* 0x000fe20000100800 */
[----:B------:R-:W-:Y:S01]  /*1d50*/  IMAD.HI.U32 R6, R4, R11, RZ ;  /* 0x0000000b04067227 */ /* 0x000fe200078e00ff */
[----:B------:R-:W-:-:S02]  /*1d60*/  IABS R75, R206 ;  /* 0x000000ce004b7213 */ /* 0x000fc40000000000 */
[----:B------:R-:W-:Y:S01]  /*1d70*/  STL [R1+0xba0], R229 ;  /* 0x000ba0e501007387 */ /* 0x000fe20000100800 */
[----:B------:R-:W-:Y:S02]  /*1d80*/  IMAD R81, R0, R8, R81 ;  /* 0x0000000800517224 */ /* 0x000fe400078e0251 */
[----:B------:R-:W-:Y:S01]  /*1d90*/  IMAD.HI.U32 R8, R4, R13, RZ ;  /* 0x0000000d04087227 */ /* 0x000fe200078e00ff */
[----:B------:R-:W-:Y:S03]  /*1da0*/  STL [R1+0xba8], R228 ;  /* 0x000ba8e401007387 */ /* 0x000fe60000100800 */
[----:B------:R-:W-:Y:S01]  /*1db0*/  IMAD.MOV R6, RZ, RZ, -R6 ;  /* 0x000000ffff067224 */ /* 0x000fe200078e0a06 */
[----:B------:R-:W-:Y:S01]  /*1dc0*/  STL [R1+0xbac], R227 ;  /* 0x000bace301007387 */ /* 0x000fe20000100800 */
[----:B------:R-:W-:Y:S02]  /*1dd0*/  VIADD R209, R132, 0x38 ;  /* 0x0000003884d17836 */ /* 0x000fe40000000000 */
[----:B------:R-:W-:Y:S01]  /*1de0*/  IMAD.HI.U32 R2, R4, R83, RZ ;  /* 0x0000005304027227 */ /* 0x000fe200078e00ff */
[----:B------:R-:W-:Y:S03]  /*1df0*/  STL [R1+0xbb4], R226 ;  /* 0x000bb4e201007387 */ /* 0x000fe60000100800 */
[----:B------:R-:W-:-:S02]  /*1e00*/  IMAD R104, R0, R10, R15 ;  /* 0x0000000a00687224 */ /* 0x000fc400078e020f */
[C---:B------:R-:W-:Y:S02]  /*1e10*/  VIADD R225, R132.reuse, 0x28 ;  /* 0x0000002884e17836 */ /* 0x040fe40000000000 */
[----:B------:R-:W-:Y:S02]  /*1e20*/  IMAD.MOV R8, RZ, RZ, -R8 ;  /* 0x000000ffff087224 */ /* 0x000fe400078e0a08 */
[----:B------:R-:W-:Y:S01]  /*1e30*/  VIADD R201, R132, 0x40 ;  /* 0x0000004084c97836 */ /* 0x000fe20000000000 */
[----:B------:R-:W-:Y:S01]  /*1e40*/  IABS R15, R225 ;  /* 0x000000e1000f7213 */ /* 0x000fe20000000000 */
[C---:B------:R-:W-:Y:S01]  /*1e50*/  IMAD.HI.U32 R10, R4.reuse, R99, RZ ;  /* 0x00000063040a7227 */ /* 0x040fe200078e00ff */
[----:B------:R-:W-:Y:S03]  /*1e60*/  STL [R1+0xbb8], R225 ;  /* 0x000bb8e101007387 */ /* 0x000fe60000100800 */
[----:B------:R-:W-:Y:S01]  /*1e70*/  IMAD.HI.U32 R9, R4, R75, RZ ;  /* 0x0000004b04097227 */ /* 0x000fe200078e00ff */
[----:B------:R-:W-:Y:S03]  /*1e80*/  STL [R1+0xbc0], R224 ;  /* 0x000bc0e001007387 */ /* 0x000fe60000100800 */
[C---:B------:R-:W-:Y:S01]  /*1e90*/  IMAD R82, R0.reuse, R6, R11 ;  /* 0x0000000600527224 */ /* 0x040fe200078e020b */
[----:B------:R-:W-:Y:S01]  /*1ea0*/  IABS R11, R209 ;  /* 0x000000d1000b7213 */ /* 0x000fe20000000000 */
[----:B------:R-:W-:Y:S01]  /*1eb0*/  IMAD.MOV R2, RZ, RZ, -R2 ;  /* 0x000000ffff027224 */ /* 0x000fe200078e0a02 */
[----:B------:R-:W-:Y:S01]  /*1ec0*/  STL [R1+0xbc4], R223 ;  /* 0x000bc4df01007387 */ /* 0x000fe20000100800 */
[----:B------:R-:W-:Y:S01]  /*1ed0*/  IMAD R76, R0, R8, R13 ;  /* 0x00000008004c7224 */ /* 0x000fe200078e020d */
[----:B------:R-:W-:Y:S01]  /*1ee0*/  IABS R13, R201 ;  /* 0x000000c9000d7213 */ /* 0x000fe20000000000 */
[----:B------:R-:W-:Y:S01]  /*1ef0*/  IMAD.MOV R10, RZ, RZ, -R10 ;  /* 0x000000ffff0a7224 */ /* 0x000fe200078e0a0a */
[----:B------:R-:W-:Y:S01]  /*1f00*/  STL [R1+0xbcc], R222 ;  /* 0x000bccde01007387 */ /* 0x000fe20000100800 */
[----:B------:R-:W-:-:S02]  /*1f10*/  IMAD.MOV R9, RZ, RZ, -R9 ;  /* 0x000000ffff097224 */ /* 0x000fc400078e0a09 */
[----:B------:R-:W-:Y:S01]  /*1f20*/  VIADD R202, R132, 0x3f ;  /* 0x0000003f84ca7836 */ /* 0x000fe20000000000 */
[----:B------:R-:W-:Y:S01]  /*1f30*/  STL [R1+0xbd0], R221 ;  /* 0x000bd0dd01007387 */ /* 0x000fe20000100800 */
[----:B------:R-:W-:Y:S02]  /*1f40*/  IMAD R83, R0, R2, R83 ;  /* 0x0000000200537224 */ /* 0x000fe400078e0253 */
[----:B------:R-:W-:Y:S01]  /*1f50*/  IMAD.HI.U32 R2, R4, R11, RZ ;  /* 0x0000000b04027227 */ /* 0x000fe200078e00ff */
[----:B------:R-:W-:-:S03]  /*1f60*/  IABS R71, R202 ;  /* 0x000000ca00477213 */ /* 0x000fc60000000000 */
[----:B------:R-:W-:Y:S02]  /*1f70*/  IMAD R99, R0, R10, R99 ;  /* 0x0000000a00637224 */ /* 0x000fe400078e0263 */
[----:B------:R-:W-:Y:S02]  /*1f80*/  VIADD R220, R132, 0x2d ;  /* 0x0000002d84dc7836 */ /* 0x000fe40000000000 */
[----:B------:R-:W-:Y:S02]  /*1f90*/  IMAD R75, R0, R9, R75 ;  /* 0x00000009004b7224 */ /* 0x000fe400078e024b */
[C---:B------:R-:W-:Y:S01]  /*1fa0*/  IMAD.HI.U32 R10, R4.reuse, R15, RZ ;  /* 0x0000000f040a7227 */ /* 0x040fe200078e00ff */
[----:B------:R-:W-:Y:S01]  /*1fb0*/  IABS R89, R220 ;  /* 0x000000dc00597213 */ /* 0x000fe20000000000 */
[----:B------:R-:W-:Y:S02]  /*1fc0*/  STL [R1+0xbd8], R220 ;  /* 0x000bd8dc01007387 */ /* 0x000fe40000100800 */
[----:B------:R-:W-:-:S02]  /*1fd0*/  IMAD.HI.U32 R9, R4, R13, RZ ;  /* 0x0000000d04097227 */ /* 0x000fc400078e00ff */
[----:B------:R-:W-:Y:S02]  /*1fe0*/  STL [R1+0xbdc], R219 ;  /* 0x000bdcdb01007387 */ /* 0x000fe40000100800 */
        /* <DEDUP_REMOVED lines=8> */
[----:B------:R-:W-:Y:S02]  /*2070*/  VIADD R197, R132, 0x44 ;  /* 0x0000004484c57836 */ /* 0x000fe40000000000 */
[----:B------:R-:W-:-:S04]  /*2080*/  IMAD.HI.U32 R8, R4, R71, RZ ;  /* 0x0000004704087227 */ /* 0x000fc800078e00ff */
[----:B------:R-:W-:Y:S01]  /*2090*/  IMAD R78, R0, R2, R11 ;  /* 0x00000002004e7224 */ /* 0x000fe200078e020b */
[----:B------:R-:W-:Y:S01]  /*20a0*/  IABS R11, R203 ;  /* 0x000000cb000b7213 */ /* 0x000fe20000000000 */
[----:B------:R-:W-:Y:S02]  /*20b0*/  IMAD.MOV R6, RZ, RZ, -R6 ;  /* 0x000000ffff067224 */ /* 0x000fe400078e0a06 */
[----:B------:R-:W-:Y:S02]  /*20c0*/  VIADD R204, R132, 0x3d ;  /* 0x0000003d84cc7836 */ /* 0x000fe40000000000 */
[----:B------:R-:W-:Y:S02]  /*20d0*/  IMAD R94, R0, R10, R15 ;  /* 0x0000000a005e7224 */ /* 0x000fe400078e020f */
        /* <DEDUP_REMOVED lines=10> */
[----:B------:R-:W-:Y:S02]  /*2180*/  VIADD R196, R132, 0x45 ;  /* 0x0000004584c47836 */ /* 0x000fe40000000000 */
[----:B------:R-:W-:Y:S01]  /*2190*/  IMAD.HI.U32 R6, R4, R11, RZ ;  /* 0x0000000b04067227 */ /* 0x000fe200078e00ff */
[----:B------:R-:W-:Y:S02]  /*21a0*/  STL [R1+0xbb0], R213 ;  /* 0x000bb0d501007387 */ /* 0x000fe40000100800 */
[----:B------:R-:W-:Y:S01]  /*21b0*/  IABS R65, R196 ;  /* 0x000000c400417213 */ /* 0x000fe20000000000 */
[----:B------:R-:W-:Y:S01]  /*21c0*/  IMAD.MOV R10, RZ, RZ, -R10 ;  /* 0x000000ffff0a7224 */ /* 0x000fe200078e0a0a */
[----:B------:R-:W-:Y:S01]  /*21d0*/  STL [R1+0xba4], R212 ;  /* 0x000ba4d401007387 */ /* 0x000fe20000100800 */
[----:B------:R-:W-:-:S02]  /*21e0*/  IMAD R71, R0, R8, R71 ;  /* 0x0000000800477224 */ /* 0x000fc400078e0247 */
[----:B------:R-:W-:Y:S01]  /*21f0*/  IMAD.HI.U32 R8, R4, R13, RZ ;  /* 0x0000000d04087227 */ /* 0x000fe200078e00ff */
[----:B------:R-:W-:Y:S03]  /*2200*/  STL [R1+0xb98], R211 ;  /* 0x000b98d301007387 */ /* 0x000fe60000100800 */
[----:B------:R-:W-:Y:S01]  /*2210*/  IMAD.MOV R6, RZ, RZ, -R6 ;  /* 0x000000ffff067224 */ /* 0x000fe200078e0a06 */
[----:B------:R-:W-:Y:S01]  /*2220*/  IADD3 R8, PT, PT, -R8, RZ, RZ ;  /* 0x000000ff08087210 */ /* 0x000fe20007ffe1ff */
[----:B------:R-:W-:Y:S02]  /*2230*/  VIADD R199, R132, 0x42 ;  /* 0x0000004284c77836 */ /* 0x000fe40000000000 */
[----:B------:R-:W-:Y:S02]  /*2240*/  IMAD R89, R0, R10, R89 ;  /* 0x0000000a00597224 */ /* 0x000fe400078e0259 */
[----:B------:R-:W-:-:S02]  /*2250*/  VIADD R210, R132, 0x37 ;  /* 0x0000003784d27836 */ /* 0x000fc40000000000 */
[----:B------:R-:W-:-:S03]  /*2260*/  IMAD.HI.U32 R2, R4, R73, RZ ;  /* 0x0000004904027227 */ /* 0x000fc600078e00ff */
[----:B------:R-:W-:Y:S01]  /*2270*/  IABS R79, R210 ;  /* 0x000000d2004f7213 */ /* 0x000fe20000000000 */
[----:B------:R-:W-:Y:S01]  /*2280*/  IMAD.HI.U32 R10, R4, R15, RZ ;  /* 0x0000000f040a7227 */ /* 0x000fe200078e00ff */
[----:B------:R-:W-:Y:S03]  /*2290*/  STL [R1+0xb3c], R210 ;  /* 0x000b3cd201007387 */ /* 0x000fe60000100800 */
[----:B------:R-:W-:Y:S01]  /*22a0*/  IMAD R72, R0, R6, R11 ;  /* 0x0000000600487224 */ /* 0x000fe200078e020b */
[----:B------:R-:W-:Y:S01]  /*22b0*/  IABS R11, R199 ;  /* 0x000000c7000b7213 */ /* 0x000fe20000000000 */
[C---:B------:R-:W-:Y:S01]  /*22c0*/  VIADD R191, R132.reuse, 0x4a ;  /* 0x0000004a84bf7836 */ /* 0x040fe20000000000 */
[----:B------:R-:W-:Y:S01]  /*22d0*/  STL [R1+0xb38], R209 ;  /* 0x000b38d101007387 */ /* 0x000fe20000100800 */
[----:B------:R-:W-:Y:S02]  /*22e0*/  IMAD.MOV R2, RZ, RZ, -R2 ;  /* 0x000000ffff027224 */ /* 0x000fe400078e0a02 */
[----:B------:R-:W-:Y:S01]  /*22f0*/  VIADD R198, R132, 0x43 ;  /* 0x0000004384c67836 */ /* 0x000fe20000000000 */
[----:B------:R-:W-:Y:S01]  /*2300*/  STL [R1+0xb34], R208 ;  /* 0x000b34d001007387 */ /* 0x000fe20000100800 */
[----:B------:R-:W-:-:S03]  /*2310*/  IMAD.HI.U32 R9, R4, R65, RZ ;  /* 0x0000004104097227 */ /* 0x000fc600078e00ff */
[----:B------:R-:W-:Y:S01]  /*2320*/  IABS R67, R198 ;  /* 0x000000c600437213 */ /* 0x000fe20000000000 */
[----:B------:R-:W-:Y:S01]  /*2330*/  IMAD.MOV R10, RZ, RZ, -R10 ;  /* 0x000000ffff0a7224 */ /* 0x000fe200078e0a0a */
[----:B------:R-:W-:Y:S01]  /*2340*/  STL [R1+0xb30], R207 ;  /* 0x000b30cf01007387 */ /* 0x000fe20000100800 */
[C---:B------:R-:W-:Y:S01]  /*2350*/  IMAD R66, R0.reuse, R8, R13 ;  /* 0x0000000800427224 */ /* 0x040fe200078e020d */
[----:B------:R-:W-:Y:S01]  /*2360*/  IABS R13, R191 ;  /* 0x000000bf000d7213 */ /* 0x000fe20000000000 */
[----:B------:R-:W-:Y:S01]  /*2370*/  IMAD R73, R0, R2, R73 ;  /* 0x0000000200497224 */ /* 0x000fe200078e0249 */
[----:B------:R-:W-:Y:S01]  /*2380*/  STL [R1+0xb2c], R206 ;  /* 0x000b2cce01007387 */ /* 0x000fe20000100800 */
[----:B------:R-:W-:Y:S02]  /*2390*/  IMAD.MOV R9, RZ, RZ, -R9 ;  /* 0x000000ffff097224 */ /* 0x000fe400078e0a09 */
[----:B------:R-:W-:Y:S02]  /*23a0*/  VIADD R192, R132, 0x49 ;  /* 0x0000004984c07836 */ /* 0x000fe40000000000 */
[----:B------:R-:W-:-:S02]  /*23b0*/  IMAD R84, R0, R10, R15 ;  /* 0x0000000a00547224 */ /* 0x000fc400078e020f */
[----:B------:R-:W-:Y:S01]  /*23c0*/  VIADD R205, R132, 0x3c ;  /* 0x0000003c84cd7836 */ /* 0x000fe20000000000 */
[----:B------:R-:W-:Y:S01]  /*23d0*/  IABS R61, R192 ;  /* 0x000000c0003d7213 */ /* 0x000fe20000000000 */
[----:B------:R-:W-:-:S03]  /*23e0*/  IMAD.HI.U32 R2, R4, R11, RZ ;  /* 0x0000000b04027227 */ /* 0x000fc600078e00ff */
[----:B------:R-:W-:Y:S01]  /*23f0*/  IABS R15, R205 ;  /* 0x000000cd000f7213 */ /* 0x000fe20000000000 */
[----:B------:R-:W-:Y:S01]  /*2400*/  IMAD.HI.U32 R10, R4, R79, RZ ;  /* 0x0000004f040a7227 */ /* 0x000fe200078e00ff */
[----:B------:R-:W-:Y:S03]  /*2410*/  STL [R1+0xb28], R205 ;  /* 0x000b28cd01007387 */ /* 0x000fe60000100800 */
[----:B------:R-:W-:Y:S01]  /*2420*/  IMAD R65, R0, R9, R65 ;  /* 0x0000000900417224 */ /* 0x000fe200078e0241 */
[----:B------:R-:W-:Y:S01]  /*2430*/  STL [R1+0xb24], R204 ;  /* 0x000b24cc01007387 */ /* 0x000fe20000100800 */
[----:B------:R-:W-:Y:S02]  /*2440*/  IMAD.MOV R2, RZ, RZ, -R2 ;  /* 0x000000ffff027224 */ /* 0x000fe400078e0a02 */
[----:B------:R-:W-:Y:S01]  /*2450*/  VIADD R193, R132, 0x48 ;  /* 0x0000004884c17836 */ /* 0x000fe20000000000 */
[----:B------:R-:W-:Y:S01]  /*2460*/  STL [R1+0xb20], R203 ;  /* 0x000b20cb01007387 */ /* 0x000fe20000100800 */
[----:B------:R-:W-:-:S03]  /*2470*/  IMAD.HI.U32 R9, R4, R13, RZ ;  /* 0x0000000d04097227 */ /* 0x000fc600078e00ff */
[----:B------:R-:W-:Y:S01]  /*2480*/  STL [R1+0xb1c], R202 ;  /* 0x000b1cca01007387 */ /* 0x000fe20000100800 */
[----:B------:R-:W-:Y:S02]  /*2490*/  IMAD.MOV R10, RZ, RZ, -R10 ;  /* 0x000000ffff0a7224 */ /* 0x000fe400078e0a0a */
[----:B------:R-:W-:Y:S01]  /*24a0*/  IMAD.HI.U32 R6, R4, R67, RZ ;  /* 0x0000004304067227 */ /* 0x000fe200078e00ff */
[----:B------:R-:W-:Y:S03]  /*24b0*/  STL [R1+0xb18], R201 ;  /* 0x000b18c901007387 */ /* 0x000fe60000100800 */
[----:B------:R-:W-:Y:S01]  /*24c0*/  IMAD R68, R0, R2, R11 ;  /* 0x0000000200447224 */ /* 0x000fe200078e020b */
[----:B------:R-:W-:Y:S01]  /*24d0*/  IABS R11, R193 ;  /* 0x000000c1000b7213 */ /* 0x000fe20000000000 */
[----:B------:R-:W-:Y:S01]  /*24e0*/  IMAD.MOV R9, RZ, RZ, -R9 ;  /* 0x000000ffff097224 */ /* 0x000fe200078e0a09 */
[----:B------:R-:W-:Y:S01]  /*24f0*/  STL [R1+0xb14], R200 ;  /* 0x000b14c801007387 */ /* 0x000fe20000100800 */
[----:B------:R-:W-:-:S02]  /*2500*/  VIADD R187, R132, 0x4e ;  /* 0x0000004e84bb7836 */ /* 0x000fc40000000000 */
[----:B------:R-:W-:Y:S01]  /*2510*/  IMAD R79, R0, R10, R79 ;  /* 0x0000000a004f7224 */ /* 0x000fe200078e024f */
[----:B------:R-:W-:Y:S01]  /*2520*/  STL [R1+0xb10], R199 ;  /* 0x000b10c701007387 */ /* 0x000fe20000100800 */
[----:B------:R-:W-:Y:S02]  /*2530*/  IMAD.MOV R6, RZ, RZ, -R6 ;  /* 0x000000ffff067224 */ /* 0x000fe400078e0a06 */
[----:B------:R-:W-:Y:S01]  /*2540*/  VIADD R194, R132, 0x47 ;  /* 0x0000004784c27836 */ /* 0x000fe20000000000 */
[----:B------:R-:W-:Y:S01]  /*2550*/  STL [R1+0xb0c], R198 ;  /* 0x000b0cc601007387 */ /* 0x000fe20000100800 */
[----:B------:R-:W-:-:S03]  /*2560*/  IMAD.HI.U32 R8, R4, R61, RZ ;  /* 0x0000003d04087227 */ /* 0x000fc600078e00ff */
[----:B------:R-:W-:Y:S01]  /*2570*/  IABS R63, R194 ;  /* 0x000000c2003f7213 */ /* 0x000fe20000000000 */
[----:B------:R-:W-:Y:S01]  /*2580*/  IMAD.HI.U32 R10, R4, R15, RZ ;  /* 0x0000000f040a7227 */ /* 0x000fe200078e00ff */
[----:B------:R-:W-:Y:S03]  /*2590*/  STL [R1+0xb08], R197 ;  /* 0x000b08c501007387 */ /* 0x000fe60000100800 */
[C---:B------:R-:W-:Y:S01]  /*25a0*/  IMAD R60, R0.reuse, R9, R13 ;  /* 0x00000009003c7224 */ /* 0x040fe200078e020d */
[----:B------:R-:W-:Y:S01]  /*25b0*/  IABS R13, R187 ;  /* 0x000000bb000d7213 */ /* 0x000fe20000000000 */
[----:B------:R-:W-:Y:S01]  /*25c0*/  IMAD R67, R0, R6, R67 ;  /* 0x0000000600437224 */ /* 0x000fe200078e0243 */
[----:B------:R-:W-:Y:S01]  /*25d0*/  STL [R1+0xb04], R196 ;  /* 0x000b04c401007387 */ /* 0x000fe20000100800 */
[----:B------:R-:W-:Y:S02]  /*25e0*/  IMAD.MOV R8, RZ, RZ, -R8 ;  /* 0x000000ffff087224 */ /* 0x000fe400078e0a08 */
[----:B------:R-:W-:-:S02]  /*25f0*/  VIADD R186, R132, 0x4f ;  /* 0x0000004f84ba7836 */ /* 0x000fc40000000000 */
[----:B------:R-:W-:Y:S02]  /*2600*/  IMAD.MOV R10, RZ, RZ, -R10 ;  /* 0x000000ffff0a7224 */ /* 0x000fe400078e0a0a */
[----:B------:R-:W-:Y:S01]  /*2610*/  IMAD.HI.U32 R6, R4, R11, RZ ;  /* 0x0000000b04067227 */ /* 0x000fe200078e00ff */
[----:B------:R-:W-:-:S03]  /*2620*/  IABS R55, R186 ;  /* 0x000000ba00377213 */ /* 0x000fc60000000000 */
[C---:B------:R-:W-:Y:S02]  /*2630*/  IMAD R61, R0.reuse, R8, R61 ;  /* 0x00000008003d7224 */ /* 0x040fe400078e023d */
[----:B------:R-:W-:Y:S02]  /*2640*/  IMAD R74, R0, R10, R15 ;  /* 0x0000000a004a7224 */ /* 0x000fe400078e020f */
[----:B------:R-:W-:Y:S02]  /*2650*/  VIADD R195, R132, 0x46 ;  /* 0x0000004684c37836 */ /* 0x000fe40000000000 */
[----:B------:R-:W-:Y:S02]  /*2660*/  IMAD.MOV R6, RZ, RZ, -R6 ;  /* 0x000000ffff067224 */ /* 0x000fe400078e0a06 */
[C---:B------:R-:W-:Y:S01]  /*2670*/  IMAD.HI.U32 R8, R4.reuse, R13, RZ ;  /* 0x0000000d04087227 */ /* 0x040fe200078e00ff */
[----:B------:R-:W-:Y:S01]  /*2680*/  IABS R15, R195 ;  /* 0x000000c3000f7213 */ /* 0x000fe20000000000 */
[----:B------:R-:W-:Y:S02]  /*2690*/  STL [R1+0xb00], R195 ;  /* 0x000b00c301007387 */ /* 0x000fe40000100800 */
[----:B------:R-:W-:-:S02]  /*26a0*/  IMAD.HI.U32 R10, R4, R69, RZ ;  /* 0x00000045040a7227 */ /* 0x000fc400078e00ff */
[----:B------:R-:W-:Y:S02]  /*26b0*/  STL [R1+0xafc], R194 ;  /* 0x000afcc201007387 */ /* 0x000fe40000100800 */
[----:B------:R-:W-:Y:S02]  /*26c0*/  IMAD.HI.U32 R2, R4, R63, RZ ;  /* 0x0000003f04027227 */ /* 0x000fe400078e00ff */
[----:B------:R-:W-:Y:S02]  /*26d0*/  STL [R1+0xaf8], R193 ;  /* 0x000af8c101007387 */ /* 0x000fe40000100800 */
[----:B------:R-:W-:Y:S01]  /*26e0*/  IMAD R62, R0, R6, R11 ;  /* 0x00000006003e7224 */ /* 0x000fe200078e020b */
[----:B------:R-:W-:Y:S01]  /*26f0*/  IABS R11, R189 ;  /* 0x000000bd000b7213 */ /* 0x000fe20000000000 */
[----:B------:R-:W-:Y:S01]  /*2700*/  IMAD.MOV R8, RZ, RZ, -R8 ;  /* 0x000000ffff087224 */ /* 0x000fe200078e0a08 */
[----:B------:R-:W-:Y:S01]  /*2710*/  STL [R1+0xaf4], R192 ;  /* 0x000af4c001007387 */ /* 0x000fe20000100800 */
[----:B------:R-:W-:-:S02]  /*2720*/  IMAD.MOV R10, RZ, RZ, -R10 ;  /* 0x000000ffff0a7224 */ /* 0x000fc400078e0a0a */
[----:B------:R-:W-:Y:S01]  /*2730*/  IMAD.MOV R2, RZ, RZ, -R2 ;  /* 0x000000ffff027224 */ /* 0x000fe200078e0a02 */
[----:B------:R-:W-:Y:S01]  /*2740*/  STL [R1+0xaf0], R191 ;  /* 0x000af0bf01007387 */ /* 0x000fe20000100800 */
[----:B------:R-:W-:Y:S02]  /*2750*/  VIADD R188, R132, 0x4d ;  /* 0x0000004d84bc7836 */ /* 0x000fe40000000000 */
[----:B------:R-:W-:-:S03]  /*2760*/  IMAD.HI.U32 R9, R4, R55, RZ ;  /* 0x0000003704097227 */ /* 0x000fc600078e00ff */
[----:B------:R-:W-:Y:S01]  /*2770*/  IABS R57, R188 ;  /* 0x000000bc00397213 */ /* 0x000fe20000000000 */
[C---:B------:R-:W-:Y:S01]  /*2780*/  IMAD R56, R0.reuse, R8, R13 ;  /* 0x0000000800387224 */ /* 0x040fe200078e020d */
[----:B------:R-:W-:Y:S01]  /*2790*/  IABS R13, R181 ;  /* 0x000000b5000d7213 */ /* 0x000fe20000000000 */
[----:B------:R-:W-:Y:S02]  /*27a0*/  IMAD R69, R0, R10, R69 ;  /* 0x0000000a00457224 */ /* 0x000fe400078e0245 */
[----:B------:R-:W-:Y:S02]  /*27b0*/  VIADD R190, R132, 0x4b ;  /* 0x0000004b84be7836 */ /* 0x000fe40000000000 */
[----:B------:R-:W-:Y:S02]  /*27c0*/  IMAD R63, R0, R2, R63 ;  /* 0x00000002003f7224 */ /* 0x000fe400078e023f */
[----:B------:R-:W-:Y:S01]  /*27d0*/  IMAD.MOV R9, RZ, RZ, -R9 ;  /* 0x000000ffff097224 */ /* 0x000fe200078e0a09 */
        /* <DEDUP_REMOVED lines=9> */
[----:B------:R-:W-:Y:S02]  /*2870*/  IMAD.MOV R10, RZ, RZ, -R10 ;  /* 0x000000ffff0a7224 */ /* 0x000fe400078e0a0a */
[----:B------:R-:W-:Y:S01]  /*2880*/  IMAD.MOV R2, RZ, RZ, -R2 ;  /* 0x000000ffff027224 */ /* 0x000fe200078e0a02 */
[----:B------:R-:W-:Y:S01]  /*2890*/  STL [R1+0xae0], R187 ;  /* 0x000ae0bb01007387 */ /* 0x000fe20000100800 */
[----:B------:R-:W-:-:S02]  /*28a0*/  VIADD R183, R132, 0x52 ;  /* 0x0000005284b77836 */ /* 0x000fc40000000000 */
[C---:B------:R-:W-:Y:S01]  /*28b0*/  IMAD.HI.U32 R9, R4.reuse, R13, RZ ;  /* 0x0000000d04097227 */ /* 0x040fe200078e00ff */
[----:B------:R-:W-:Y:S03]  /*28c0*/  STL [R1+0xadc], R186 ;  /* 0x000adcba01007387 */ /* 0x000fe60000100800 */
[----:B------:R-:W-:-:S04]  /*28d0*/  IMAD.HI.U32 R6, R4, R57, RZ ;  /* 0x0000003904067227 */ /* 0x000fc800078e00ff */
[----:B------:R-:W-:Y:S02]  /*28e0*/  IMAD R64, R0, R10, R15 ;  /* 0x0000000a00407224 */ /* 0x000fe400078e020f */
[----:B------:R-:W-:Y:S02]  /*28f0*/  VIADD R185, R132, 0x50 ;  /* 0x0000005084b97836 */ /* 0x000fe40000000000 */
[----:B------:R-:W-:Y:S01]  /*2900*/  IMAD R58, R0, R2, R11 ;  /* 0x00000002003a7224 */ /* 0x000fe200078e020b */
[----:B------:R-:W-:Y:S01]  /*2910*/  IABS R11, R183 ;  /* 0x000000b7000b7213 */ /* 0x000fe20000000000 */
[----:B------:R-:W-:Y:S01]  /*2920*/  IMAD.MOV R9, RZ, RZ, -R9 ;  /* 0x000000ffff097224 */ /* 0x000fe200078e0a09 */
[----:B------:R-:W-:Y:S01]  /*2930*/  IABS R15, R185 ;  /* 0x000000b9000f7213 */ /* 0x000fe20000000000 */
[----:B------:R-:W-:Y:S01]  /*2940*/  VIADD R177, R132, 0x58 ;  /* 0x0000005884b17836 */ /* 0x000fe20000000000 */
[----:B------:R-:W-:Y:S01]  /*2950*/  STL [R1+0xad8], R185 ;  /* 0x000ad8b901007387 */ /* 0x000fe20000100800 */
[----:B------:R-:W-:-:S04]  /*2960*/  IMAD.HI.U32 R10, R4, R59, RZ ;  /* 0x0000003b040a7227 */ /* 0x000fc800078e00ff */
[----:B------:R-:W-:Y:S02]  /*2970*/  IMAD.MOV R6, RZ, RZ, -R6 ;  /* 0x000000ffff067224 */ /* 0x000fe400078e0a06 */
[----:B------:R-:W-:Y:S02]  /*2980*/  VIADD R184, R132, 0x51 ;  /* 0x0000005184b87836 */ /* 0x000fe40000000000 */
[----:B------:R-:W-:-:S03]  /*2990*/  IMAD.HI.U32 R8, R4, R51, RZ ;  /* 0x0000003304087227 */ /* 0x000fc600078e00ff */
[----:B------:R-:W-:Y:S01]  /*29a0*/  IABS R53, R184 ;  /* 0x000000b800357213 */ /* 0x000fe20000000000 */
[C---:B------:R-:W-:Y:S01]  /*29b0*/  IMAD R50, R0.reuse, R9, R13 ;  /* 0x0000000900327224 */ /* 0x040fe200078e020d */
[----:B------:R-:W-:Y:S01]  /*29c0*/  IABS R13, R177 ;  /* 0x000000b1000d7213 */ /* 0x000fe20000000000 */
[----:B------:R-:W-:Y:S01]  /*29d0*/  IMAD.MOV R10, RZ, RZ, -R10 ;  /* 0x000000ffff0a7224 */ /* 0x000fe200078e0a0a */
[----:B------:R-:W-:Y:S01]  /*29e0*/  STL [R1+0xad4], R184 ;  /* 0x000ad4b801007387 */ /* 0x000fe20000100800 */
[----:B------:R-:W-:Y:S02]  /*29f0*/  IMAD R57, R0, R6, R57 ;  /* 0x0000000600397224 */ /* 0x000fe400078e0239 */
[----:B------:R-:W-:Y:S01]  /*2a00*/  IMAD.MOV R8, RZ, RZ, -R8 ;  /* 0x000000ffff087224 */ /* 0x000fe200078e0a08 */
[----:B------:R-:W-:Y:S01]  /*2a10*/  STL [R1+0xad0], R183 ;  /* 0x000ad0b701007387 */ /* 0x000fe20000100800 */
[----:B------:R-:W-:Y:S02]  /*2a20*/  VIADD R176, R132, 0x59 ;  /* 0x0000005984b07836 */ /* 0x000fe40000000000 */
[----:B------:R-:W-:Y:S01]  /*2a30*/  IMAD.HI.U32 R6, R4, R11, RZ ;  /* 0x0000000b04067227 */ /* 0x000fe200078e00ff */
[----:B------:R-:W-:Y:S02]  /*2a40*/  STL [R1+0xacc], R182 ;  /* 0x000accb601007387 */ /* 0x000fe40000100800 */
[----:B------:R-:W-:Y:S01]  /*2a50*/  IABS R45, R176 ;  /* 0x000000b0002d7213 */ /* 0x000fe20000000000 */
[----:B------:R-:W-:Y:S01]  /*2a60*/  IMAD R59, R0, R10, R59 ;  /* 0x0000000a003b7224 */ /* 0x000fe200078e023b */
[----:B------:R-:W-:Y:S01]  /*2a70*/  STL [R1+0xac8], R181 ;  /* 0x000ac8b501007387 */ /* 0x000fe20000100800 */
[----:B------:R-:W-:-:S02]  /*2a80*/  VIADD R180, R132, 0x55 ;  /* 0x0000005584b47836 */ /* 0x000fc40000000000 */
[----:B------:R-:W-:Y:S02]  /*2a90*/  IMAD R51, R0, R8, R51 ;  /* 0x0000000800337224 */ /* 0x000fe400078e0233 */
[----:B------:R-:W-:Y:S01]  /*2aa0*/  IMAD.HI.U32 R10, R4, R15, RZ ;  /* 0x0000000f040a7227 */ /* 0x000fe200078e00ff */
[----:B------:R-:W-:Y:S01]  /*2ab0*/  IABS R49, R180 ;  /* 0x000000b400317213 */ /* 0x000fe20000000000 */
[----:B------:R-:W-:Y:S02]  /*2ac0*/  STL [R1+0xac4], R180 ;  /* 0x000ac4b401007387 */ /* 0x000fe40000100800 */
[----:B------:R-:W-:Y:S02]  /*2ad0*/  IMAD.MOV R6, RZ, RZ, -R6 ;  /* 0x000000ffff067224 */ /* 0x000fe400078e0a06 */
[----:B------:R-:W-:Y:S02]  /*2ae0*/  VIADD R179, R132, 0x56 ;  /* 0x0000005684b37836 */ /* 0x000fe40000000000 */
[----:B------:R-:W-:-:S03]  /*2af0*/  IMAD.HI.U32 R8, R4, R13, RZ ;  /* 0x0000000d04087227 */ /* 0x000fc600078e00ff */
[----:B------:R-:W-:Y:S01]  /*2b00*/  STL [R1+0xac0], R179 ;  /* 0x000ac0b301007387 */ /* 0x000fe20000100800 */
[----:B------:R-:W-:-:S04]  /*2b10*/  IMAD.HI.U32 R2, R4, R53, RZ ;  /* 0x0000003504027227 */ /* 0x000fc800078e00ff */
[----:B------:R-:W-:Y:S02]  /*2b20*/  VIADD R178, R132, 0x57 ;  /* 0x0000005784b27836 */ /* 0x000fe40000000000 */
[----:B------:R-:W-:Y:S02]  /*2b30*/  IMAD.MOV R10, RZ, RZ, -R10 ;  /* 0x000000ffff0a7224 */ /* 0x000fe400078e0a0a */
[----:B------:R-:W-:Y:S01]  /*2b40*/  IMAD R52, R0, R6, R11 ;  /* 0x0000000600347224 */ /* 0x000fe200078e020b */
[----:B------:R-:W-:Y:S01]  /*2b50*/  IABS R11, R179 ;  /* 0x000000b3000b7213 */ /* 0x000fe20000000000 */
[----:B------:R-:W-:Y:S01]  /*2b60*/  IMAD.MOV R8, RZ, RZ, -R8 ;  /* 0x000000ffff087224 */ /* 0x000fe200078e0a08 */
[----:B------:R-:W-:Y:S01]  /*2b70*/  IABS R47, R178 ;  /* 0x000000b2002f7213 */ /* 0x000fe20000000000 */
[----:B------:R-:W-:Y:S01]  /*2b80*/  VIADD R171, R132, 0x5e ;  /* 0x0000005e84ab7836 */ /* 0x000fe20000000000 */
[----:B------:R-:W-:Y:S01]  /*2b90*/  STL [R1+0xabc], R178 ;  /* 0x000abcb201007387 */ /* 0x000fe20000100800 */
[----:B------:R-:W-:-:S02]  /*2ba0*/  IMAD.MOV R2, RZ, RZ, -R2 ;  /* 0x000000ffff027224 */ /* 0x000fc400078e0a02 */
[----:B------:R-:W-:Y:S01]  /*2bb0*/  IMAD.HI.U32 R9, R4, R45, RZ ;  /* 0x0000002d04097227 */ /* 0x000fe200078e00ff */
[----:B------:R-:W-:Y:S03]  /*2bc0*/  STL [R1+0xab8], R177 ;  /* 0x000ab8b101007387 */ /* 0x000fe60000100800 */
[----:B------:R-:W-:Y:S01]  /*2bd0*/  IMAD R54, R0, R10, R15 ;  /* 0x0000000a00367224 */ /* 0x000fe200078e020f */
[----:B------:R-:W-:Y:S01]  /*2be0*/  STL [R1+0xa98], R176 ;  /* 0x000a98b001007387 */ /* 0x000fe20000100800 */
[----:B------:R-:W-:Y:S02]  /*2bf0*/  VIADD R175, R132, 0x5a ;  /* 0x0000005a84af7836 */ /* 0x000fe40000000000 */
[----:B------:R-:W-:Y:S01]  /*2c00*/  IMAD R46, R0, R8, R13 ;  /* 0x00000008002e7224 */ /* 0x000fe200078e020d */
[----:B------:R-:W-:Y:S01]  /*2c10*/  IABS R13, R171 ;  /* 0x000000ab000d7213 */ /* 0x000fe20000000000 */
[----:B------:R-:W-:Y:S01]  /*2c20*/  IMAD.HI.U32 R10, R4, R49, RZ ;  /* 0x00000031040a7227 */ /* 0x000fe200078e00ff */
[----:B------:R-:W-:Y:S01]  /*2c30*/  IABS R15, R175 ;  /* 0x000000af000f7213 */ /* 0x000fe20000000000 */
[----:B------:R-:W-:Y:S02]  /*2c40*/  STL [R1+0xa94], R175 ;  /* 0x000a94af01007387 */ /* 0x000fe40000100800 */
[----:B------:R-:W-:-:S02]  /*2c50*/  IMAD R53, R0, R2, R53 ;  /* 0x0000000200357224 */ /* 0x000fc400078e0235 */
[----:B------:R-:W-:Y:S02]  /*2c60*/  IMAD.MOV R9, RZ, RZ, -R9 ;  /* 0x000000ffff097224 */ /* 0x000fe400078e0a09 */
[----:B------:R-:W-:Y:S02]  /*2c70*/  VIADD R172, R132, 0x5d ;  /* 0x0000005d84ac7836 */ /* 0x000fe40000000000 */
[----:B------:R-:W-:-:S03]  /*2c80*/  IMAD.HI.U32 R2, R4, R11, RZ ;  /* 0x0000000b04027227 */ /* 0x000fc600078e00ff */
[----:B------:R-:W-:Y:S01]  /*2c90*/  IABS R41, R172 ;  /* 0x000000ac00297213 */ /* 0x000fe20000000000 */
[----:B------:R-:W-:Y:S02]  /*2ca0*/  IMAD.MOV R10, RZ, RZ, -R10 ;  /* 0x000000ffff0a7224 */ /* 0x000fe400078e0a0a */
[----:B------:R-:W-:-:S04]  /*2cb0*/  IMAD.HI.U32 R6, R4, R47, RZ ;  /* 0x0000002f04067227 */ /* 0x000fc800078e00ff */
[----:B------:R-:W-:Y:S01]  /*2cc0*/  IMAD R45, R0, R9, R45 ;  /* 0x00000009002d7224 */ /* 0x000fe200078e022d */
[----:B------:R-:W-:Y:S01]  /*2cd0*/  IADD3 R6, PT, PT, -R6, RZ, RZ ;  /* 0x000000ff06067210 */ /* 0x000fe20007ffe1ff */
[----:B------:R-:W-:Y:S02]  /*2ce0*/  IMAD.MOV R2, RZ, RZ, -R2 ;  /* 0x000000ffff027224 */ /* 0x000fe400078e0a02 */
[----:B------:R-:W-:Y:S02]  /*2cf0*/  VIADD R173, R132, 0x5c ;  /* 0x0000005c84ad7836 */ /* 0x000fe40000000000 */
[----:B------:R-:W-:-:S04]  /*2d00*/  IMAD.HI.U32 R9, R4, R13, RZ ;  /* 0x0000000d04097227 */ /* 0x000fc800078e00ff */
[----:B------:R-:W-:Y:S02]  /*2d10*/  IMAD R49, R0, R10, R49 ;  /* 0x0000000a00317224 */ /* 0x000fe400078e0231 */
[----:B------:R-:W-:Y:S02]  /*2d20*/  VIADD R170, R132, 0x5f ;  /* 0x0000005f84aa7836 */ /* 0x000fe40000000000 */
[----:B------:R-:W-:-:S03]  /*2d30*/  IMAD.HI.U32 R10, R4, R15, RZ ;  /* 0x0000000f040a7227 */ /* 0x000fc600078e00ff */
[----:B------:R-:W-:Y:S01]  /*2d40*/  IABS R39, R170 ;  /* 0x000000aa00277213 */ /* 0x000fe20000000000 */
[----:B------:R-:W-:Y:S01]  /*2d50*/  IMAD R48, R0, R2, R11 ;  /* 0x0000000200307224 */ /* 0x000fe200078e020b */
[----:B------:R-:W-:Y:S01]  /*2d60*/  IABS R11, R173 ;  /* 0x000000ad000b7213 */ /* 0x000fe20000000000 */
[----:B------:R-:W-:Y:S02]  /*2d70*/  IMAD.MOV R9, RZ, RZ, -R9 ;  /* 0x000000ffff097224 */ /* 0x000fe400078e0a09 */
[----:B------:R-:W-:Y:S02]  /*2d80*/  VIADD R167, R132, 0x62 ;  /* 0x0000006284a77836 */ /* 0x000fe40000000000 */
[----:B------:R-:W-:-:S04]  /*2d90*/  IMAD.HI.U32 R8, R4, R41, RZ ;  /* 0x0000002904087227 */ /* 0x000fc800078e00ff */
[----:B------:R-:W-:Y:S02]  /*2da0*/  IMAD.MOV R10, RZ, RZ, -R10 ;  /* 0x000000ffff0a7224 */ /* 0x000fe400078e0a0a */
[C---:B------:R-:W-:Y:S01]  /*2db0*/  IMAD R40, R0.reuse, R9, R13 ;  /* 0x0000000900287224 */ /* 0x040fe200078e020d */
[----:B------:R-:W-:Y:S01]  /*2dc0*/  IABS R13, R167 ;  /* 0x000000a7000d7213 */ /* 0x000fe20000000000 */
[----:B------:R-:W-:Y:S02]  /*2dd0*/  IMAD R47, R0, R6, R47 ;  /* 0x00000006002f7224 */ /* 0x000fe400078e022f */
[----:B------:R-:W-:Y:S02]  /*2de0*/  IMAD.MOV R8, RZ, RZ, -R8 ;  /* 0x000000ffff087224 */ /* 0x000fe400078e0a08 */
[C---:B------:R-:W-:Y:S02]  /*2df0*/  VIADD R168, R132.reuse, 0x61 ;  /* 0x0000006184a87836 */ /* 0x040fe40000000000 */
[----:B------:R-:W-:-:S02]  /*2e00*/  VIADD R166, R132, 0x63 ;  /* 0x0000006384a67836 */ /* 0x000fc40000000000 */
[----:B------:R-:W-:Y:S01]  /*2e10*/  IMAD.HI.U32 R6, R4, R11, RZ ;  /* 0x0000000b04067227 */ /* 0x000fe200078e00ff */
[----:B------:R-:W-:Y:S02]  /*2e20*/  IABS R37, R168 ;  /* 0x000000a800257213 */ /* 0x000fe40000000000 */
[----:B------:R-:W-:Y:S01]  /*2e30*/  IABS R35, R166 ;  /* 0x000000a600237213 */ /* 0x000fe20000000000 */
[----:B------:R-:W-:Y:S02]  /*2e40*/  IMAD R44, R0, R10, R15 ;  /* 0x0000000a002c7224 */ /* 0x000fe400078e020f */
[----:B------:R-:W-:-:S04]  /*2e50*/  IMAD.HI.U32 R10, R4, R39, RZ ;  /* 0x00000027040a7227 */ /* 0x000fc800078e00ff */
[----:B------:R-:W-:Y:S01]  /*2e60*/  IMAD R41, R0, R8, R41 ;  /* 0x0000000800297224 */ /* 0x000fe200078e0229 */
[----:B------:R-:W-:Y:S01]  /*2e70*/  IADD3 R10, PT, PT, -R10, RZ, RZ ;  /* 0x000000ff0a0a7210 */ /* 0x000fe20007ffe1ff */
[----:B------:R-:W-:Y:S02]  /*2e80*/  IMAD.MOV R6, RZ, RZ, -R6 ;  /* 0x000000ffff067224 */ /* 0x000fe400078e0a06 */
[----:B------:R-:W-:Y:S02]  /*2e90*/  VIADD R165, R132, 0x64 ;  /* 0x0000006484a57836 */ /* 0x000fe40000000000 */
[----:B------:R-:W-:-:S03]  /*2ea0*/  IMAD.HI.U32 R8, R4, R13, RZ ;  /* 0x0000000d04087227 */ /* 0x000fc600078e00ff */
[----:B------:R-:W-:Y:S01]  /*2eb0*/  IABS R15, R165 ;  /* 0x000000a5000f7213 */ /* 0x000fe20000000000 */
[----:B------:R-:W-:Y:S02]  /*2ec0*/  IMAD R42, R0, R6, R11 ;  /* 0x00000006002a7224 */ /* 0x000fe400078e020b */
[----:B------:R-:W-:Y:S02]  /*2ed0*/  IMAD.MOV R8, RZ, RZ, -R8 ;  /* 0x000000ffff087224 */ /* 0x000fe400078e0a08 */
[C---:B------:R-:W-:Y:S02]  /*2ee0*/  VIADD R163, R132.reuse, 0x66 ;  /* 0x0000006684a37836 */ /* 0x040fe40000000000 */
[----:B------:R-:W-:Y:S02]  /*2ef0*/  VIADD R161, R132, 0x68 ;  /* 0x0000006884a17836 */ /* 0x000fe40000000000 */
[----:B------:R-:W-:-:S03]  /*2f00*/  IMAD.HI.U32 R6, R4, R37, RZ ;  /* 0x0000002504067227 */ /* 0x000fc600078e00ff */
[----:B------:R-:W-:Y:S01]  /*2f10*/  IABS R17, R161 ;  /* 0x000000a100117213 */ /* 0x000fe20000000000 */
[----:B------:R-:W-:-:S04]  /*2f20*/  IMAD.HI.U32 R9, R4, R35, RZ ;  /* 0x0000002304097227 */ /* 0x000fc800078e00ff */
[C---:B------:R-:W-:Y:S01]  /*2f30*/  IMAD R36, R0.reuse, R8, R13 ;  /* 0x0000000800247224 */ /* 0x040fe200078e020d */
[----:B------:R-:W-:Y:S01]  /*2f40*/  IABS R13, R163 ;  /* 0x000000a3000d7213 */ /* 0x000fe20000000000 */
[----:B------:R-:W-:Y:S02]  /*2f50*/  IMAD R39, R0, R10, R39 ;  /* 0x0000000a00277224 */ /* 0x000fe400078e0227 */
[----:B------:R-:W-:Y:S02]  /*2f60*/  IMAD.MOV R6, RZ, RZ, -R6 ;  /* 0x000000ffff067224 */ /* 0x000fe400078e0a06 */
[----:B------:R-:W-:Y:S02]  /*2f70*/  IMAD.MOV R9, RZ, RZ, -R9 ;  /* 0x000000ffff097224 */ /* 0x000fe400078e0a09 */
[----:B------:R-:W-:Y:S02]  /*2f80*/  VIADD R160, R132, 0x69 ;  /* 0x0000006984a07836 */ /* 0x000fe40000000000 */
[----:B------:R-:W-:-:S03]  /*2f90*/  IMAD.HI.U32 R10, R4, R15, RZ ;  /* 0x0000000f040a7227 */ /* 0x000fc600078e00ff */
[----:B------:R-:W-:Y:S01]  /*2fa0*/  IABS R19, R160 ;  /* 0x000000a000137213 */ /* 0x000fe20000000000 */
[C---:B------:R-:W-:Y:S02]  /*2fb0*/  IMAD R37, R0.reuse, R6, R37 ;  /* 0x0000000600257224 */ /* 0x040fe400078e0225 */
[----:B------:R-:W-:Y:S02]  /*2fc0*/  IMAD R35, R0, R9, R35 ;  /* 0x0000000900237224 */ /* 0x000fe400078e0223 */
[----:B------:R-:W-:Y:S02]  /*2fd0*/  IMAD.MOV R10, RZ, RZ, -R10 ;  /* 0x000000ffff0a7224 */ /* 0x000fe400078e0a0a */
[----:B------:R-:W-:-:S04]  /*2fe0*/  IMAD.HI.U32 R6, R4, R13, RZ ;  /* 0x0000000d04067227 */ /* 0x000fc800078e00ff */
[----:B------:R-:W-:-:S04]  /*2ff0*/  IMAD.HI.U32 R9, R4, R17, RZ ;  /* 0x0000001104097227 */ /* 0x000fc800078e00ff */
[----:B------:R-:W-:Y:S01]  /*3000*/  IMAD R34, R0, R10, R15 ;  /* 0x0000000a00227224 */ /* 0x000fe200078e020f */
[----:B------:R-:W-:Y:S01]  /*3010*/  IABS R15, R162 ;  /* 0x000000a2000f7213 */ /* 0x000fe20000000000 */
[----:B------:R-:W-:Y:S02]  /*3020*/  IMAD.MOV R6, RZ, RZ, -R6 ;  /* 0x000000ffff067224 */ /* 0x000fe400078e0a06 */
[----:B------:R-:W-:Y:S02]  /*3030*/  IMAD.MOV R9, RZ, RZ, -R9 ;  /* 0x000000ffff097224 */ /* 0x000fe400078e0a09 */
[C---:B------:R-:W-:Y:S02]  /*3040*/  VIADD R158, R132.reuse, 0x6b ;  /* 0x0000006b849e7836 */ /* 0x040fe40000000000 */
[----:B------:R-:W-:Y:S02]  /*3050*/  VIADD R156, R132, 0x6d ;  /* 0x0000006d849c7836 */ /* 0x000fe40000000000 */
[----:B------:R-:W-:-:S04]  /*3060*/  IMAD.HI.U32 R10, R4, R19, RZ ;  /* 0x00000013040a7227 */ /* 0x000fc800078e00ff */
[C---:B------:R-:W-:Y:S01]  /*3070*/  IMAD R30, R0.reuse, R6, R13 ;  /* 0x00000006001e7224 */ /* 0x040fe200078e020d */
[----:B------:R-:W-:Y:S01]  /*3080*/  IABS R13, R158 ;  /* 0x0000009e000d7213 */ /* 0x000fe20000000000 */
[----:B------:R-:W-:Y:S01]  /*3090*/  IMAD R26, R0, R9, R17 ;  /* 0x00000009001a7224 */ /* 0x000fe200078e0211 */
[----:B------:R-:W-:Y:S01]  /*30a0*/  IABS R17, R156 ;  /* 0x0000009c00117213 */ /* 0x000fe20000000000 */
[----:B------:R-:W-:Y:S02]  /*30b0*/  IMAD.MOV R10, RZ, RZ, -R10 ;  /* 0x000000ffff0a7224 */ /* 0x000fe400078e0a0a */
[----:B------:R-:W-:Y:S02]  /*30c0*/  VIADD R155, R132, 0x6e ;  /* 0x0000006e849b7836 */ /* 0x000fe40000000000 */
[----:B------:R-:W-:Y:S02]  /*30d0*/  IMAD R24, R0, R10, R19 ;  /* 0x0000000a00187224 */ /* 0x000fe400078e0213 */
[----:B------:R-:W-:Y:S01]  /*30e0*/  IMAD.HI.U32 R6, R4, R13, RZ ;  /* 0x0000000d04067227 */ /* 0x000fe200078e00ff */
[----:B------:R-:W-:-:S03]  /*30f0*/  IABS R19, R155 ;  /* 0x0000009b00137213 */ /* 0x000fc60000000000 */
[----:B------:R-:W-:-:S04]  /*3100*/  IMAD.HI.U32 R9, R4, R17, RZ ;  /* 0x0000001104097227 */ /* 0x000fc800078e00ff */
[----:B------:R-:W-:Y:S02]  /*3110*/  IMAD.MOV R10, RZ, RZ, -R6 ;  /* 0x000000ffff0a7224 */ /* 0x000fe400078e0a06 */
[----:B------:R-:W-:Y:S02]  /*3120*/  IMAD.MOV R9, RZ, RZ, -R9 ;  /* 0x000000ffff097224 */ /* 0x000fe400078e0a09 */
[----:B------:R-:W-:Y:S02]  /*3130*/  VIADD R154, R132, 0x6f ;  /* 0x0000006f849a7836 */ /* 0x000fe40000000000 */
[----:B------:R-:W-:-:S04]  /*3140*/  IMAD.HI.U32 R6, R4, R19, RZ ;  /* 0x0000001304067227 */ /* 0x000fc800078e00ff */
[----:B--2---:R-:W-:Y:S01]  /*3150*/  IMAD R16, R0, R9, R17 ;  /* 0x0000000900107224 */ /* 0x004fe200078e0211 */
[----:B------:R-:W-:Y:S01]  /*3160*/  IABS R17, R154 ;  /* 0x0000009a00117213 */ /* 0x000fe20000000000 */
[----:B------:R-:W-:Y:S02]  /*3170*/  IMAD.MOV R6, RZ, RZ, -R6 ;  /* 0x000000ffff067224 */ /* 0x000fe400078e0a06 */
[----:B------:R-:W-:Y:S02]  /*3180*/  VIADD R151, R132, 0x72 ;  /* 0x0000007284977836 */ /* 0x000fe40000000000 */
[----:B-1----:R-:W-:Y:S02]  /*3190*/  IMAD R14, R0, R6, R19 ;  /* 0x00000006000e7224 */ /* 0x002fe400078e0213 */
[----:B------:R-:W-:Y:S01]  /*31a0*/  IMAD.HI.U32 R6, R4, R17, RZ ;  /* 0x0000001104067227 */ /* 0x000fe200078e00ff */
[----:B------:R-:W-:-:S03]  /*31b0*/  IABS R9, R151 ;  /* 0x0000009700097213 */ /* 0x000fc60000000000 */
[----:B---3--:R-:W-:Y:S02]  /*31c0*/  IMAD.MOV R12, RZ, RZ, -R6 ;  /* 0x000000ffff0c7224 */ /* 0x008fe400078e0a06 */
[----:B------:R-:W-:-:S04]  /*31d0*/  IMAD.HI.U32 R6, R4, R9, RZ ;  /* 0x0000000904067227 */ /* 0x000fc800078e00ff */
[--C-:B------:R-:W-:Y:S01]  /*31e0*/  @!P2 IMAD.IADD R137, R137, 0x1, -R0.reuse ;  /* 0x000000018989a824 */ /* 0x100fe200078e0a00 */
[----:B------:R-:W-:Y:S01]  /*31f0*/  IADD3 R6, PT, PT, -R6, RZ, RZ ;  /* 0x000000ff06067210 */ /* 0x000fe20007ffe1ff */
[--C-:B------:R-:W-:Y:S01]  /*3200*/  @!P6 IMAD.IADD R136, R136, 0x1, -R0.reuse ;  /* 0x000000018888e824 */ /* 0x100fe200078e0a00 */
[C---:B------:R-:W-:Y:S01]  /*3210*/  ISETP.GT.U32.AND P2, PT, R0.reuse, R135, PT ;  /* 0x000000870000720c */ /* 0x040fe20003f44070 */
[--C-:B------:R-:W-:Y:S01]  /*3220*/  @!P3 IMAD.IADD R129, R129, 0x1, -R0.reuse ;  /* 0x000000018181b824 */ /* 0x100fe200078e0a00 */
[C---:B------:R-:W-:Y:S01]  /*3230*/  ISETP.GT.U32.AND P6, PT, R0.reuse, R128, PT ;  /* 0x000000800000720c */ /* 0x040fe20003fc4070 */
[----:B------:R-:W-:Y:S01]  /*3240*/  IMAD R9, R0, R6, R9 ;  /* 0x0000000600097224 */ /* 0x000fe200078e0209 */
[----:B------:R-:W-:Y:S01]  /*3250*/  LEA R6, R3, UR4, 0x8 ;  /* 0x0000000403067c11 */ /* 0x000fe2000f8e40ff */
[--C-:B------:R-:W-:Y:S01]  /*3260*/  @!P5 IMAD.IADD R134, R134, 0x1, -R0.reuse ;  /* 0x000000018686d824 */ /* 0x100fe200078e0a00 */
[C---:B------:R-:W-:Y:S01]  /*3270*/  ISETP.GT.U32.AND P3, PT, R0.reuse, R122, PT ;  /* 0x0000007a0000720c */ /* 0x040fe20003f64070 */
[----:B------:R-:W-:Y:S01]  /*3280*/  @!P4 IMAD.IADD R131, R131, 0x1, -R0 ;  /* 0x000000018383c824 */ /* 0x000fe200078e0a00 */
[C---:B------:R-:W-:Y:S01]  /*3290*/  ISETP.GT.U32.AND P5, PT, R0.reuse, R125, PT ;  /* 0x0000007d0000720c */ /* 0x040fe20003fa4070 */
[----:B-----5:R-:W-:Y:S01]  /*32a0*/  IMAD.IADD R252, R133, 0x1, R6 ;  /* 0x0000000185fc7824 */ /* 0x020fe200078e0206 */
[----:B------:R-:W-:Y:S01]  /*32b0*/  ISETP.GT.U32.AND P4, PT, R0, R124, PT ;  /* 0x0000007c0000720c */ /* 0x000fe20003f84070 */
[----:B------:R-:W-:Y:S01]  /*32c0*/  VIADD R174, R132, 0x5b ;  /* 0x0000005b84ae7836 */ /* 0x000fe20000000000 */
[----:B------:R-:W-:Y:S01]  /*32d0*/  R2UR UR8, R138 ;  /* 0x000000008a0872ca */ /* 0x000fe200000e0000 */
[--C-:B------:R-:W-:Y:S01]  /*32e0*/  @!P2 IMAD.IADD R135, R135, 0x1, -R0.reuse ;  /* 0x000000018787a824 */ /* 0x100fe200078e0a00 */
[----:B------:R-:W-:Y:S01]  /*32f0*/  IABS R3, R252 ;  /* 0x000000fc00037213 */ /* 0x000fe20000000000 */
[--C-:B------:R-:W-:Y:S01]  /*3300*/  @!P6 IMAD.IADD R128, R128, 0x1, -R0.reuse ;  /* 0x000000018080e824 */ /* 0x100fe200078e0a00 */
[----:B------:R-:W-:Y:S01]  /*3310*/  ISETP.GT.U32.AND P2, PT, R0, R126, PT ;  /* 0x0000007e0000720c */ /* 0x000fe20003f44070 */
[----:B------:R-:W-:Y:S01]  /*3320*/  VIADD R169, R132, 0x60 ;  /* 0x0000006084a97836 */ /* 0x000fe20000000000 */
[----:B------:R-:W-:Y:S01]  /*3330*/  ISETP.GT.U32.AND P6, PT, R0, R136, PT ;  /* 0x000000880000720c */ /* 0x000fe20003fc4070 */
[----:B------:R-:W-:Y:S01]  /*3340*/  IMAD.HI.U32 R7, R7, R3, RZ ;  /* 0x0000000307077227 */ /* 0x000fe200078e00ff */
[----:B------:R-:W-:Y:S01]  /*3350*/  IABS R43, R174 ;  /* 0x000000ae002b7213 */ /* 0x000fe20000000000 */
[----:B------:R-:W-:Y:S01]  /*3360*/  STL [R1+0xa90], R174 ;  /* 0x000a90ae01007387 */ /* 0x000fe20000100800 */
[----:B------:R-:W-:Y:S01]  /*3370*/  IABS R11, R169 ;  /* 0x000000a9000b7213 */ /* 0x000fe20000000000 */
[----:B------:R-:W-:Y:S01]  /*3380*/  IMAD.MOV R7, RZ, RZ, -R7 ;  /* 0x000000ffff077224 */ /* 0x000fe200078e0a07 */
[----:B------:R-:W1:Y:S01]  /*3390*/  LDCU UR4, c[0x0][0x3a4] ;  /* 0x00007480ff0477ac */ /* 0x000e620008000800 */
[--C-:B------:R-:W-:Y:S01]  /*33a0*/  @!P3 IMAD.IADD R122, R122, 0x1, -R0.reuse ;  /* 0x000000017a7ab824 */ /* 0x100fe200078e0a00 */
[----:B------:R-:W-:Y:S01]  /*33b0*/  ISETP.GT.U32.AND P3, PT, R0, R128, PT ;  /* 0x000000800000720c */ /* 0x000fe20003f64070 */
[----:B------:R-:W-:Y:S01]  /*33c0*/  IMAD R3, R5, R7, R3 ;  /* 0x0000000705037224 */ /* 0x000fe200078e0203 */
[----:B------:R-:W-:Y:S01]  /*33d0*/  STL [R1+0xa8c], R173 ;  /* 0x000a8cad01007387 */ /* 0x000fe20000100800 */
[--C-:B------:R-:W-:Y:S01]  /*33e0*/  @!P2 IMAD.IADD R126, R126, 0x1, -R0.reuse ;  /* 0x000000017e7ea824 */ /* 0x100fe200078e0a00 */
[----:B------:R-:W-:Y:S01]  /*33f0*/  ISETP.GT.U32.AND P2, PT, R0, R134, PT ;  /* 0x000000860000720c */ /* 0x000fe20003f44070 */
[--C-:B------:R-:W-:Y:S01]  /*3400*/  @!P5 IMAD.IADD R125, R125, 0x1, -R0.reuse ;  /* 0x000000017d7dd824 */ /* 0x100fe200078e0a00 */
[----:B------:R-:W-:Y:S01]  /*3410*/  ISETP.GT.U32.AND P0, PT, R5, R3, PT ;  /* 0x000000030500720c */ /* 0x000fe20003f04070 */
[--C-:B------:R-:W-:Y:S01]  /*3420*/  @!P4 IMAD.IADD R124, R124, 0x1, -R0.reuse ;  /* 0x000000017c7cc824 */ /* 0x100fe200078e0a00 */
[----:B------:R-:W-:Y:S01]  /*3430*/  ISETP.GT.U32.AND P5, PT, R0, R131, PT ;  /* 0x000000830000720c */ /* 0x000fe20003fa4070 */
[----:B------:R-:W-:Y:S01]  /*3440*/  IMAD.HI.U32 R2, R4, R43, RZ ;  /* 0x0000002b04027227 */ /* 0x000fe200078e00ff */
[----:B------:R-:W-:Y:S01]  /*3450*/  @!P6 IADD3 R136, PT, PT, R136, -R0, RZ ;  /* 0x800000008888e210 */ /* 0x000fe20007ffe0ff */
[----:B------:R-:W-:Y:S01]  /*3460*/  STL [R1+0xa88], R172 ;  /* 0x000a88ac01007387 */ /* 0x000fe20000100800 */
[----:B------:R-:W-:Y:S01]  /*3470*/  ISETP.GT.U32.AND P6, PT, R0, R122, PT ;  /* 0x0000007a0000720c */ /* 0x000fe20003fc4070 */
[----:B------:R-:W-:Y:S01]  /*3480*/  @!P3 IMAD.IADD R128, R128, 0x1, -R0 ;  /* 0x000000018080b824 */ /* 0x000fe200078e0a00 */
[----:B------:R-:W-:Y:S01]  /*3490*/  ISETP.GT.U32.AND P3, PT, R0, R121, PT ;  /* 0x000000790000720c */ /* 0x000fe20003f64070 */
[----:B------:R-:W-:Y:S01]  /*34a0*/  IMAD.MOV R2, RZ, RZ, -R2 ;  /* 0x000000ffff027224 */ /* 0x000fe200078e0a02 */
[----:B------:R-:W-:Y:S01]  /*34b0*/  STL [R1+0xa84], R171 ;  /* 0x000a84ab01007387 */ /* 0x000fe20000100800 */
[--C-:B------:R-:W-:Y:S01]  /*34c0*/  @!P2 IMAD.IADD R134, R134, 0x1, -R0.reuse ;  /* 0x000000018686a824 */ /* 0x100fe200078e0a00 */
[C---:B------:R-:W-:Y:S01]  /*34d0*/  ISETP.GT.U32.AND P2, PT, R0.reuse, R126, PT ;  /* 0x0000007e0000720c */ /* 0x040fe20003f44070 */
[----:B------:R-:W-:Y:S01]  /*34e0*/  @!P0 IMAD.IADD R3, R3, 0x1, -R5 ;  /* 0x0000000103038824 */ /* 0x000fe200078e0a05 */
[C---:B------:R-:W-:Y:S01]  /*34f0*/  ISETP.GT.U32.AND P0, PT, R0.reuse, R137, PT ;  /* 0x000000890000720c */ /* 0x040fe20003f04070 */
[--C-:B------:R-:W-:Y:S01]  /*3500*/  @!P5 IMAD.IADD R131, R131, 0x1, -R0.reuse ;  /* 0x000000018383d824 */ /* 0x100fe200078e0a00 */
[C---:B------:R-:W-:Y:S01]  /*3510*/  ISETP.GT.U32.AND P5, PT, R0.reuse, R125, PT ;  /* 0x0000007d0000720c */ /* 0x040fe20003fa4070 */
[----:B------:R-:W-:Y:S01]  /*3520*/  IMAD R43, R0, R2, R43 ;  /* 0x00000002002b7224 */ /* 0x000fe200078e022b */
[----:B------:R-:W-:Y:S01]  /*3530*/  ISETP.GT.U32.AND P1, PT, R5, R3, PT ;  /* 0x000000030500720c */ /* 0x000fe20003f24070 */
[----:B------:R-:W-:Y:S01]  /*3540*/  IMAD.HI.U32 R2, R4, R11, RZ ;  /* 0x0000000b04027227 */ /* 0x000fe200078e00ff */
[----:B------:R-:W-:Y:S01]  /*3550*/  @!P6 IADD3 R122, PT, PT, R122, -R0, RZ ;  /* 0x800000007a7ae210 */ /* 0x000fe20007ffe0ff */
[----:B------:R-:W-:Y:S01]  /*3560*/  STL [R1+0xa80], R170 ;  /* 0x000a80aa01007387 */ /* 0x000fe20000100800 */
[C---:B------:R-:W-:Y:S01]  /*3570*/  ISETP.GT.U32.AND P6, PT, R0.reuse, R115, PT ;  /* 0x000000730000720c */ /* 0x040fe20003fc4070 */
[--C-:B------:R-:W-:Y:S01]  /*3580*/  @!P3 IMAD.IADD R121, R121, 0x1, -R0.reuse ;  /* 0x000000017979b824 */ /* 0x100fe200078e0a00 */
[----:B------:R-:W-:Y:S01]  /*3590*/  ISETP.GT.U32.AND P3, PT, R0, R114, PT ;  /* 0x000000720000720c */ /* 0x000fe20003f64070 */
[----:B------:R-:W-:Y:S01]  /*35a0*/  @!P2 IMAD.IADD R126, R126, 0x1, -R0 ;  /* 0x000000017e7ea824 */ /* 0x000fe200078e0a00 */
[C---:B------:R-:W-:Y:S01]  /*35b0*/  ISETP.GT.U32.AND P2, PT, R0.reuse, R119, PT ;  /* 0x000000770000720c */ /* 0x040fe20003f44070 */
[----:B------:R-:W-:Y:S01]  /*35c0*/  IMAD.MOV R2, RZ, RZ, -R2 ;  /* 0x000000ffff027224 */ /* 0x000fe200078e0a02 */
[----:B------:R-:W-:Y:S01]  /*35d0*/  @!P0 IADD3 R137, PT, PT, R137, -R0, RZ ;  /* 0x8000000089898210 */ /* 0x000fe20007ffe0ff */
[--C-:B------:R-:W-:Y:S01]  /*35e0*/  @!P5 IMAD.IADD R125, R125, 0x1, -R0.reuse ;  /* 0x000000017d7dd824 */ /* 0x100fe200078e0a00 */
[C---:B------:R-:W-:Y:S01]  /*35f0*/  ISETP.GT.U32.AND P0, PT, R0.reuse, R127, PT ;  /* 0x0000007f0000720c */ /* 0x040fe20003f04070 */
[----:B------:R-:W-:Y:S01]  /*3600*/  @!P1 IMAD.IADD R3, R3, 0x1, -R5 ;  /* 0x0000000103039824 */ /* 0x000fe200078e0a05 */
[----:B------:R-:W-:Y:S01]  /*3610*/  ISETP.GT.U32.AND P1, PT, R0, R130, PT ;  /* 0x000000820000720c */ /* 0x000fe20003f24070 */
[----:B------:R-:W-:Y:S01]  /*3620*/  VIADD R164, R132, 0x65 ;  /* 0x0000006584a47836 */ /* 0x000fe20000000000 */
[C---:B------:R-:W-:Y:S01]  /*3630*/  ISETP.GT.U32.AND P5, PT, R0.reuse, R118, PT ;  /* 0x000000760000720c */ /* 0x040fe20003fa4070 */
[--C-:B------:R-:W-:Y:S01]  /*3640*/  @!P6 IMAD.IADD R115, R115, 0x1, -R0.reuse ;  /* 0x000000017373e824 */ /* 0x100fe200078e0a00 */
[----:B------:R-:W-:Y:S01]  /*3650*/  ISETP.GT.U32.AND P6, PT, R0, R121, PT ;  /* 0x000000790000720c */ /* 0x000fe20003fc4070 */
[--C-:B------:R-:W-:Y:S01]  /*3660*/  @!P3 IMAD.IADD R114, R114, 0x1, -R0.reuse ;  /* 0x000000017272b824 */ /* 0x100fe200078e0a00 */
[----:B------:R-:W-:Y:S01]  /*3670*/  STL [R1+0xa7c], R169 ;  /* 0x000a7ca901007387 */ /* 0x000fe20000100800 */
[--C-:B------:R-:W-:Y:S01]  /*3680*/  @!P2 IMAD.IADD R119, R119, 0x1, -R0.reuse ;  /* 0x000000017777a824 */ /* 0x100fe200078e0a00 */
[C---:B------:R-:W-:Y:S01]  /*3690*/  ISETP.GT.U32.AND P2, PT, R0.reuse, R112, PT ;  /* 0x000000700000720c */ /* 0x040fe20003f44070 */
[C---:B------:R-:W-:Y:S01]  /*36a0*/  IMAD R38, R0.reuse, R2, R11 ;  /* 0x0000000200267224 */ /* 0x040fe200078e020b */
[----:B------:R-:W-:Y:S01]  /*36b0*/  IABS R11, R164 ;  /* 0x000000a4000b7213 */ /* 0x000fe20000000000 */
[--C-:B------:R-:W-:Y:S01]  /*36c0*/  @!P0 IMAD.IADD R127, R127, 0x1, -R0.reuse ;  /* 0x000000017f7f8824 */ /* 0x100fe200078e0a00 */
[----:B------:R-:W-:Y:S01]  /*36d0*/  ISETP.GT.U32.AND P0, PT, R0, R135, PT ;  /* 0x000000870000720c */ /* 0x000fe20003f04070 */
[--C-:B------:R-:W-:Y:S01]  /*36e0*/  @!P1 IMAD.IADD R130, R130, 0x1, -R0.reuse ;  /* 0x0000000182829824 */ /* 0x100fe200078e0a00 */
[----:B------:R-:W-:Y:S01]  /*36f0*/  ISETP.GT.U32.AND P1, PT, R0, R123, PT ;  /* 0x0000007b0000720c */ /* 0x000fe20003f24070 */
[--C-:B------:R-:W-:Y:S01]  /*3700*/  @!P5 IMAD.IADD R118, R118, 0x1, -R0.reuse ;  /* 0x000000017676d824 */ /* 0x100fe200078e0a00 */
[C---:B------:R-:W-:Y:S01]  /*3710*/  ISETP.GT.U32.AND P5, PT, R0.reuse, R111, PT ;  /* 0x0000006f0000720c */ /* 0x040fe20003fa4070 */
[--C-:B------:R-:W-:Y:S01]  /*3720*/  @!P6 IMAD.IADD R121, R121, 0x1, -R0.reuse ;  /* 0x000000017979e824 */ /* 0x100fe200078e0a00 */
[----:B------:R-:W-:Y:S01]  /*3730*/  ISETP.GT.U32.AND P4, PT, R0, R130, PT ;  /* 0x000000820000720c */ /* 0x000fe20003f84070 */
[----:B------:R-:W-:Y:S01]  /*3740*/  IMAD.HI.U32 R2, R4, R11, RZ ;  /* 0x0000000b04027227 */ /* 0x000fe200078e00ff */
[----:B------:R-:W-:Y:S03]  /*3750*/  STL [R1+0xa78], R168 ;  /* 0x000a78a801007387 */ /* 0x000fe60000100800 */
[--C-:B------:R-:W-:Y:S01]  /*3760*/  @!P2 IMAD.IADD R112, R112, 0x1, -R0.reuse ;  /* 0x000000017070a824 */ /* 0x100fe200078e0a00 */
[C---:B------:R-:W-:Y:S01]  /*3770*/  ISETP.GT.U32.AND P2, PT, R0.reuse, R118, PT ;  /* 0x000000760000720c */ /* 0x040fe20003f44070 */
[--C-:B------:R-:W-:Y:S01]  /*3780*/  @!P0 IMAD.IADD R135, R135, 0x1, -R0.reuse ;  /* 0x0000000187878824 */ /* 0x100fe200078e0a00 */
[C---:B------:R-:W-:Y:S01]  /*3790*/  ISETP.GT.U32.AND P0, PT, R0.reuse, R127, PT ;  /* 0x0000007f0000720c */ /* 0x040fe20003f04070 */
[--C-:B------:R-:W-:Y:S01]  /*37a0*/  @!P1 IMAD.IADD R123, R123, 0x1, -R0.reuse ;  /* 0x000000017b7b9824 */ /* 0x100fe200078e0a00 */
[----:B------:R-:W-:Y:S01]  /*37b0*/  ISETP.GT.U32.AND P1, PT, R0, R129, PT ;  /* 0x000000810000720c */ /* 0x000fe20003f24070 */
[--C-:B------:R-:W-:Y:S01]  /*37c0*/  @!P5 IMAD.IADD R111, R111, 0x1, -R0.reuse ;  /* 0x000000016f6fd824 */ /* 0x100fe200078e0a00 */
[----:B------:R-:W-:Y:S01]  /*37d0*/  STL [R1+0xa74], R167 ;  /* 0x000a74a701007387 */ /* 0x000fe20000100800 */
        /* <DEDUP_REMOVED lines=8> */
[----:B------:R-:W-:Y:S01]  /*3860*/  @!P1 IMAD.IADD R129, R129, 0x1, -R0 ;  /* 0x0000000181819824 */ /* 0x000fe200078e0a00 */
[----:B------:R-:W-:Y:S01]  /*3870*/  ISETP.GT.U32.AND P1, PT, R0, R123, PT ;  /* 0x0000007b0000720c */ /* 0x000fe20003f24070 */
[----:B------:R-:W-:Y:S01]  /*3880*/  IMAD.MOV R2, RZ, RZ, -R2 ;  /* 0x000000ffff027224 */ /* 0x000fe200078e0a02 */
[----:B------:R-:W-:Y:S01]  /*3890*/  STL [R1+0xa6c], R165 ;  /* 0x000a6ca501007387 */ /* 0x000fe20000100800 */
[----:B------:R-:W-:Y:S01]  /*38a0*/  @!P4 IMAD.IADD R124, R124, 0x1, -R0 ;  /* 0x000000017c7cc824 */ /* 0x000fe200078e0a00 */
[----:B------:R-:W-:Y:S01]  /*38b0*/  ISETP.GT.U32.AND P4, PT, R0, R117, PT ;  /* 0x000000750000720c */ /* 0x000fe20003f84070 */
[----:B------:R-:W-:Y:S01]  /*38c0*/  IMAD.MOV R8, RZ, RZ, -R8 ;  /* 0x000000ffff087224 */ /* 0x000fe200078e0a08 */
[----:B------:R-:W-:Y:S01]  /*38d0*/  STL [R1+0xa68], R164 ;  /* 0x000a68a401007387 */ /* 0x000fe20000100800 */
[----:B------:R-:W-:-:S02]  /*38e0*/  VIADD R159, R132, 0x6a ;  /* 0x0000006a849f7836 */ /* 0x000fc40000000000 */
[--C-:B------:R-:W-:Y:S01]  /*38f0*/  @!P2 IMAD.IADD R112, R112, 0x1, -R0.reuse ;  /* 0x000000017070a824 */ /* 0x100fe200078e0a00 */
[----:B------:R-:W-:Y:S01]  /*3900*/  ISETP.GT.U32.AND P2, PT, R0, R105, PT ;  /* 0x000000690000720c */ /* 0x000fe20003f44070 */
[--C-:B------:R-:W-:Y:S01]  /*3910*/  @!P0 IMAD.IADD R120, R120, 0x1, -R0.reuse ;  /* 0x0000000178788824 */ /* 0x100fe200078e0a00 */
[C---:B------:R-:W-:Y:S01]  /*3920*/  ISETP.GT.U32.AND P0, PT, R0.reuse, R113, PT ;  /* 0x000000710000720c */ /* 0x040fe20003f04070 */
[--C-:B------:R-:W-:Y:S01]  /*3930*/  @!P1 IMAD.IADD R123, R123, 0x1, -R0.reuse ;  /* 0x000000017b7b9824 */ /* 0x100fe200078e0a00 */
[----:B------:R-:W-:Y:S01]  /*3940*/  ISETP.GT.U32.AND P1, PT, R0, R116, PT ;  /* 0x000000740000720c */ /* 0x000fe20003f24070 */
[----:B------:R-:W-:Y:S01]  /*3950*/  VIADD R157, R132, 0x6c ;  /* 0x0000006c849d7836 */ /* 0x000fe20000000000 */
[C---:B------:R-:W-:Y:S01]  /*3960*/  ISETP.GT.U32.AND P3, PT, R0.reuse, R120, PT ;  /* 0x000000780000720c */ /* 0x040fe20003f64070 */
[--C-:B------:R-:W-:Y:S01]  /*3970*/  @!P4 IMAD.IADD R117, R117, 0x1, -R0.reuse ;  /* 0x000000017575c824 */ /* 0x100fe200078e0a00 */
[C---:B------:R-:W-:Y:S01]  /*3980*/  ISETP.GT.U32.AND P4, PT, R0.reuse, R110, PT ;  /* 0x0000006e0000720c */ /* 0x040fe20003f84070 */
[C---:B------:R-:W-:Y:S01]  /*3990*/  IMAD R32, R0.reuse, R2, R11 ;  /* 0x0000000200207224 */ /* 0x040fe200078e020b */
[----:B------:R-:W-:Y:S01]  /*39a0*/  IABS R11, R159 ;  /* 0x0000009f000b7213 */ /* 0x000fe20000000000 */
[C---:B------:R-:W-:Y:S01]  /*39b0*/  IMAD R28, R0.reuse, R8, R15 ;  /* 0x00000008001c7224 */ /* 0x040fe200078e020f */
[C---:B------:R-:W-:Y:S01]  /*39c0*/  ISETP.GT.U32.AND P5, PT, R0.reuse, R117, PT ;  /* 0x000000750000720c */ /* 0x040fe20003fa4070 */
[--C-:B------:R-:W-:Y:S01]  /*39d0*/  @!P2 IMAD.IADD R105, R105, 0x1, -R0.reuse ;  /* 0x000000016969a824 */ /* 0x100fe200078e0a00 */
[C---:B------:R-:W-:Y:S01]  /*39e0*/  ISETP.GT.U32.AND P2, PT, R0.reuse, R98, PT ;  /* 0x000000620000720c */ /* 0x040fe20003f44070 */
[--C-:B------:R-:W-:Y:S01]  /*39f0*/  @!P0 IMAD.IADD R113, R113, 0x1, -R0.reuse ;  /* 0x0000000171718824 */ /* 0x100fe200078e0a00 */
[----:B------:R-:W-:Y:S01]  /*3a00*/  ISETP.GT.U32.AND P0, PT, R0, R119, PT ;  /* 0x000000770000720c */ /* 0x000fe20003f04070 */
[--C-:B------:R-:W-:Y:S01]  /*3a10*/  @!P1 IMAD.IADD R116, R116, 0x1, -R0.reuse ;  /* 0x0000000174749824 */ /* 0x100fe200078e0a00 */
[----:B------:R-:W-:Y:S01]  /*3a20*/  ISETP.GT.U32.AND P1, PT, R0, R109, PT ;  /* 0x0000006d0000720c */ /* 0x000fe20003f24070 */
[--C-:B------:R-:W-:Y:S01]  /*3a30*/  @!P3 IMAD.IADD R120, R120, 0x1, -R0.reuse ;  /* 0x000000017878b824 */ /* 0x100fe200078e0a00 */
[----:B------:R-:W-:Y:S01]  /*3a40*/  ISETP.GT.U32.AND P3, PT, R0, R114, PT ;  /* 0x000000720000720c */ /* 0x000fe20003f64070 */
[--C-:B------:R-:W-:Y:S01]  /*3a50*/  @!P4 IMAD.IADD R110, R110, 0x1, -R0.reuse ;  /* 0x000000016e6ec824 */ /* 0x100fe200078e0a00 */
[----:B------:R-:W-:Y:S01]  /*3a60*/  ISETP.GT.U32.AND P4, PT, R0, R116, PT ;  /* 0x000000740000720c */ /* 0x000fe20003f84070 */
[----:B------:R-:W-:Y:S01]  /*3a70*/  IMAD.HI.U32 R2, R4, R11, RZ ;  /* 0x0000000b04027227 */ /* 0x000fe200078e00ff */
[----:B------:R-:W-:Y:S01]  /*3a80*/  IABS R15, R157 ;  /* 0x0000009d000f7213 */ /* 0x000fe20000000000 */
[----:B------:R-:W-:Y:S02]  /*3a90*/  STL [R1+0xa64], R163 ;  /* 0x000a64a301007387 */ /* 0x000fe40000100800 */
[--C-:B------:R-:W-:Y:S01]  /*3aa0*/  @!P5 IMAD.IADD R117, R117, 0x1, -R0.reuse ;  /* 0x000000017575d824 */ /* 0x100fe200078e0a00 */
[C---:B------:R-:W-:Y:S01]  /*3ab0*/  ISETP.GT.U32.AND P5, PT, R0.reuse, R111, PT ;  /* 0x0000006f0000720c */ /* 0x040fe20003fa4070 */
[--C-:B------:R-:W-:Y:S01]  /*3ac0*/  @!P0 IMAD.IADD R119, R119, 0x1, -R0.reuse ;  /* 0x0000000177778824 */ /* 0x100fe200078e0a00 */
[----:B------:R-:W-:Y:S01]  /*3ad0*/  ISETP.GT.U32.AND P0, PT, R0, R113, PT ;  /* 0x000000710000720c */ /* 0x000fe20003f04070 */
[--C-:B------:R-:W-:Y:S01]  /*3ae0*/  @!P2 IMAD.IADD R98, R98, 0x1, -R0.reuse ;  /* 0x000000016262a824 */ /* 0x100fe200078e0a00 */
[----:B------:R-:W-:Y:S01]  /*3af0*/  @!P1 IADD3 R109, PT, PT, R109, -R0, RZ ;  /* 0x800000006d6d9210 */ /* 0x000fe20007ffe0ff */
[--C-:B------:R-:W-:Y:S01]  /*3b00*/  @!P3 IMAD.IADD R114, R114, 0x1, -R0.reuse ;  /* 0x000000017272b824 */ /* 0x100fe200078e0a00 */
[----:B------:R-:W-:Y:S01]  /*3b10*/  ISETP.GT.U32.AND P1, PT, R0, R115, PT ;  /* 0x000000730000720c */ /* 0x000fe20003f24070 */
[--C-:B------:R-:W-:Y:S01]  /*3b20*/  @!P4 IMAD.IADD R116, R116, 0x1, -R0.reuse ;  /* 0x000000017474c824 */ /* 0x100fe200078e0a00 */
[----:B------:R-:W-:Y:S01]  /*3b30*/  ISETP.GT.U32.AND P3, PT, R0, R107, PT ;  /* 0x0000006b0000720c */ /* 0x000fe20003f64070 */
[----:B------:R-:W-:Y:S01]  /*3b40*/  IMAD.HI.U32 R8, R4, R15, RZ ;  /* 0x0000000f04087227 */ /* 0x000fe200078e00ff */
[C---:B------:R-:W-:Y:S01]  /*3b50*/  ISETP.GT.U32.AND P4, PT, R0.reuse, R110, PT ;  /* 0x0000006e0000720c */ /* 0x040fe20003f84070 */
[----:B------:R-:W-:Y:S01]  /*3b60*/  STL [R1+0xa60], R162 ;  /* 0x000a60a201007387 */ /* 0x000fe20000100800 */
[C---:B------:R-:W-:Y:S01]  /*3b70*/  ISETP.GT.U32.AND P6, PT, R0.reuse, R109, PT ;  /* 0x0000006d0000720c */ /* 0x040fe20003fc4070 */
[--C-:B------:R-:W-:Y:S01]  /*3b80*/  @!P5 IMAD.IADD R111, R111, 0x1, -R0.reuse ;  /* 0x000000016f6fd824 */ /* 0x100fe200078e0a00 */
[C---:B------:R-:W-:Y:S01]  /*3b90*/  ISETP.GT.U32.AND P5, PT, R0.reuse, R104, PT ;  /* 0x000000680000720c */ /* 0x040fe20003fa4070 */
[----:B------:R-:W-:Y:S01]  /*3ba0*/  @!P0 IMAD.IADD R113, R113, 0x1, -R0 ;  /* 0x0000000171718824 */ /* 0x000fe200078e0a00 */
[----:B------:R-:W-:Y:S01]  /*3bb0*/  ISETP.GT.U32.AND P0, PT, R0, R106, PT ;  /* 0x0000006a0000720c */ /* 0x000fe20003f04070 */
[----:B------:R-:W-:Y:S01]  /*3bc0*/  IMAD.MOV R8, RZ, RZ, -R8 ;  /* 0x000000ffff087224 */ /* 0x000fe200078e0a08 */
[----:B------:R-:W-:Y:S01]  /*3bd0*/  IADD3 R2, PT, PT, -R2, RZ, RZ ;  /* 0x000000ff02027210 */ /* 0x000fe20007ffe1ff */
[--C-:B------:R-:W-:Y:S01]  /*3be0*/  @!P1 IMAD.IADD R115, R115, 0x1, -R0.reuse ;  /* 0x0000000173739824 */ /* 0x100fe200078e0a00 */
[C---:B------:R-:W-:Y:S01]  /*3bf0*/  ISETP.GT.U32.AND P1, PT, R0.reuse, R108, PT ;  /* 0x0000006c0000720c */ /* 0x040fe20003f24070 */
[--C-:B------:R-:W-:Y:S01]  /*3c00*/  @!P3 IMAD.IADD R107, R107, 0x1, -R0.reuse ;  /* 0x000000016b6bb824 */ /* 0x100fe200078e0a00 */
[----:B------:R-:W-:Y:S01]  /*3c10*/  ISETP.GT.U32.AND P3, PT, R0, R100, PT ;  /* 0x000000640000720c */ /* 0x000fe20003f64070 */
[--C-:B------:R-:W-:Y:S01]  /*3c20*/  @!P4 IMAD.IADD R110, R110, 0x1, -R0.reuse ;  /* 0x000000016e6ec824 */ /* 0x100fe200078e0a00 */
[----:B------:R-:W-:Y:S01]  /*3c30*/  ISETP.GT.U32.AND P4, PT, R0, R103, PT ;  /* 0x000000670000720c */ /* 0x000fe20003f84070 */
[----:B------:R-:W-:Y:S01]  /*3c40*/  VIADD R153, R132, 0x70 ;  /* 0x0000007084997836 */ /* 0x000fe20000000000 */
[----:B------:R-:W-:Y:S01]  /*3c50*/  @!P6 IADD3 R109, PT, PT, R109, -R0, RZ ;  /* 0x800000006d6de210 */ /* 0x000fe20007ffe0ff */
[--C-:B------:R-:W-:Y:S01]  /*3c60*/  @!P5 IMAD.IADD R104, R104, 0x1, -R0.reuse ;  /* 0x000000016868d824 */ /* 0x100fe200078e0a00 */
[----:B------:R-:W-:Y:S01]  /*3c70*/  ISETP.GT.U32.AND P6, PT, R0, R102, PT ;  /* 0x000000660000720c */ /* 0x000fe20003fc4070 */
[--C-:B------:R-:W-:Y:S01]  /*3c80*/  @!P0 IMAD.IADD R106, R106, 0x1, -R0.reuse ;  /* 0x000000016a6a8824 */ /* 0x100fe200078e0a00 */
[----:B------:R-:W-:Y:S01]  /*3c90*/  ISETP.GT.U32.AND P0, PT, R0, R99, PT ;  /* 0x000000630000720c */ /* 0x000fe20003f04070 */
[----:B------:R-:W-:Y:S01]  /*3ca0*/  VIADD R152, R132, 0x71 ;  /* 0x0000007184987836 */ /* 0x000fe20000000000 */
[----:B------:R-:W-:Y:S01]  /*3cb0*/  ISETP.GT.U32.AND P5, PT, R0, R97, PT ;  /* 0x000000610000720c */ /* 0x000fe20003fa4070 */
[--C-:B------:R-:W-:Y:S01]  /*3cc0*/  @!P1 IMAD.IADD R108, R108, 0x1, -R0.reuse ;  /* 0x000000016c6c9824 */ /* 0x100fe200078e0a00 */
[----:B------:R-:W-:Y:S01]  /*3cd0*/  ISETP.GT.U32.AND P1, PT, R0, R101, PT ;  /* 0x000000650000720c */ /* 0x000fe20003f24070 */
[--C-:B------:R-:W-:Y:S01]  /*3ce0*/  @!P3 IMAD.IADD R100, R100, 0x1, -R0.reuse ;  /* 0x000000016464b824 */ /* 0x100fe200078e0a00 */
[C---:B------:R-:W-:Y:S01]  /*3cf0*/  ISETP.GT.U32.AND P3, PT, R0.reuse, R106, PT ;  /* 0x0000006a0000720c */ /* 0x040fe20003f64070 */
[--C-:B------:R-:W-:Y:S01]  /*3d00*/  @!P4 IMAD.IADD R103, R103, 0x1, -R0.reuse ;  /* 0x000000016767c824 */ /* 0x100fe200078e0a00 */
[C---:B------:R-:W-:Y:S01]  /*3d10*/  ISETP.GT.U32.AND P4, PT, R0.reuse, R96, PT ;  /* 0x000000600000720c */ /* 0x040fe20003f84070 */
[C---:B------:R-:W-:Y:S01]  /*3d20*/  IMAD R18, R0.reuse, R8, R15 ;  /* 0x0000000800127224 */ /* 0x040fe200078e020f */
[----:B------:R-:W-:Y:S01]  /*3d30*/  ISETP.GT.U32.AND P2, PT, R0, R104, PT ;  /* 0x000000680000720c */ /* 0x000fe20003f44070 */
[--C-:B------:R-:W-:Y:S01]  /*3d40*/  @!P6 IMAD.IADD R102, R102, 0x1, -R0.reuse ;  /* 0x000000016666e824 */ /* 0x100fe200078e0a00 */
[C---:B------:R-:W-:Y:S01]  /*3d50*/  ISETP.GT.U32.AND P6, PT, R0.reuse, R108, PT ;  /* 0x0000006c0000720c */ /* 0x040fe20003fc4070 */
[--C-:B------:R-:W-:Y:S01]  /*3d60*/  @!P0 IMAD.IADD R99, R99, 0x1, -R0.reuse ;  /* 0x0000000163638824 */ /* 0x100fe200078e0a00 */
[C---:B------:R-:W-:Y:S01]  /*3d70*/  ISETP.GT.U32.AND P0, PT, R0.reuse, R105, PT ;  /* 0x000000690000720c */ /* 0x040fe20003f04070 */
[--C-:B------:R-:W-:Y:S01]  /*3d80*/  @!P5 IMAD.IADD R97, R97, 0x1, -R0.reuse ;  /* 0x000000016161d824 */ /* 0x100fe200078e0a00 */
[C---:B------:R-:W-:Y:S01]  /*3d90*/  ISETP.GT.U32.AND P5, PT, R0.reuse, R103, PT ;  /* 0x000000670000720c */ /* 0x040fe20003fa4070 */
[--C-:B------:R-:W-:Y:S01]  /*3da0*/  @!P1 IMAD.IADD R101, R101, 0x1, -R0.reuse ;  /* 0x0000000165659824 */ /* 0x100fe200078e0a00 */
[----:B------:R-:W-:Y:S01]  /*3db0*/  ISETP.GT.U32.AND P1, PT, R0, R107, PT ;  /* 0x0000006b0000720c */ /* 0x000fe20003f24070 */
[--C-:B------:R-:W-:Y:S01]  /*3dc0*/  @!P3 IMAD.IADD R106, R106, 0x1, -R0.reuse ;  /* 0x000000016a6ab824 */ /* 0x100fe200078e0a00 */
[C---:B------:R-:W-:Y:S01]  /*3dd0*/  ISETP.GT.U32.AND P3, PT, R0.reuse, R100, PT ;  /* 0x000000640000720c */ /* 0x040fe20003f64070 */
[----:B------:R-:W-:Y:S01]  /*3de0*/  IMAD R22, R0, R2, R11 ;  /* 0x0000000200167224 */ /* 0x000fe200078e020b */
[----:B------:R-:W-:Y:S01]  /*3df0*/  @!P4 IADD3 R96, PT, PT, R96, -R0, RZ ;  /* 0x800000006060c210 */ /* 0x000fe20007ffe0ff */
[--C-:B------:R-:W-:Y:S01]  /*3e00*/  @!P2 IMAD.IADD R104, R104, 0x1, -R0.reuse ;  /* 0x000000016868a824 */ /* 0x100fe200078e0a00 */
        /* <DEDUP_REMOVED lines=11> */
[C---:B------:R-:W-:Y:S01]  /*3ec0*/  IMAD R2, R0.reuse, R10, R13 ;  /* 0x0000000a00027224 */ /* 0x040fe200078e020d */
[----:B------:R-:W-:Y:S01]  /*3ed0*/  ISETP.GT.U32.AND P6, PT, R0, R96, PT ;  /* 0x000000600000720c */ /* 0x000fe20003fc4070 */
[--C-:B------:R-:W-:Y:S01]  /*3ee0*/  @!P4 IMAD.IADD R102, R102, 0x1, -R0.reuse ;  /* 0x000000016666c824 */ /* 0x100fe200078e0a00 */
[----:B------:R-:W-:Y:S01]  /*3ef0*/  ISETP.GT.U32.AND P4, PT, R0, R95, PT ;  /* 0x0000005f0000720c */ /* 0x000fe20003f84070 */
[--C-:B------:R-:W-:Y:S01]  /*3f00*/  @!P2 IMAD.IADD R98, R98, 0x1, -R0.reuse ;  /* 0x000000016262a824 */ /* 0x100fe200078e0a00 */
[C---:B------:R-:W-:Y:S01]  /*3f10*/  ISETP.GT.U32.AND P2, PT, R0.reuse, R91, PT ;  /* 0x0000005b0000720c */ /* 0x040fe20003f44070 */
[--C-:B------:R-:W-:Y:S01]  /*3f20*/  @!P0 IMAD.IADD R99, R99, 0x1, -R0.reuse ;  /* 0x0000000163638824 */ /* 0x100fe200078e0a00 */
[----:B------:R-:W-:Y:S01]  /*3f30*/  ISETP.GT.U32.AND P0, PT, R0, R92, PT ;  /* 0x0000005c0000720c */ /* 0x000fe20003f04070 */
[----:B------:R-:W-:Y:S01]  /*3f40*/  VIADD R150, R132, 0x73 ;  /* 0x0000007384967836 */ /* 0x000fe20000000000 */
[----:B------:R-:W-:Y:S01]  /*3f50*/  @!P5 IADD3 R97, PT, PT, R97, -R0, RZ ;  /* 0x800000006161d210 */ /* 0x000fe20007ffe0ff */
[--C-:B------:R-:W-:Y:S01]  /*3f60*/  @!P1 IMAD.IADD R101, R101, 0x1, -R0.reuse ;  /* 0x0000000165659824 */ /* 0x100fe200078e0a00 */
[C---:B------:R-:W-:Y:S01]  /*3f70*/  ISETP.GT.U32.AND P1, PT, R0.reuse, R94, PT ;  /* 0x0000005e0000720c */ /* 0x040fe20003f24070 */
[--C-:B------:R-:W-:Y:S01]  /*3f80*/  @!P3 IMAD.IADD R93, R93, 0x1, -R0.reuse ;  /* 0x000000015d5db824 */ /* 0x100fe200078e0a00 */
[----:B------:R-:W-:Y:S01]  /*3f90*/  ISETP.GT.U32.AND P3, PT, R0, R86, PT ;  /* 0x000000560000720c */ /* 0x000fe20003f64070 */
[--C-:B------:R-:W-:Y:S01]  /*3fa0*/  @!P6 IMAD.IADD R96, R96, 0x1, -R0.reuse ;  /* 0x000000016060e824 */ /* 0x100fe200078e0a00 */
[C---:B------:R-:W-:Y:S01]  /*3fb0*/  ISETP.GT.U32.AND P5, PT, R0.reuse, R90, PT ;  /* 0x0000005a0000720c */ /* 0x040fe20003fa4070 */
[--C-:B------:R-:W-:Y:S01]  /*3fc0*/  @!P4 IMAD.IADD R95, R95, 0x1, -R0.reuse ;  /* 0x000000015f5fc824 */ /* 0x100fe200078e0a00 */
[C---:B------:R-:W-:Y:S01]  /*3fd0*/  ISETP.GT.U32.AND P4, PT, R0.reuse, R88, PT ;  /* 0x000000580000720c */ /* 0x040fe20003f84070 */
        /* <DEDUP_REMOVED lines=9> */
[----:B------:R-:W-:Y:S01]  /*4070*/  ISETP.GT.U32.AND P3, PT, R0, R92, PT ;  /* 0x0000005c0000720c */ /* 0x000fe20003f64070 */
        /* <DEDUP_REMOVED lines=8> */
[----:B------:R-:W-:Y:S01]  /*4100*/  VIADD R149, R132, 0x74 ;  /* 0x0000007484957836 */ /* 0x000fe20000000000 */
[----:B------:R-:W-:Y:S01]  /*4110*/  @!P2 IADD3 R84, PT, PT, R84, -R0, RZ ;  /* 0x800000005454a210 */ /* 0x000fe20007ffe0ff */
[--C-:B------:R-:W-:Y:S01]  /*4120*/  @!P1 IMAD.IADD R87, R87, 0x1, -R0.reuse ;  /* 0x0000000157579824 */ /* 0x100fe200078e0a00 */
[----:B------:R-:W-:Y:S01]  /*4130*/  ISETP.GT.U32.AND P1, PT, R0, R93, PT ;  /* 0x0000005d0000720c */ /* 0x000fe20003f24070 */
        /* <DEDUP_REMOVED lines=11> */
[C---:B------:R-:W-:Y:S01]  /*41f0*/  ISETP.GT.U32.AND P6, PT, R0.reuse, R83, PT ;  /* 0x000000530000720c */ /* 0x040fe20003fc4070 */
        /* <DEDUP_REMOVED lines=27> */
[----:B------:R-:W-:Y:S01]  /*43b0*/  ISETP.GT.U32.AND P0, PT, R0, R71, PT ;  /* 0x000000470000720c */ /* 0x000fe20003f04070 */
        /* <DEDUP_REMOVED lines=48> */
[----:B------:R-:W-:Y:S01]  /*46c0*/  VIADD R143, R132, 0x7a ;  /* 0x0000007a848f7836 */ /* 0x000fe20000000000 */
[C---:B------:R-:W-:Y:S01]  /*46d0*/  ISETP.GT.U32.AND P6, PT, R0.reuse, R61, PT ;  /* 0x0000003d0000720c */ /* 0x040fe20003fc4070 */
[--C-:B------:R-:W-:Y:S01]  /*46e0*/  @!P3 IMAD.IADD R65, R65, 0x1, -R0.reuse ;  /* 0x000000014141b824 */ /* 0x100fe200078e0a00 */
[C---:B------:R-:W-:Y:S01]  /*46f0*/  ISETP.GT.U32.AND P3, PT, R0.reuse, R58, PT ;  /* 0x0000003a0000720c */ /* 0x040fe20003f64070 */
[--C-:B------:R-:W-:Y:S01]  /*4700*/  @!P2 IMAD.IADD R69, R69, 0x1, -R0.reuse ;  /* 0x000000014545a824 */ /* 0x100fe200078e0a00 */
[----:B------:R-:W-:Y:S01]  /*4710*/  ISETP.GT.U32.AND P2, PT, R0, R62, PT ;  /* 0x0000003e0000720c */ /* 0x000fe20003f44070 */
[--C-:B------:R-:W-:Y:S01]  /*4720*/  @!P5 IMAD.IADD R67, R67, 0x1, -R0.reuse ;  /* 0x000000014343d824 */ /* 0x100fe200078e0a00 */
[----:B------:R-:W-:Y:S01]  /*4730*/  IABS R15, R153 ;  /* 0x00000099000f7213 */ /* 0x000fe20000000000 */
        /* <DEDUP_REMOVED lines=14> */
[----:B------:R-:W-:Y:S01]  /*4820*/  STL [R1+0xa5c], R161 ;  /* 0x000a5ca101007387 */ /* 0x000fe20000100800 */
        /* <DEDUP_REMOVED lines=14> */
[----:B------:R-:W-:Y:S01]  /*4910*/  IABS R17, R147 ;  /* 0x0000009300117213 */ /* 0x000fe20000000000 */
[--C-:B------:R-:W-:Y:S01]  /*4920*/  @!P1 IMAD.IADD R65, R65, 0x1, -R0.reuse ;  /* 0x0000000141419824 */ /* 0x100fe200078e0a00 */
[C---:B------:R-:W-:Y:S01]  /*4930*/  ISETP.GT.U32.AND P1, PT, R0.reuse, R59, PT ;  /* 0x0000003b0000720c */ /* 0x040fe20003f24070 */
[--C-:B------:R-:W-:Y:S01]  /*4940*/  @!P0 IMAD.IADD R63, R63, 0x1, -R0.reuse ;  /* 0x000000013f3f8824 */ /* 0x100fe200078e0a00 */
[----:B------:R-:W-:Y:S01]  /*4950*/  ISETP.GT.U32.AND P0, PT, R0, R56, PT ;  /* 0x000000380000720c */ /* 0x000fe20003f04070 */
[--C-:B------:R-:W-:Y:S01]  /*4960*/  @!P6 IMAD.IADD R58, R58, 0x1, -R0.reuse ;  /* 0x000000013a3ae824 */ /* 0x100fe200078e0a00 */
[C---:B------:R-:W-:Y:S01]  /*4970*/  ISETP.GT.U32.AND P6, PT, R0.reuse, R51, PT ;  /* 0x000000330000720c */ /* 0x040fe20003fc4070 */
[--C-:B------:R-:W-:Y:S01]  /*4980*/  @!P3 IMAD.IADD R57, R57, 0x1, -R0.reuse ;  /* 0x000000013939b824 */ /* 0x100fe200078e0a00 */
[----:B------:R-:W-:Y:S01]  /*4990*/  ISETP.GT.U32.AND P3, PT, R0, R50, PT ;  /* 0x000000320000720c */ /* 0x000fe20003f64070 */
[----:B------:R-:W-:Y:S01]  /*49a0*/  @!P2 IMAD.IADD R62, R62, 0x1, -R0 ;  /* 0x000000013e3ea824 */ /* 0x000fe200078e0a00 */
[C---:B------:R-:W-:Y:S01]  /*49b0*/  ISETP.GT.U32.AND P2, PT, R0.reuse, R55, PT ;  /* 0x000000370000720c */ /* 0x040fe20003f44070 */
[----:B------:R-:W-:Y:S01]  /*49c0*/  IMAD.MOV R8, RZ, RZ, -R8 ;  /* 0x000000ffff087224 */ /* 0x000fe200078e0a08 */
[----:B------:R-:W-:Y:S01]  /*49d0*/  IABS R33, R145 ;  /* 0x0000009100217213 */ /* 0x000fe20000000000 */
[----:B------:R-:W-:Y:S01]  /*49e0*/  IMAD.MOV R19, RZ, RZ, -R10 ;  /* 0x000000ffff137224 */ /* 0x000fe200078e0a0a */
[----:B------:R-:W-:Y:S01]  /*49f0*/  IABS R31, R144 ;  /* 0x00000090001f7213 */ /* 0x000fe20000000000 */
        /* <DEDUP_REMOVED lines=8> */
[----:B------:R-:W-:Y:S01]  /*4a80*/  @!P2 IMAD.IADD R55, R55, 0x1, -R0 ;  /* 0x000000013737a824 */ /* 0x000fe200078e0a00 */
[----:B------:R-:W-:Y:S01]  /*4a90*/  IABS R29, R143 ;  /* 0x0000008f001d7213 */ /* 0x000fe20000000000 */
[----:B------:R-:W-:Y:S01]  /*4aa0*/  IMAD R10, R0, R8, R15 ;  /* 0x00000008000a7224 */ /* 0x000fe200078e020f */
[----:B------:R-:W-:Y:S01]  /*4ab0*/  STL [R1+0xa54], R159 ;  /* 0x000a549f01007387 */ /* 0x000fe20000100800 */
[----:B------:R-:W-:Y:S01]  /*4ac0*/  IMAD.HI.U32 R15, R4, R11, RZ ;  /* 0x0000000b040f7227 */ /* 0x000fe200078e00ff */
[----:B------:R-:W-:-:S02]  /*4ad0*/  ISETP.GT.U32.AND P5, PT, R0, R60, PT ;  /* 0x0000003c0000720c */ /* 0x000fc40003fa4070 */
[----:B------:R-:W-:Y:S01]  /*4ae0*/  STL [R1+0xa50], R158 ;  /* 0x000a509e01007387 */ /* 0x000fe20000100800 */
[--C-:B------:R-:W-:Y:S01]  /*4af0*/  @!P1 IMAD.IADD R52, R52, 0x1, -R0.reuse ;  /* 0x0000000134349824 */ /* 0x100fe200078e0a00 */
[C---:B------:R-:W-:Y:S01]  /*4b00*/  ISETP.GT.U32.AND P1, PT, R0.reuse, R45, PT ;  /* 0x0000002d0000720c */ /* 0x040fe20003f24070 */
[--C-:B------:R-:W-:Y:S01]  /*4b10*/  @!P0 IMAD.IADD R49, R49, 0x1, -R0.reuse ;  /* 0x0000000131318824 */ /* 0x100fe200078e0a00 */
[----:B------:R-:W-:Y:S01]  /*4b20*/  ISETP.GT.U32.AND P0, PT, R0, R55, PT ;  /* 0x000000370000720c */ /* 0x000fe20003f04070 */
[--C-:B------:R-:W-:Y:S01]  /*4b30*/  @!P6 IMAD.IADD R44, R44, 0x1, -R0.reuse ;  /* 0x000000012c2ce824 */ /* 0x100fe200078e0a00 */
[----:B------:R-:W-:Y:S01]  /*4b40*/  STL [R1+0xa4c], R157 ;  /* 0x000a4c9d01007387 */ /* 0x000fe20000100800 */
[--C-:B------:R-:W-:Y:S01]  /*4b50*/  @!P3 IMAD.IADD R56, R56, 0x1, -R0.reuse ;  /* 0x000000013838b824 */ /* 0x100fe200078e0a00 */
[C---:B------:R-:W-:Y:S01]  /*4b60*/  ISETP.GT.U32.AND P3, PT, R0.reuse, R50, PT ;  /* 0x000000320000720c */ /* 0x040fe20003f64070 */
[----:B------:R-:W-:Y:S01]  /*4b70*/  IMAD.MOV R15, RZ, RZ, -R15 ;  /* 0x000000ffff0f7224 */ /* 0x000fe200078e0a0f */
[----:B------:R-:W-:Y:S01]  /*4b80*/  STL [R1+0xa48], R156 ;  /* 0x000a489c01007387 */ /* 0x000fe20000100800 */
[C---:B------:R-:W-:Y:S01]  /*4b90*/  IMAD R8, R0.reuse, R19, R13 ;  /* 0x0000001300087224 */ /* 0x040fe200078e020d */
[----:B------:R-:W-:Y:S01]  /*4ba0*/  IABS R13, R149 ;  /* 0x00000095000d7213 */ /* 0x000fe20000000000 */
[C---:B------:R-:W-:Y:S01]  /*4bb0*/  IMAD R11, R0.reuse, R15, R11 ;  /* 0x0000000f000b7224 */ /* 0x040fe200078e020b */
[----:B------:R-:W-:Y:S01]  /*4bc0*/  IABS R15, R148 ;  /* 0x00000094000f7213 */ /* 0x000fe20000000000 */
[--C-:B------:R-:W-:Y:S01]  /*4bd0*/  @!P1 IMAD.IADD R45, R45, 0x1, -R0.reuse ;  /* 0x000000012d2d9824 */ /* 0x100fe200078e0a00 */
[C---:B------:R-:W-:Y:S01]  /*4be0*/  ISETP.GT.U32.AND P1, PT, R0.reuse, R51, PT ;  /* 0x000000330000720c */ /* 0x040fe20003f24070 */
[--C-:B------:R-:W-:Y:S01]  /*4bf0*/  @!P0 IMAD.IADD R55, R55, 0x1, -R0.reuse ;  /* 0x0000000137378824 */ /* 0x100fe200078e0a00 */
[----:B------:R-:W-:Y:S01]  /*4c00*/  ISETP.GT.U32.AND P0, PT, R0, R49, PT ;  /* 0x000000310000720c */ /* 0x000fe20003f04070 */
[----:B------:R-:W-:Y:S01]  /*4c10*/  IMAD.HI.U32 R6, R4, R15, RZ ;  /* 0x0000000f04067227 */ /* 0x000fe200078e00ff */
[----:B------:R-:W-:Y:S01]  /*4c20*/  IABS R19, R146 ;  /* 0x0000009200137213 */ /* 0x000fe20000000000 */
[----:B------:R-:W-:Y:S01]  /*4c30*/  STL [R1+0xa44], R155 ;  /* 0x000a449b01007387 */ /* 0x000fe20000100800 */
[----:B------:R-:W-:Y:S01]  /*4c40*/  ISETP.GT.U32.AND P4, PT, R0, R61, PT ;  /* 0x0000003d0000720c */ /* 0x000fe20003f84070 */
[----:B------:R-:W-:Y:S01]  /*4c50*/  @!P3 IMAD.IADD R50, R50, 0x1, -R0 ;  /* 0x000000013232b824 */ /* 0x000fe200078e0a00 */
[----:B------:R-:W-:Y:S01]  /*4c60*/  ISETP.GT.U32.AND P3, PT, R0, R43, PT ;  /* 0x0000002b0000720c */ /* 0x000fe20003f64070 */
[----:B------:R-:W-:Y:S01]  /*4c70*/  IMAD.HI.U32 R23, R4, R13, RZ ;  /* 0x0000000d04177227 */ /* 0x000fe200078e00ff */
[----:B------:R-:W-:Y:S01]  /*4c80*/  STL [R1+0xa40], R154 ;  /* 0x000a409a01007387 */ /* 0x000fe20000100800 */
[----:B------:R-:W-:-:S02]  /*4c90*/  ISETP.GT.U32.AND P2, PT, R0, R48, PT ;  /* 0x000000300000720c */ /* 0x000fc40003f44070 */
[--C-:B------:R-:W-:Y:S01]  /*4ca0*/  @!P1 IMAD.IADD R51, R51, 0x1, -R0.reuse ;  /* 0x0000000133339824 */ /* 0x100fe200078e0a00 */
[C---:B------:R-:W-:Y:S01]  /*4cb0*/  ISETP.GT.U32.AND P1, PT, R0.reuse, R44, PT ;  /* 0x0000002c0000720c */ /* 0x040fe20003f24070 */
[----:B------:R-:W-:Y:S01]  /*4cc0*/  @!P0 IMAD.IADD R49, R49, 0x1, -R0 ;  /* 0x0000000131318824 */ /* 0x000fe200078e0a00 */
[C---:B------:R-:W-:Y:S01]  /*4cd0*/  ISETP.GT.U32.AND P0, PT, R0.reuse, R42, PT ;  /* 0x0000002a0000720c */ /* 0x040fe20003f04070 */
[----:B------:R-:W-:Y:S01]  /*4ce0*/  IMAD.MOV R6, RZ, RZ, -R6 ;  /* 0x000000ffff067224 */ /* 0x000fe200078e0a06 */
[----:B------:R-:W-:Y:S01]  /*4cf0*/  STL [R1+0xa3c], R153 ;  /* 0x000a3c9901007387 */ /* 0x000fe20000100800 */
[----:B------:R-:W-:Y:S01]  /*4d00*/  IMAD.MOV R23, RZ, RZ, -R23 ;  /* 0x000000ffff177224 */ /* 0x000fe200078e0a17 */
[C---:B------:R-:W-:Y:S01]  /*4d10*/  ISETP.GT.U32.AND P6, PT, R0.reuse, R45, PT ;  /* 0x0000002d0000720c */ /* 0x040fe20003fc4070 */
[----:B------:R-:W-:Y:S01]  /*4d20*/  @!P3 IMAD.IADD R43, R43, 0x1, -R0 ;  /* 0x000000012b2bb824 */ /* 0x000fe200078e0a00 */
[C---:B------:R-:W-:Y:S01]  /*4d30*/  ISETP.GT.U32.AND P3, PT, R0.reuse, R36, PT ;  /* 0x000000240000720c */ /* 0x040fe20003f64070 */
[----:B------:R-:W-:Y:S01]  /*4d40*/  IMAD R15, R0, R6, R15 ;  /* 0x00000006000f7224 */ /* 0x000fe200078e020f */
[----:B------:R-:W-:Y:S01]  /*4d50*/  STL [R1+0xa38], R152 ;  /* 0x000a389801007387 */ /* 0x000fe20000100800 */
[----:B------:R-:W-:-:S03]  /*4d60*/  IMAD.HI.U32 R6, R4, R19, RZ ;  /* 0x0000001304067227 */ /* 0x000fc600078e00ff */
[----:B------:R-:W-:Y:S01]  /*4d70*/  STL [R1+0xa34], R151 ;  /* 0x000a349701007387 */ /* 0x000fe20000100800 */
[--C-:B------:R-:W-:Y:S01]  /*4d80*/  @!P1 IMAD.IADD R44, R44, 0x1, -R0.reuse ;  /* 0x000000012c2c9824 */ /* 0x100fe200078e0a00 */
[----:B------:R-:W-:Y:S01]  /*4d90*/  ISETP.GT.U32.AND P1, PT, R0, R37, PT ;  /* 0x000000250000720c */ /* 0x000fe20003f24070 */
[--C-:B------:R-:W-:Y:S01]  /*4da0*/  @!P0 IMAD.IADD R42, R42, 0x1, -R0.reuse ;  /* 0x000000012a2a8824 */ /* 0x100fe200078e0a00 */
[----:B------:R-:W-:Y:S01]  /*4db0*/  IADD3 R6, PT, PT, -R6, RZ, RZ ;  /* 0x000000ff06067210 */ /* 0x000fe20007ffe1ff */
[----:B------:R-:W-:Y:S01]  /*4dc0*/  IMAD R13, R0, R23, R13 ;  /* 0x00000017000d7224 */ /* 0x000fe200078e020d */
[----:B------:R-:W-:Y:S01]  /*4dd0*/  STL [R1+0xa30], R150 ;  /* 0x000a309601007387 */ /* 0x000fe20000100800 */
[----:B------:R-:W-:Y:S01]  /*4de0*/  @!P3 IMAD.IADD R36, R36, 0x1, -R0 ;  /* 0x000000012424b824 */ /* 0x000fe200078e0a00 */
[----:B------:R-:W-:Y:S01]  /*4df0*/  ISETP.GT.U32.AND P3, PT, R0, R42, PT ;  /* 0x0000002a0000720c */ /* 0x000fe20003f64070 */
[----:B------:R-:W-:Y:S01]  /*4e00*/  IMAD.HI.U32 R23, R4, R17, RZ ;  /* 0x0000001104177227 */ /* 0x000fe200078e00ff */
[----:B------:R-:W-:Y:S01]  /*4e10*/  STL [R1+0xa2c], R149 ;  /* 0x000a2c9501007387 */ /* 0x000fe20000100800 */
[----:B------:R-:W-:-:S02]  /*4e20*/  ISETP.GT.U32.AND P0, PT, R0, R35, PT ;  /* 0x000000230000720c */ /* 0x000fc40003f04070 */
[----:B------:R-:W-:Y:S01]  /*4e30*/  IMAD.MOV R23, RZ, RZ, -R23 ;  /* 0x000000ffff177224 */ /* 0x000fe200078e0a17 */
[----:B------:R-:W-:Y:S01]  /*4e40*/  STL [R1+0xa28], R148 ;  /* 0x000a289401007387 */ /* 0x000fe20000100800 */
[--C-:B------:R-:W-:Y:S01]  /*4e50*/  @!P1 IMAD.IADD R37, R37, 0x1, -R0.reuse ;  /* 0x0000000125259824 */ /* 0x100fe200078e0a00 */
[C---:B------:R-:W-:Y:S01]  /*4e60*/  ISETP.GT.U32.AND P1, PT, R0.reuse, R43, PT ;  /* 0x0000002b0000720c */ /* 0x040fe20003f24070 */
[C---:B------:R-:W-:Y:S01]  /*4e70*/  IMAD R17, R0.reuse, R23, R17 ;  /* 0x0000001700117224 */ /* 0x040fe200078e0211 */
[----:B------:R-:W-:Y:S01]  /*4e80*/  IABS R23, R140 ;  /* 0x0000008c00177213 */ /* 0x000fe20000000000 */
[----:B------:R-:W-:Y:S01]  /*4e90*/  IMAD R19, R0, R6, R19 ;  /* 0x0000000600137224 */ /* 0x000fe200078e0213 */
[----:B------:R-:W-:Y:S01]  /*4ea0*/  STL [R1+0xa24], R147 ;  /* 0x000a249301007387 */ /* 0x000fe20000100800 */
[----:B------:R-:W-:Y:S01]  /*4eb0*/  @!P3 IMAD.IADD R42, R42, 0x1, -R0 ;  /* 0x000000012a2ab824 */ /* 0x000fe200078e0a00 */
[----:B------:R-:W-:Y:S01]  /*4ec0*/  ISETP.GT.U32.AND P3, PT, R0, R36, PT ;  /* 0x000000240000720c */ /* 0x000fe20003f64070 */
[----:B------:R-:W-:Y:S01]  /*4ed0*/  IMAD.HI.U32 R6, R4, R33, RZ ;  /* 0x0000002104067227 */ /* 0x000fe200078e00ff */
[----:B------:R-:W-:Y:S03]  /*4ee0*/  STL [R1+0xa20], R146 ;  /* 0x000a209201007387 */ /* 0x000fe60000100800 */
[----:B------:R-:W-:Y:S01]  /*4ef0*/  IMAD.MOV R6, RZ, RZ, -R6 ;  /* 0x000000ffff067224 */ /* 0x000fe200078e0a06 */
[----:B------:R-:W-:Y:S01]  /*4f00*/  STL [R1+0x9e8], R252 ;  /* 0x0009e8fc01007387 */ /* 0x000fe20000100800 */
[----:B------:R-:W-:Y:S01]  /*4f10*/  @!P1 IMAD.IADD R43, R43, 0x1, -R0 ;  /* 0x000000012b2b9824 */ /* 0x000fe200078e0a00 */
[----:B------:R-:W-:Y:S01]  /*4f20*/  ISETP.GT.U32.AND P1, PT, R0, R37, PT ;  /* 0x000000250000720c */ /* 0x000fe20003f24070 */
[----:B------:R-:W-:Y:S01]  /*4f30*/  IMAD.HI.U32 R5, R4, R23, RZ ;  /* 0x0000001704057227 */ /* 0x000fe200078e00ff */
[----:B------:R-:W-:Y:S03]  /*4f40*/  STL [R1+0xa1c], R145 ;  /* 0x000a1c9101007387 */ /* 0x000fe60000100800 */
[----:B------:R-:W-:Y:S01]  /*4f50*/  VIADD R142, R132, 0x7b ;  /* 0x0000007b848e7836 */ /* 0x000fe20000000000 */
[----:B------:R-:W-:Y:S01]  /*4f60*/  STL [R1+0xa18], R144 ;  /* 0x000a189001007387 */ /* 0x000fe20000100800 */
[----:B------:R-:W-:-:S02]  /*4f70*/  IMAD R33, R0, R6, R33 ;  /* 0x0000000600217224 */ /* 0x000fc400078e0221 */
[----:B------:R-:W-:Y:S01]  /*4f80*/  VIADD R141, R132, 0x7c ;  /* 0x0000007c848d7836 */ /* 0x000fe20000000000 */
[----:B------:R-:W-:Y:S01]  /*4f90*/  IABS R27, R142 ;  /* 0x0000008e001b7213 */ /* 0x000fe20000000000 */
[----:B------:R-:W-:Y:S01]  /*4fa0*/  IMAD.HI.U32 R7, R4, R31, RZ ;  /* 0x0000001f04077227 */ /* 0x000fe200078e00ff */
[----:B------:R-:W-:Y:S02]  /*4fb0*/  STL [R1+0xa14], R143 ;  /* 0x000a148f01007387 */ /* 0x000fe40000100800 */
[----:B------:R-:W-:Y:S01]  /*4fc0*/  IABS R25, R141 ;  /* 0x0000008d00197213 */ /* 0x000fe20000000000 */
[----:B------:R-:W-:Y:S01]  /*4fd0*/  @!P1 IMAD.IADD R37, R37, 0x1, -R0 ;  /* 0x0000000125259824 */ /* 0x000fe200078e0a00 */
[----:B------:R-:W-:Y:S01]  /*4fe0*/  ISETP.GT.U32.AND P1, PT, R0, R26, PT ;  /* 0x0000001a0000720c */ /* 0x000fe20003f24070 */
[----:B------:R-:W-:Y:S01]  /*4ff0*/  IMAD.HI.U32 R6, R4, R29, RZ ;  /* 0x0000001d04067227 */ /* 0x000fe200078e00ff */
[----:B------:R-:W-:Y:S03]  /*5000*/  STL [R1+0xa10], R142 ;  /* 0x000a108e01007387 */ /* 0x000fe60000100800 */
[----:B------:R-:W-:Y:S01]  /*5010*/  IMAD.MOV R5, RZ, RZ, -R5 ;  /* 0x000000ffff057224 */ /* 0x000fe200078e0a05 */
[----:B------:R-:W-:Y:S01]  /*5020*/  STL [R1+0xa0c], R141 ;  /* 0x000a0c8d01007387 */ /* 0x000fe20000100800 */
[----:B------:R-:W-:-:S02]  /*5030*/  VIADD R139, R132, 0x7e ;  /* 0x0000007e848b7836 */ /* 0x000fc40000000000 */
[----:B------:R-:W-:Y:S01]  /*5040*/  @!P3 IMAD.IADD R36, R36, 0x1, -R0 ;  /* 0x000000012424b824 */ /* 0x000fe200078e0a00 */
[C---:B------:R-:W-:Y:S01]  /*5050*/  ISETP.GT.U32.AND P3, PT, R0.reuse, R24, PT ;  /* 0x000000180000720c */ /* 0x040fe20003f64070 */
[----:B------:R-:W-:Y:S01]  /*5060*/  IMAD.MOV R7, RZ, RZ, -R7 ;  /* 0x000000ffff077224 */ /* 0x000fe200078e0a07 */
[----:B------:R-:W-:Y:S01]  /*5070*/  STL [R1+0xa08], R140 ;  /* 0x000a088c01007387 */ /* 0x000fe20000100800 */
[----:B------:R-:W-:Y:S02]  /*5080*/  IMAD.MOV R6, RZ, RZ, -R6 ;  /* 0x000000ffff067224 */ /* 0x000fe400078e0a06 */
[----:B------:R-:W-:Y:S01]  /*5090*/  IMAD R23, R0, R5, R23 ;  /* 0x0000000500177224 */ /* 0x000fe200078e0217 */
[----:B------:R-:W-:Y:S01]  /*50a0*/  IABS R5, R139 ;  /* 0x0000008b00057213 */ /* 0x000fe20000000000 */
[----:B------:R-:W-:Y:S01]  /*50b0*/  @!P1 IMAD.IADD R26, R26, 0x1, -R0 ;  /* 0x000000011a1a9824 */ /* 0x000fe200078e0a00 */
[C---:B------:R-:W-:Y:S01]  /*50c0*/  ISETP.GT.U32.AND P1, PT, R0.reuse, R12, PT ;  /* 0x0000000c0000720c */ /* 0x040fe20003f24070 */
[C---:B------:R-:W-:Y:S01]  /*50d0*/  IMAD R31, R0.reuse, R7, R31 ;  /* 0x00000007001f7224 */ /* 0x040fe200078e021f */
[----:B------:R-:W-:Y:S01]  /*50e0*/  STL [R1+0xa04], R139 ;  /* 0x000a048b01007387 */ /* 0x000fe20000100800 */
[----:B------:R-:W-:-:S02]  /*50f0*/  IMAD R29, R0, R6, R29 ;  /* 0x00000006001d7224 */ /* 0x000fc400078e021d */
[C---:B------:R-:W-:Y:S01]  /*5100*/  IMAD.HI.U32 R7, R4.reuse, R27, RZ ;  /* 0x0000001b04077227 */ /* 0x040fe200078e00ff */
[----:B------:R-:W2:Y:S03]  /*5110*/  LDL R247, [R1+0xa00] ;  /* 0x000a000001f77983 */ /* 0x000ea60000100800 */
[C---:B------:R-:W-:Y:S01]  /*5120*/  IMAD.HI.U32 R6, R4.reuse, R25, RZ ;  /* 0x0000001904067227 */ /* 0x040fe200078e00ff */
[----:B------:R-:W3:Y:S03]  /*5130*/  LDL R138, [R1+0x9f8] ;  /* 0x0009f800018a7983 */ /* 0x000ee60000100800 */
[----:B------:R-:W-:Y:S01]  /*5140*/  IMAD.HI.U32 R4, R4, R5, RZ ;  /* 0x0000000504047227 */ /* 0x000fe200078e00ff */
[----:B------:R-:W5:Y:S03]  /*5150*/  LDL R246, [R1+0x9f4] ;  /* 0x0009f40001f67983 */ /* 0x000f660000100800 */
[----:B------:R-:W-:Y:S01]  /*5160*/  IMAD.MOV R4, RZ, RZ, -R4 ;  /* 0x000000ffff047224 */ /* 0x000fe200078e0a04 */
[----:B------:R-:W4:Y:S01]  /*5170*/  LDL R248, [R1+0x9f0] ;  /* 0x0009f00001f87983 */ /* 0x000f220000100800 */
[--C-:B------:R-:W-:Y:S01]  /*5180*/  @!P3 IMAD.IADD R24, R24, 0x1, -R0.reuse ;  /* 0x000000011818b824 */ /* 0x100fe200078e0a00 */
[C---:B------:R-:W-:Y:S01]  /*5190*/  ISETP.GT.U32.AND P3, PT, R0.reuse, R10, PT ;  /* 0x0000000a0000720c */ /* 0x040fe20003f64070 */
[----:B------:R-:W-:Y:S01]  /*51a0*/  IMAD R5, R0, R4, R5 ;  /* 0x0000000400057224 */ /* 0x000fe200078e0205 */
[----:B------:R-:W4:Y:S01]  /*51b0*/  LDL R249, [R1+0x9ec] ;  /* 0x0009ec0001f97983 */ /* 0x000f220000100800 */
[--C-:B------:R-:W-:Y:S01]  /*51c0*/  @!P1 IMAD.IADD R12, R12, 0x1, -R0.reuse ;  /* 0x000000010c0c9824 */ /* 0x100fe200078e0a00 */
[----:B------:R-:W-:Y:S01]  /*51d0*/  ISETP.GT.U32.AND P1, PT, R0, R24, PT ;  /* 0x000000180000720c */ /* 0x000fe20003f24070 */
[--C-:B------:R-:W-:Y:S01]  /*51e0*/  @!P5 IMAD.IADD R60, R60, 0x1, -R0.reuse ;  /* 0x000000013c3cd824 */ /* 0x100fe200078e0a00 */
[----:B------:R-:W1:Y:S01]  /*51f0*/  LDS R4, [UR9] ;  /* 0x00000009ff047984 */ /* 0x000e620008000800 */
[C---:B------:R-:W-:Y:S01]  /*5200*/  ISETP.GT.U32.AND P5, PT, R0.reuse, R66, PT ;  /* 0x000000420000720c */ /* 0x040fe20003fa4070 */
[--C-:B------:R-:W-:Y:S01]  /*5210*/  @!P4 IMAD.IADD R61, R61, 0x1, -R0.reuse ;  /* 0x000000013d3dc824 */ /* 0x100fe200078e0a00 */
[----:B------:R-:W-:Y:S01]  /*5220*/  ISETP.GT.U32.AND P4, PT, R0, R54, PT ;  /* 0x000000360000720c */ /* 0x000fe20003f84070 */
[----:B------:R-:W4:Y:S01]  /*5230*/  LDL R250, [R1+0xaa8] ;  /* 0x000aa80001fa7983 */ /* 0x000f220000100800 */
[----:B------:R-:W-:-:S02]  /*5240*/  @!P2 IMAD.IADD R48, R48, 0x1, -R0 ;  /* 0x000000013030a824 */ /* 0x000fc400078e0a00 */
[--C-:B------:R-:W-:Y:S01]  /*5250*/  @!P6 IMAD.IADD R45, R45, 0x1, -R0.reuse ;  /* 0x000000012d2de824 */ /* 0x100fe200078e0a00 */
[----:B------:R-:W4:Y:S01]  /*5260*/  LDL R251, [R1+0xaac] ;  /* 0x000aac0001fb7983 */ /* 0x000f220000100800 */
[----:B------:R-:W-:Y:S01]  /*5270*/  ISETP.GT.U32.AND P6, PT, R0, R38, PT ;  /* 0x000000260000720c */ /* 0x000fe20003fc4070 */
[--C-:B------:R-:W-:Y:S02]  /*5280*/  @!P0 IMAD.IADD R35, R35, 0x1, -R0.reuse ;  /* 0x0000000123238824 */ /* 0x100fe400078e0a00 */
[--C-:B------:R-:W-:Y:S01]  /*5290*/  @!P1 IMAD.IADD R24, R24, 0x1, -R0.reuse ;  /* 0x0000000118189824 */ /* 0x100fe200078e0a00 */
[----:B------:R-:W-:Y:S01]  /*52a0*/  ISETP.GT.U32.AND P1, PT, R0, R12, PT ;  /* 0x0000000c0000720c */ /* 0x000fe20003f24070 */
[--C-:B------:R-:W-:Y:S01]  /*52b0*/  @!P5 IMAD.IADD R66, R66, 0x1, -R0.reuse ;  /* 0x000000014242d824 */ /* 0x100fe200078e0a00 */
[----:B------:R-:W-:Y:S01]  /*52c0*/  ISETP.GT.U32.AND P5, PT, R0, R60, PT ;  /* 0x0000003c0000720c */ /* 0x000fe20003fa4070 */
[--C-:B------:R-:W-:Y:S01]  /*52d0*/  @!P4 IMAD.IADD R54, R54, 0x1, -R0.reuse ;  /* 0x000000013636c824 */ /* 0x100fe200078e0a00 */
[----:B------:R-:W-:Y:S01]  /*52e0*/  ISETP.GT.U32.AND P4, PT, R0, R47, PT ;  /* 0x0000002f0000720c */ /* 0x000fe20003f84070 */
[----:B------:R-:W-:-:S02]  /*52f0*/  @!P3 IMAD.IADD R10, R10, 0x1, -R0 ;  /* 0x000000010a0ab824 */ /* 0x000fc400078e0a00 */
[----:B------:R-:W-:Y:S01]  /*5300*/  IMAD.MOV R7, RZ, RZ, -R7 ;  /* 0x000000ffff077224 */ /* 0x000fe200078e0a07 */
[----:B------:R-:W-:Y:S01]  /*5310*/  ISETP.GT.U32.AND P2, PT, R0, R54, PT ;  /* 0x000000360000720c */ /* 0x000fe20003f44070 */
[----:B------:R-:W-:Y:S01]  /*5320*/  @!P6 IMAD.IADD R38, R38, 0x1, -R0 ;  /* 0x000000012626e824 */ /* 0x000fe200078e0a00 */
[----:B------:R-:W-:Y:S01]  /*5330*/  ISETP.GT.U32.AND P6, PT, R0, R28, PT ;  /* 0x0000001c0000720c */ /* 0x000fe20003fc4070 */
[----:B------:R-:W-:Y:S02]  /*5340*/  IMAD.MOV R6, RZ, RZ, -R6 ;  /* 0x000000ffff067224 */ /* 0x000fe400078e0a06 */
[----:B------:R-:W-:Y:S01]  /*5350*/  @!P1 IMAD.IADD R12, R12, 0x1, -R0 ;  /* 0x000000010c0c9824 */ /* 0x000fe200078e0a00 */
[C---:B------:R-:W-:Y:S01]  /*5360*/  ISETP.GT.U32.AND P1, PT, R0.reuse, R17, PT ;  /* 0x000000110000720c */ /* 0x040fe20003f24070 */
[----:B------:R-:W-:Y:S01]  /*5370*/  IMAD R27, R0, R7, R27 ;  /* 0x00000007001b7224 */ /* 0x000fe200078e021b */
[----:B------:R-:W-:Y:S01]  /*5380*/  @!P5 IADD3 R60, PT, PT, R60, -R0, RZ ;  /* 0x800000003c3cd210 */ /* 0x000fe20007ffe0ff */
[C---:B------:R-:W-:Y:S01]  /*5390*/  IMAD R25, R0.reuse, R6, R25 ;  /* 0x0000000600197224 */ /* 0x040fe200078e0219 */
[----:B------:R-:W-:Y:S01]  /*53a0*/  BAR.SYNC.DEFER_BLOCKING 0x0 ;  /* 0x0000000000007b1d */ /* 0x000fe20000010000 */
[----:B------:R-:W-:-:S02]  /*53b0*/  ISETP.GT.U32.AND P5, PT, R0, R53, PT ;  /* 0x000000350000720c */ /* 0x000fc40003fa4070 */
[----:B------:R-:W-:Y:S01]  /*53c0*/  @!P4 IADD3 R47, PT, PT, R47, -R0, RZ ;  /* 0x800000002f2fc210 */ /* 0x000fe20007ffe0ff */
[--C-:B------:R-:W-:Y:S01]  /*53d0*/  @!P2 IMAD.IADD R54, R54, 0x1, -R0.reuse ;  /* 0x000000013636a824 */ /* 0x100fe200078e0a00 */
[----:B------:R-:W-:Y:S01]  /*53e0*/  ISETP.GT.U32.AND P2, PT, R0, R48, PT ;  /* 0x000000300000720c */ /* 0x000fe20003f44070 */
[--C-:B------:R-:W-:Y:S02]  /*53f0*/  @!P6 IMAD.IADD R28, R28, 0x1, -R0.reuse ;  /* 0x000000011c1ce824 */ /* 0x100fe400078e0a00 */
[----:B------:R-:W2:Y:S01]  /*5400*/  LDC.64 R6, c[0x0][0x3a8] ;  /* 0x0000ea00ff067b82 */ /* 0x000ea20000000a00 */
[----:B-1----:R-:W-:Y:S01]  /*5410*/  R2UR UR10, R4 ;  /* 0x00000000040a72ca */ /* 0x002fe200000e0000 */
[--C-:B------:R-:W-:Y:S01]  /*5420*/  @!P1 IMAD.IADD R17, R17, 0x1, -R0.reuse ;  /* 0x0000000111119824 */ /* 0x100fe200078e0a00 */
[----:B------:R-:W4:Y:S01]  /*5430*/  LDL R4, [R1+0x9fc] ;  /* 0x0009fc0001047983 */ /* 0x000f220000100800 */
[C---:B------:R-:W-:Y:S02]  /*5440*/  ISETP.GT.U32.AND P1, PT, R0.reuse, R23, PT ;  /* 0x000000170000720c */ /* 0x040fe40003f24070 */
[----:B------:R-:W-:Y:S01]  /*5450*/  @!P5 IMAD.IADD R53, R53, 0x1, -R0 ;  /* 0x000000013535d824 */ /* 0x000fe200078e0a00 */
[----:B------:R-:W-:-:S03]  /*5460*/  ISETP.GT.U32.AND P5, PT, R0, R46, PT ;  /* 0x0000002e0000720c */ /* 0x000fc60003fa4070 */
[----:B------:R-:W-:Y:S01]  /*5470*/  @!P2 IMAD.IADD R48, R48, 0x1, -R0 ;  /* 0x000000013030a824 */ /* 0x000fe200078e0a00 */
[C---:B------:R-:W-:Y:S02]  /*5480*/  ISETP.GT.U32.AND P4, PT, R0.reuse, R53, PT ;  /* 0x000000350000720c */ /* 0x040fe40003f84070 */
[----:B------:R-:W-:-:S04]  /*5490*/  ISETP.GT.U32.AND P2, PT, R0, R41, PT ;  /* 0x000000290000720c */ /* 0x000fc80003f44070 */
[--C-:B------:R-:W-:Y:S01]  /*54a0*/  @!P1 IMAD.IADD R23, R23, 0x1, -R0.reuse ;  /* 0x0000000117179824 */ /* 0x100fe200078e0a00 */
[----:B------:R-:W-:Y:S02]  /*54b0*/  ISETP.GE.AND P1, PT, R252, RZ, PT ;  /* 0x000000fffc00720c */ /* 0x000fe40003f26270 */
[----:B------:R-:W4:Y:S01]  /*54c0*/  LDL R252, [R1+0xaa4] ;  /* 0x000aa40001fc7983 */ /* 0x000f220000100800 */
[--C-:B------:R-:W-:Y:S01]  /*54d0*/  @!P5 IMAD.IADD R46, R46, 0x1, -R0.reuse ;  /* 0x000000012e2ed824 */ /* 0x100fe200078e0a00 */
[C---:B------:R-:W-:Y:S02]  /*54e0*/  ISETP.GT.U32.AND P5, PT, R0.reuse, R52, PT ;  /* 0x000000340000720c */ /* 0x040fe40003fa4070 */
[--C-:B------:R-:W-:Y:S01]  /*54f0*/  @!P4 IMAD.IADD R53, R53, 0x1, -R0.reuse ;  /* 0x000000013535c824 */ /* 0x100fe200078e0a00 */
[C---:B------:R-:W-:Y:S01]  /*5500*/  ISETP.GT.U32.AND P4, PT, R0.reuse, R47, PT ;  /* 0x0000002f0000720c */ /* 0x040fe20003f84070 */
[----:B------:R-:W-:Y:S01]  /*5510*/  @!P2 IMAD.IADD R41, R41, 0x1, -R0 ;  /* 0x000000012929a824 */ /* 0x000fe200078e0a00 */
[----:B------:R-:W-:-:S04]  /*5520*/  ISETP.GT.U32.AND P2, PT, R0, R34, PT ;  /* 0x000000220000720c */ /* 0x000fc80003f44070 */
[----:B------:R-:W-:-:S04]  /*5530*/  ISETP.GT.U32.AND P0, PT, R0, R41, PT ;  /* 0x000000290000720c */ /* 0x000fc80003f04070 */
[--C-:B------:R-:W-:Y:S01]  /*5540*/  @!P5 IMAD.IADD R52, R52, 0x1, -R0.reuse ;  /* 0x000000013434d824 */ /* 0x100fe200078e0a00 */
[C---:B------:R-:W-:Y:S02]  /*5550*/  ISETP.GT.U32.AND P5, PT, R0.reuse, R46, PT ;  /* 0x0000002e0000720c */ /* 0x040fe40003fa4070 */
[----:B------:R-:W-:Y:S02]  /*5560*/  @!P4 IADD3 R47, PT, PT, R47, -R0, RZ ;  /* 0x800000002f2fc210 */ /* 0x000fe40007ffe0ff */
[----:B------:R-:W-:Y:S02]  /*5570*/  ISETP.GT.U32.AND P4, PT, R0, R40, PT ;  /* 0x000000280000720c */ /* 0x000fe40003f84070 */
[----:B------:R-:W-:Y:S02]  /*5580*/  @!P2 IADD3 R34, PT, PT, R34, -R0, RZ ;  /* 0x800000002222a210 */ /* 0x000fe40007ffe0ff */
[----:B------:R-:W-:Y:S01]  /*5590*/  @!P0 IMAD.IADD R41, R41, 0x1, -R0 ;  /* 0x0000000129298824 */ /* 0x000fe200078e0a00 */
[----:B------:R-:W-:-:S04]  /*55a0*/  ISETP.GT.U32.AND P0, PT, R0, R35, PT ;  /* 0x000000230000720c */ /* 0x000fc80003f04070 */
[----:B------:R-:W-:Y:S01]  /*55b0*/  @!P5 IMAD.IADD R46, R46, 0x1, -R0 ;  /* 0x000000012e2ed824 */ /* 0x000fe200078e0a00 */
[----:B------:R-:W-:-:S03]  /*55c0*/  ISETP.GT.U32.AND P5, PT, R0, R39, PT ;  /* 0x000000270000720c */ /* 0x000fc60003fa4070 */
[----:B------:R-:W-:Y:S01]  /*55d0*/  @!P4 IMAD.IADD R40, R40, 0x1, -R0 ;  /* 0x000000012828c824 */ /* 0x000fe200078e0a00 */
[----:B------:R-:W-:-:S04]  /*55e0*/  ISETP.GT.U32.AND P4, PT, R0, R32, PT ;  /* 0x000000200000720c */ /* 0x000fc80003f84070 */
[C---:B------:R-:W-:Y:S01]  /*55f0*/  ISETP.GT.U32.AND P2, PT, R0.reuse, R40, PT ;  /* 0x000000280000720c */ /* 0x040fe20003f44070 */
[----:B------:R-:W-:Y:S01]  /*5600*/  @!P0 IMAD.IADD R35, R35, 0x1, -R0 ;  /* 0x0000000123238824 */ /* 0x000fe200078e0a00 */
[----:B------:R-:W-:-:S03]  /*5610*/  ISETP.GT.U32.AND P0, PT, R0, R22, PT ;  /* 0x000000160000720c */ /* 0x000fc60003f04070 */
[----:B------:R-:W-:Y:S01]  /*5620*/  @!P5 IMAD.IADD R39, R39, 0x1, -R0 ;  /* 0x000000012727d824 */ /* 0x000fe200078e0a00 */
[----:B------:R-:W-:-:S03]  /*5630*/  ISETP.GT.U32.AND P5, PT, R0, R30, PT ;  /* 0x0000001e0000720c */ /* 0x000fc60003fa4070 */
[----:B------:R-:W-:Y:S01]  /*5640*/  @!P4 IMAD.IADD R32, R32, 0x1, -R0 ;  /* 0x000000012020c824 */ /* 0x000fe200078e0a00 */
[----:B------:R-:W-:-:S03]  /*5650*/  ISETP.GT.U32.AND P4, PT, R0, R39, PT ;  /* 0x000000270000720c */ /* 0x000fc60003f84070 */
[--C-:B------:R-:W-:Y:S01]  /*5660*/  @!P2 IMAD.IADD R40, R40, 0x1, -R0.reuse ;  /* 0x000000012828a824 */ /* 0x100fe200078e0a00 */
[----:B------:R-:W-:Y:S01]  /*5670*/  ISETP.GT.U32.AND P2, PT, R0, R34, PT ;  /* 0x000000220000720c */ /* 0x000fe20003f44070 */
[----:B------:R-:W-:Y:S01]  /*5680*/  @!P0 IMAD.IADD R22, R22, 0x1, -R0 ;  /* 0x0000000116168824 */ /* 0x000fe200078e0a00 */
[----:B------:R-:W-:-:S03]  /*5690*/  ISETP.GT.U32.AND P0, PT, R0, R8, PT ;  /* 0x000000080000720c */ /* 0x000fc60003f04070 */
[--C-:B------:R-:W-:Y:S01]  /*56a0*/  @!P5 IMAD.IADD R30, R30, 0x1, -R0.reuse ;  /* 0x000000011e1ed824 */ /* 0x100fe200078e0a00 */
[C---:B------:R-:W-:Y:S02]  /*56b0*/  ISETP.GT.U32.AND P5, PT, R0.reuse, R38, PT ;  /* 0x000000260000720c */ /* 0x040fe40003fa4070 */
[C---:B------:R-:W-:Y:S01]  /*56c0*/  ISETP.GT.U32.AND P3, PT, R0.reuse, R22, PT ;  /* 0x000000160000720c */ /* 0x040fe20003f64070 */
[----:B------:R-:W-:Y:S01]  /*56d0*/  @!P4 IMAD.IADD R39, R39, 0x1, -R0 ;  /* 0x000000012727c824 */ /* 0x000fe200078e0a00 */
[C---:B------:R-:W-:Y:S02]  /*56e0*/  ISETP.GT.U32.AND P4, PT, R0.reuse, R32, PT ;  /* 0x000000200000720c */ /* 0x040fe40003f84070 */
[----:B------:R-:W-:Y:S02]  /*56f0*/  ISETP.GT.U32.AND P6, PT, R0, R30, PT ;  /* 0x0000001e0000720c */ /* 0x000fe40003fc4070 */
[----:B------:R-:W-:Y:S02]  /*5700*/  @!P2 IADD3 R34, PT, PT, R34, -R0, RZ ;  /* 0x800000002222a210 */ /* 0x000fe40007ffe0ff */
[----:B------:R-:W-:-:S02]  /*5710*/  ISETP.GT.U32.AND P2, PT, R0, R2, PT ;  /* 0x000000020000720c */ /* 0x000fc40003f44070 */
[----:B------:R-:W-:Y:S01]  /*5720*/  @!P0 IADD3 R8, PT, PT, R8, -R0, RZ ;  /* 0x8000000008088210 */ /* 0x000fe20007ffe0ff */
[--C-:B------:R-:W-:Y:S01]  /*5730*/  @!P5 IMAD.IADD R38, R38, 0x1, -R0.reuse ;  /* 0x000000012626d824 */ /* 0x100fe200078e0a00 */
[----:B------:R-:W-:Y:S01]  /*5740*/  ISETP.GT.U32.AND P5, PT, R0, R28, PT ;  /* 0x0000001c0000720c */ /* 0x000fe20003fa4070 */
[--C-:B------:R-:W-:Y:S01]  /*5750*/  @!P3 IMAD.IADD R22, R22, 0x1, -R0.reuse ;  /* 0x000000011616b824 */ /* 0x100fe200078e0a00 */
[----:B------:R-:W-:Y:S01]  /*5760*/  ISETP.GT.U32.AND P3, PT, R0, R10, PT ;  /* 0x0000000a0000720c */ /* 0x000fe20003f64070 */
[--C-:B------:R-:W-:Y:S01]  /*5770*/  @!P4 IMAD.IADD R32, R32, 0x1, -R0.reuse ;  /* 0x000000012020c824 */ /* 0x100fe200078e0a00 */
[----:B------:R-:W-:Y:S01]  /*5780*/  ISETP.GT.U32.AND P4, PT, R0, R18, PT ;  /* 0x000000120000720c */ /* 0x000fe20003f84070 */
[----:B------:R-:W-:Y:S01]  /*5790*/  @!P6 IMAD.IADD R30, R30, 0x1, -R0 ;  /* 0x000000011e1ee824 */ /* 0x000fe200078e0a00 */
[----:B------:R-:W-:-:S03]  /*57a0*/  ISETP.GT.U32.AND P6, PT, R0, R16, PT ;  /* 0x000000100000720c */ /* 0x000fc60003fc4070 */
[----:B------:R-:W-:Y:S01]  /*57b0*/  @!P2 IMAD.IADD R2, R2, 0x1, -R0 ;  /* 0x000000010202a824 */ /* 0x000fe200078e0a00 */
[----:B------:R-:W-:-:S03]  /*57c0*/  ISETP.GT.U32.AND P2, PT, R0, R9, PT ;  /* 0x000000090000720c */ /* 0x000fc60003f44070 */
[--C-:B------:R-:W-:Y:S01]  /*57d0*/  @!P5 IMAD.IADD R28, R28, 0x1, -R0.reuse ;  /* 0x000000011c1cd824 */ /* 0x100fe200078e0a00 */
[----:B------:R-:W-:Y:S01]  /*57e0*/  ISETP.GT.U32.AND P5, PT, R0, R14, PT ;  /* 0x0000000e0000720c */ /* 0x000fe20003fa4070 */
[--C-:B------:R-:W-:Y:S01]  /*57f0*/  @!P3 IMAD.IADD R10, R10, 0x1, -R0.reuse ;  /* 0x000000010a0ab824 */ /* 0x100fe200078e0a00 */
[----:B------:R-:W-:Y:S01]  /*5800*/  ISETP.GT.U32.AND P0, PT, R0, R2, PT ;  /* 0x000000020000720c */ /* 0x000fe20003f04070 */
[--C-:B------:R-:W-:Y:S01]  /*5810*/  @!P4 IMAD.IADD R18, R18, 0x1, -R0.reuse ;  /* 0x000000011212c824 */ /* 0x100fe200078e0a00 */
[----:B------:R-:W-:Y:S01]  /*5820*/  ISETP.GT.U32.AND P4, PT, R0, R11, PT ;  /* 0x0000000b0000720c */ /* 0x000fe20003f84070 */
[--C-:B------:R-:W-:Y:S01]  /*5830*/  @!P6 IMAD.IADD R16, R16, 0x1, -R0.reuse ;  /* 0x000000011010e824 */ /* 0x100fe200078e0a00 */
[C---:B------:R-:W-:Y:S02]  /*5840*/  ISETP.GT.U32.AND P6, PT, R0.reuse, R13, PT ;  /* 0x0000000d0000720c */ /* 0x040fe40003fc4070 */
[C---:B------:R-:W-:Y:S01]  /*5850*/  ISETP.GT.U32.AND P3, PT, R0.reuse, R19, PT ;  /* 0x000000130000720c */ /* 0x040fe20003f64070 */
[----:B------:R-:W-:Y:S01]  /*5860*/  @!P2 IMAD.IADD R9, R9, 0x1, -R0 ;  /* 0x000000010909a824 */ /* 0x000fe200078e0a00 */
[----:B------:R-:W-:-:S03]  /*5870*/  ISETP.GT.U32.AND P2, PT, R0, R18, PT ;  /* 0x000000120000720c */ /* 0x000fc60003f44070 */
[--C-:B------:R-:W-:Y:S01]  /*5880*/  @!P5 IMAD.IADD R14, R14, 0x1, -R0.reuse ;  /* 0x000000010e0ed824 */ /* 0x100fe200078e0a00 */
[----:B------:R-:W-:Y:S01]  /*5890*/  ISETP.GT.U32.AND P5, PT, R0, R26, PT ;  /* 0x0000001a0000720c */ /* 0x000fe20003fa4070 */
[--C-:B------:R-:W-:Y:S01]  /*58a0*/  @!P0 IMAD.IADD R2, R2, 0x1, -R0.reuse ;  /* 0x0000000102028824 */ /* 0x100fe200078e0a00 */
[C---:B------:R-:W-:Y:S01]  /*58b0*/  ISETP.GT.U32.AND P0, PT, R0.reuse, R8, PT ;  /* 0x000000080000720c */ /* 0x040fe20003f04070 */
[--C-:B------:R-:W-:Y:S01]  /*58c0*/  @!P4 IMAD.IADD R11, R11, 0x1, -R0.reuse ;  /* 0x000000010b0bc824 */ /* 0x100fe200078e0a00 */
[C---:B------:R-:W-:Y:S01]  /*58d0*/  ISETP.GT.U32.AND P4, PT, R0.reuse, R16, PT ;  /* 0x000000100000720c */ /* 0x040fe20003f84070 */
[--C-:B------:R-:W-:Y:S02]  /*58e0*/  @!P6 IMAD.IADD R13, R13, 0x1, -R0.reuse ;  /* 0x000000010d0de824 */ /* 0x100fe400078e0a00 */
[--C-:B------:R-:W-:Y:S01]  /*58f0*/  @!P3 IMAD.IADD R19, R19, 0x1, -R0.reuse ;  /* 0x000000011313b824 */ /* 0x100fe200078e0a00 */
[----:B------:R-:W-:Y:S01]  /*5900*/  ISETP.GT.U32.AND P6, PT, R0, R11, PT ;  /* 0x0000000b0000720c */ /* 0x000fe20003fc4070 */
[----:B------:R-:W-:Y:S01]  /*5910*/  @!P2 IMAD.IADD R18, R18, 0x1, -R0 ;  /* 0x000000011212a824 */ /* 0x000fe200078e0a00 */
[----:B------:R-:W-:-:S02]  /*5920*/  ISETP.GT.U32.AND P2, PT, R0, R9, PT ;  /* 0x000000090000720c */ /* 0x000fc40003f44070 */
[----:B------:R-:W-:Y:S01]  /*5930*/  ISETP.GT.U32.AND P3, PT, R0, R5, PT ;  /* 0x000000050000720c */ /* 0x000fe20003f64070 */
[--C-:B------:R-:W-:Y:S01]  /*5940*/  @!P5 IMAD.IADD R26, R26, 0x1, -R0.reuse ;  /* 0x000000011a1ad824 */ /* 0x100fe200078e0a00 */
[----:B------:R-:W-:Y:S02]  /*5950*/  ISETP.GT.U32.AND P5, PT, R0, R14, PT ;  /* 0x0000000e0000720c */ /* 0x000fe40003fa4070 */
[----:B------:R-:W-:Y:S01]  /*5960*/  @!P0 IADD3 R8, PT, PT, R8, -R0, RZ ;  /* 0x8000000008088210 */ /* 0x000fe20007ffe0ff */
[--C-:B------:R-:W-:Y:S01]  /*5970*/  @!P4 IMAD.IADD R16, R16, 0x1, -R0.reuse ;  /* 0x000000011010c824 */ /* 0x100fe200078e0a00 */
[C---:B------:R-:W-:Y:S02]  /*5980*/  ISETP.GT.U32.AND P4, PT, R0.reuse, R13, PT ;  /* 0x0000000d0000720c */ /* 0x040fe40003f84070 */
[C---:B------:R-:W-:Y:S01]  /*5990*/  ISETP.GT.U32.AND P0, PT, R0.reuse, R33, PT ;  /* 0x000000210000720c */ /* 0x040fe20003f04070 */
[--C-:B------:R-:W-:Y:S01]  /*59a0*/  @!P6 IMAD.IADD R11, R11, 0x1, -R0.reuse ;  /* 0x000000010b0be824 */ /* 0x100fe200078e0a00 */
[C---:B------:R-:W-:Y:S01]  /*59b0*/  ISETP.GT.U32.AND P6, PT, R0.reuse, R29, PT ;  /* 0x0000001d0000720c */ /* 0x040fe20003fc4070 */
[----:B------:R-:W-:Y:S01]  /*59c0*/  @!P2 IMAD.IADD R9, R9, 0x1, -R0 ;  /* 0x000000010909a824 */ /* 0x000fe200078e0a00 */
[----:B------:R-:W-:-:S03]  /*59d0*/  ISETP.GT.U32.AND P2, PT, R0, R31, PT ;  /* 0x0000001f0000720c */ /* 0x000fc60003f44070 */
[----:B------:R-:W-:Y:S01]  /*59e0*/  @!P5 IMAD.IADD R14, R14, 0x1, -R0 ;  /* 0x000000010e0ed824 */ /* 0x000fe200078e0a00 */
[----:B------:R-:W-:-:S03]  /*59f0*/  ISETP.GT.U32.AND P5, PT, R0, R15, PT ;  /* 0x0000000f0000720c */ /* 0x000fc60003fa4070 */
[--C-:B------:R-:W-:Y:S01]  /*5a00*/  @!P4 IMAD.IADD R13, R13, 0x1, -R0.reuse ;  /* 0x000000010d0dc824 */ /* 0x100fe200078e0a00 */
[C---:B------:R-:W-:Y:S01]  /*5a10*/  ISETP.GT.U32.AND P4, PT, R0.reuse, R27, PT ;  /* 0x0000001b0000720c */ /* 0x040fe20003f84070 */
[--C-:B------:R-:W-:Y:S02]  /*5a20*/  @!P0 IMAD.IADD R33, R33, 0x1, -R0.reuse ;  /* 0x0000000121218824 */ /* 0x100fe400078e0a00 */
[--C-:B------:R-:W-:Y:S01]  /*5a30*/  @!P6 IMAD.IADD R29, R29, 0x1, -R0.reuse ;  /* 0x000000011d1de824 */ /* 0x100fe200078e0a00 */
[C---:B------:R-:W-:Y:S01]  /*5a40*/  ISETP.GT.U32.AND P6, PT, R0.reuse, R19, PT ;  /* 0x000000130000720c */ /* 0x040fe20003fc4070 */
[----:B------:R-:W-:Y:S01]  /*5a50*/  @!P2 IMAD.IADD R31, R31, 0x1, -R0 ;  /* 0x000000011f1fa824 */ /* 0x000fe200078e0a00 */
[----:B------:R-:W-:-:S03]  /*5a60*/  ISETP.GT.U32.AND P2, PT, R0, R17, PT ;  /* 0x000000110000720c */ /* 0x000fc60003f44070 */
[----:B------:R-:W-:Y:S01]  /*5a70*/  @!P5 IMAD.IADD R15, R15, 0x1, -R0 ;  /* 0x000000010f0fd824 */ /* 0x000fe200078e0a00 */
[----:B------:R-:W-:-:S03]  /*5a80*/  ISETP.GT.U32.AND P5, PT, R0, R25, PT ;  /* 0x000000190000720c */ /* 0x000fc60003fa4070 */
[----:B------:R-:W-:Y:S01]  /*5a90*/  @!P4 IMAD.IADD R27, R27, 0x1, -R0 ;  /* 0x000000011b1bc824 */ /* 0x000fe200078e0a00 */
[C---:B------:R-:W-:Y:S02]  /*5aa0*/  ISETP.GT.U32.AND P4, PT, R0.reuse, R33, PT ;  /* 0x000000210000720c */ /* 0x040fe40003f84070 */
[----:B------:R-:W-:-:S07]  /*5ab0*/  ISETP.GT.U32.AND P0, PT, R0, R15, PT ;  /* 0x0000000f0000720c */ /* 0x000fce0003f04070 */
[--C-:B------:R-:W-:Y:S01]  /*5ac0*/  @!P5 IMAD.IADD R25, R25, 0x1, -R0.reuse ;  /* 0x000000011919d824 */ /* 0x100fe200078e0a00 */
[C---:B------:R-:W-:Y:S02]  /*5ad0*/  ISETP.GT.U32.AND P5, PT, R0.reuse, R31, PT ;  /* 0x0000001f0000720c */ /* 0x040fe40003fa4070 */
[----:B------:R-:W-:Y:S01]  /*5ae0*/  @!P3 IADD3 R5, PT, PT, R5, -R0, RZ ;  /* 0x800000000505b210 */ /* 0x000fe20007ffe0ff */
[--C-:B------:R-:W-:Y:S01]  /*5af0*/  @!P4 IMAD.IADD R33, R33, 0x1, -R0.reuse ;  /* 0x000000012121c824 */ /* 0x100fe200078e0a00 */
[C---:B------:R-:W-:Y:S02]  /*5b00*/  ISETP.GT.U32.AND P3, PT, R0.reuse, R25, PT ;  /* 0x000000190000720c */ /* 0x040fe40003f64070 */
[C---:B------:R-:W-:Y:S01]  /*5b10*/  ISETP.GT.U32.AND P4, PT, R0.reuse, R5, PT ;  /* 0x000000050000720c */ /* 0x040fe20003f84070 */
[--C-:B------:R-:W-:Y:S01]  /*5b20*/  @!P0 IMAD.IADD R15, R15, 0x1, -R0.reuse ;  /* 0x000000010f0f8824 */ /* 0x100fe200078e0a00 */
[C---:B------:R-:W-:Y:S01]  /*5b30*/  ISETP.GT.U32.AND P0, PT, R0.reuse, R29, PT ;  /* 0x0000001d0000720c */ /* 0x040fe20003f04070 */
[--C-:B------:R-:W-:Y:S01]  /*5b40*/  @!P2 IMAD.IADD R17, R17, 0x1, -R0.reuse ;  /* 0x000000011111a824 */ /* 0x100fe200078e0a00 */
[----:B------:R-:W-:Y:S01]  /*5b50*/  ISETP.GT.U32.AND P2, PT, R0, R27, PT ;  /* 0x0000001b0000720c */ /* 0x000fe20003f44070 */
[----:B------:R-:W-:-:S02]  /*5b60*/  @!P6 IMAD.IADD R19, R19, 0x1, -R0 ;  /* 0x000000011313e824 */ /* 0x000fc400078e0a00 */
[--C-:B------:R-:W-:Y:S01]  /*5b70*/  @!P5 IMAD.IADD R31, R31, 0x1, -R0.reuse ;  /* 0x000000011f1fd824 */ /* 0x100fe200078e0a00 */
[----:B------:R-:W-:Y:S02]  /*5b80*/  ISETP.NE.AND P5, PT, R20, RZ, PT ;  /* 0x000000ff1400720c */ /* 0x000fe40003fa5270 */
[----:B------:R-:W-:Y:S01]  /*5b90*/  ISETP.GT.U32.AND P6, PT, R0, R23, PT ;  /* 0x000000170000720c */ /* 0x000fe20003fc4070 */
[--C-:B------:R-:W-:Y:S01]  /*5ba0*/  @!P3 IMAD.IADD R25, R25, 0x1, -R0.reuse ;  /* 0x000000011919b824 */ /* 0x100fe200078e0a00 */
[----:B------:R-:W-:Y:S01]  /*5bb0*/  ISETP.GE.AND P3, PT, R132, RZ, PT ;  /* 0x000000ff8400720c */ /* 0x000fe20003f66270 */
[----:B------:R-:W-:Y:S02]  /*5bc0*/  @!P1 IMAD.MOV R3, RZ, RZ, -R3 ;  /* 0x000000ffff039224 */ /* 0x000fe400078e0a03 */
[--C-:B------:R-:W-:Y:S02]  /*5bd0*/  @!P4 IMAD.IADD R5, R5, 0x1, -R0.reuse ;  /* 0x000000010505c824 */ /* 0x100fe400078e0a00 */
[----:B------:R-:W-:-:S02]  /*5be0*/  @!P0 IMAD.IADD R29, R29, 0x1, -R0 ;  /* 0x000000011d1d8824 */ /* 0x000fc400078e0a00 */
[--C-:B------:R-:W-:Y:S02]  /*5bf0*/  @!P2 IMAD.IADD R27, R27, 0x1, -R0.reuse ;  /* 0x000000011b1ba824 */ /* 0x100fe400078e0a00 */
[----:B------:R-:W-:Y:S02]  /*5c00*/  @!P5 LOP3.LUT R3, RZ, R20, RZ, 0x33, !PT ;  /* 0x00000014ff03d212 */ /* 0x000fe400078e33ff */
[----:B------:R-:W-:Y:S01]  /*5c10*/  @!P6 IMAD.IADD R23, R23, 0x1, -R0 ;  /* 0x000000011717e824 */ /* 0x000fe200078e0a00 */
[----:B------:R-:W4:Y:S01]  /*5c20*/  LDL R20, [R1+0xab4] ;  /* 0x000ab40001147983 */ /* 0x000f220000100800 */
[----:B--2---:R-:W-:-:S03]  /*5c30*/  IMAD R0, R133, R7, RZ ;  /* 0x0000000785007224 */ /* 0x004fc600078e02ff */
[----:B------:R-:W2:Y:S01]  /*5c40*/  LDL R133, [R1+0xab0] ;  /* 0x000ab00001857983 */ /* 0x000ea20000100800 */
[----:B------:R-:W-:Y:S01]  /*5c50*/  @!P3 IMAD.MOV R137, RZ, RZ, -R137 ;  /* 0x000000ffff89b224 */ /* 0x000fe200078e0a89 */
[----:B------:R-:W-:Y:S02]  /*5c60*/  ISETP.GE.AND P4, PT, R247, RZ, PT ;  /* 0x000000fff700720c */ /* 0x000fe40003f86270 */
[----:B------:R-:W2:Y:S01]  /*5c70*/  LDL R247, [R1+0xaa0] ;  /* 0x000aa00001f77983 */ /* 0x000ea20000100800 */
[----:B---3--:R-:W-:-:S03]  /*5c80*/  ISETP.GE.AND P1, PT, R138, RZ, PT ;  /* 0x000000ff8a00720c */ /* 0x008fc60003f26270 */
[----:B------:R-:W3:Y:S01]  /*5c90*/  LDL R138, [R1+0xb94] ;  /* 0x000b9400018a7983 */ /* 0x000ee20000100800 */
[----:B-----5:R-:W-:Y:S02]  /*5ca0*/  ISETP.GE.AND P2, PT, R246, RZ, PT ;  /* 0x000000fff600720c */ /* 0x020fe40003f46270 */
[----:B----4-:R-:W-:-:S04]  /*5cb0*/  ISETP.GE.AND P3, PT, R248, RZ, PT ;  /* 0x000000fff800720c */ /* 0x010fc80003f66270 */
[----:B------:R-:W-:Y:S02]  /*5cc0*/  @!P4 IADD3 R136, PT, PT, -R136, RZ, RZ ;  /* 0x000000ff8888c210 */ /* 0x000fe40007ffe1ff */
[----:B------:R-:W-:Y:S01]  /*5cd0*/  ISETP.GE.AND P4, PT, R249, RZ, PT ;  /* 0x000000fff900720c */ /* 0x000fe20003f86270 */
[----:B------:R-:W-:-:S04]  /*5ce0*/  @!P1 IMAD.MOV R134, RZ, RZ, -R134 ;  /* 0x000000ffff869224 */ /* 0x000fc800078e0a86 */
[----:B------:R-:W-:Y:S01]  /*5cf0*/  @!P2 IMAD.MOV R131, RZ, RZ, -R131 ;  /* 0x000000ffff83a224 */ /* 0x000fe200078e0a83 */
[----:B------:R-:W-:Y:S02]  /*5d00*/  ISETP.GE.AND P1, PT, R251, RZ, PT ;  /* 0x000000fffb00720c */ /* 0x000fe40003f26270 */
[----:B------:R-:W-:Y:S02]  /*5d10*/  ISETP.GE.AND P5, PT, R4, RZ, PT ;  /* 0x000000ff0400720c */ /* 0x000fe40003fa6270 */
[----:B------:R-:W4:Y:S04]  /*5d20*/  LDL R4, [R1+0xa9c] ;  /* 0x000a9c0001047983 */ /* 0x000f280000100800 */
[----:B------:R-:W5:Y:S04]  /*5d30*/  LDL.LU R246, [R1+0xbfc] ;  /* 0x000bfc0001f67983 */ /* 0x000f680000300800 */
[----:B------:R-:W5:Y:S03]  /*5d40*/  LDL.LU R248, [R1+0xbf8] ;  /* 0x000bf80001f87983 */ /* 0x000f660000300800 */
[----:B------:R-:W-:Y:S01]  /*5d50*/  @!P5 IMAD.MOV R135, RZ, RZ, -R135 ;  /* 0x000000ffff87d224 */ /* 0x000fe200078e0a87 */
[----:B------:R-:W5:Y:S01]  /*5d60*/  LDL.LU R249, [R1+0xbf4] ;  /* 0x000bf40001f97983 */ /* 0x000f620000300800 */
[----:B------:R-:W-:-:S02]  /*5d70*/  ISETP.GE.AND P5, PT, R250, RZ, PT ;  /* 0x000000fffa00720c */ /* 0x000fc40003fa6270 */
[----:B------:R-:W-:Y:S01]  /*5d80*/  ISETP.GE.AND P2, PT, R252, RZ, PT ;  /* 0x000000fffc00720c */ /* 0x000fe20003f46270 */
[----:B------:R-:W5:Y:S04]  /*5d90*/  LDL.LU R250, [R1+0xbf0] ;  /* 0x000bf00001fa7983 */ /* 0x000f680000300800 */
[----:B------:R-:W5:Y:S04]  /*5da0*/  LDL.LU R251, [R1+0xbec] ;  /* 0x000bec0001fb7983 */ /* 0x000f680000300800 */
[----:B------:R-:W5:Y:S01]  /*5db0*/  LDL.LU R252, [R1+0xbe8] ;  /* 0x000be80001fc7983 */ /* 0x000f620000300800 */
[----:B------:R-:W-:-:S02]  /*5dc0*/  @!P3 IMAD.MOV R130, RZ, RZ, -R130 ;  /* 0x000000ffff82b224 */ /* 0x000fc400078e0a82 */
[----:B------:R-:W-:Y:S02]  /*5dd0*/  @!P4 IMAD.MOV R129, RZ, RZ, -R129 ;  /* 0x000000ffff81c224 */ /* 0x000fe400078e0a81 */
[----:B------:R-:W-:Y:S02]  /*5de0*/  @!P5 IMAD.MOV R128, RZ, RZ, -R128 ;  /* 0x000000ffff80d224 */ /* 0x000fe400078e0a80 */
[----:B------:R-:W-:Y:S02]  /*5df0*/  @!P1 IMAD.MOV R127, RZ, RZ, -R127 ;  /* 0x000000ffff7f9224 */ /* 0x000fe400078e0a7f */
[----:B------:R-:W-:Y:S01]  /*5e00*/  @!P2 IMAD.MOV R126, RZ, RZ, -R126 ;  /* 0x000000ffff7ea224 */ /* 0x000fe200078e0a7e */
[----:B--2---:R-:W-:Y:S02]  /*5e10*/  ISETP.GE.AND P3, PT, R133, RZ, PT ;  /* 0x000000ff8500720c */ /* 0x004fe40003f66270 */
[----:B------:R-:W-:-:S11]  /*5e20*/  ISETP.GE.AND P5, PT, R20, RZ, PT ;  /* 0x000000ff1400720c */ /* 0x000fd60003fa6270 */
[----:B------:R-:W-:Y:S01]  /*5e30*/  @!P3 IMAD.MOV R125, RZ, RZ, -R125 ;  /* 0x000000ffff7db224 */ /* 0x000fe200078e0a7d */
[----:B------:R-:W-:Y:S02]  /*5e40*/  ISETP.GE.AND P4, PT, R247, RZ, PT ;  /* 0x000000fff700720c */ /* 0x000fe40003f86270 */
[----:B---3--:R-:W-:-:S11]  /*5e50*/  ISETP.GE.AND P2, PT, R138, RZ, PT ;  /* 0x000000ff8a00720c */ /* 0x008fd60003f46270 */
[----:B------:R-:W-:Y:S02]  /*5e60*/  @!P4 IMAD.MOV R124, RZ, RZ, -R124 ;  /* 0x000000ffff7cc224 */ /* 0x000fe400078e0a7c */
[----:B------:R-:W-:Y:S01]  /*5e70*/  @!P5 IMAD.MOV R123, RZ, RZ, -R123 ;  /* 0x000000ffff7bd224 */ /* 0x000fe200078e0a7b */
[----:B------:R-:W-:Y:S02]  /*5e80*/  @!P2 IADD3 R121, PT, PT, -R121, RZ, RZ ;  /* 0x000000ff7979a210 */ /* 0x000fe40007ffe1ff */
[----:B----4-:R-:W-:Y:S02]  /*5e90*/  ISETP.GE.AND P1, PT, R4, RZ, PT ;  /* 0x000000ff0400720c */ /* 0x010fe40003f26270 */
[----:B-----5:R-:W-:Y:S02]  /*5ea0*/  ISETP.GE.AND P4, PT, R251, RZ, PT ;  /* 0x000000fffb00720c */ /* 0x020fe40003f86270 */
[----:B------:R-:W-:-:S09]  /*5eb0*/  ISETP.GE.AND P3, PT, R252, RZ, PT ;  /* 0x000000fffc00720c */ /* 0x000fd20003f66270 */
[----:B------:R-:W-:Y:S01]  /*5ec0*/  @!P1 IMAD.MOV R122, RZ, RZ, -R122 ;  /* 0x000000ffff7a9224 */ /* 0x000fe200078e0a7a */
[----:B------:R-:W-:Y:S02]  /*5ed0*/  ISETP.GE.AND P5, PT, R250, RZ, PT ;  /* 0x000000fffa00720c */ /* 0x000fe40003fa6270 */
[----:B------:R-:W-:Y:S02]  /*5ee0*/  ISETP.GE.AND P1, PT, R249, RZ, PT ;  /* 0x000000fff900720c */ /* 0x000fe40003f26270 */
[----:B------:R-:W-:Y:S01]  /*5ef0*/  ISETP.GE.AND P2, PT, R248, RZ, PT ;  /* 0x000000fff800720c */ /* 0x000fe20003f46270 */
[----:B------:R-:W-:Y:S01]  /*5f00*/  @!P4 IMAD.MOV R119, RZ, RZ, -R119 ;  /* 0x000000ffff77c224 */ /* 0x000fe200078e0a77 */
[----:B------:R-:W-:Y:S01]  /*5f10*/  ISETP.GE.AND P4, PT, R245, RZ, PT ;  /* 0x000000fff500720c */ /* 0x000fe20003f86270 */
[----:B------:R-:W-:Y:S01]  /*5f20*/  @!P3 IMAD.MOV R120, RZ, RZ, -R120 ;  /* 0x000000ffff78b224 */ /* 0x000fe200078e0a78 */
[----:B------:R-:W-:-:S05]  /*5f30*/  ISETP.GE.AND P3, PT, R246, RZ, PT ;  /* 0x000000fff600720c */ /* 0x000fca0003f66270 */
[----:B------:R-:W-:Y:S01]  /*5f40*/  @!P5 IMAD.MOV R118, RZ, RZ, -R118 ;  /* 0x000000ffff76d224 */ /* 0x000fe200078e0a76 */
[----:B------:R-:W-:Y:S01]  /*5f50*/  ISETP.GE.AND P5, PT, R244, RZ, PT ;  /* 0x000000fff400720c */ /* 0x000fe20003fa6270 */
[----:B------:R-:W-:Y:S01]  /*5f60*/  @!P1 IMAD.MOV R117, RZ, RZ, -R117 ;  /* 0x000000ffff759224 */ /* 0x000fe200078e0a75 */
[----:B------:R-:W-:Y:S01]  /*5f70*/  ISETP.GE.AND P1, PT, R243, RZ, PT ;  /* 0x000000fff300720c */ /* 0x000fe20003f26270 */
[----:B------:R-:W-:Y:S01]  /*5f80*/  @!P2 IMAD.MOV R116, RZ, RZ, -R116 ;  /* 0x000000ffff74a224 */ /* 0x000fe200078e0a74 */
        /* <DEDUP_REMOVED lines=15> */
[----:B------:R-:W-:Y:S02]  /*6080*/  @!P5 IADD3 R108, PT, PT, -R108, RZ, RZ ;  /* 0x000000ff6c6cd210 */ /* 0x000fe40007ffe1ff */
[----:B------:R-:W-:Y:S01]  /*6090*/  @!P1 IMAD.MOV R107, RZ, RZ, -R107 ;  /* 0x000000ffff6b9224 */ /* 0x000fe200078e0a6b */
[----:B------:R-:W-:Y:S01]  /*60a0*/  ISETP.GE.AND P5, PT, R234, RZ, PT ;  /* 0x000000ffea00720c */ /* 0x000fe20003fa6270 */
[----:B------:R-:W-:Y:S01]  /*60b0*/  @!P2 IMAD.MOV R106, RZ, RZ, -R106 ;  /* 0x000000ffff6aa224 */ /* 0x000fe200078e0a6a */
        /* <DEDUP_REMOVED lines=23> */
[----:B------:R-:W-:Y:S02]  /*6230*/  ISETP.GE.AND P4, PT, R220, RZ, PT ;  /* 0x000000ffdc00720c */ /* 0x000fe40003f86270 */
[----:B------:R-:W-:Y:S02]  /*6240*/  @!P3 IADD3 R95, PT, PT, -R95, RZ, RZ ;  /* 0x000000ff5f5fb210 */ /* 0x000fe40007ffe1ff */
[----:B------:R-:W-:-:S03]  /*6250*/  ISETP.GE.AND P3, PT, R221, RZ, PT ;  /* 0x000000ffdd00720c */ /* 0x000fc60003f66270 */
[----:B------:R-:W-:Y:S01]  /*6260*/  @!P5 IMAD.MOV R93, RZ, RZ, -R93 ;  /* 0x000000ffff5dd224 */ /* 0x000fe200078e0a5d */
[----:B------:R-:W-:Y:S01]  /*6270*/  ISETP.GE.AND P5, PT, R219, RZ, PT ;  /* 0x000000ffdb00720c */ /* 0x000fe20003fa6270 */
[----:B------:R-:W-:Y:S01]  /*6280*/  @!P1 IMAD.MOV R92, RZ, RZ, -R92 ;  /* 0x000000ffff5c9224 */ /* 0x000fe200078e0a5c */
[----:B------:R-:W-:Y:S01]  /*6290*/  ISETP.GE.AND P1, PT, R218, RZ, PT ;  /* 0x000000ffda00720c */ /* 0x000fe20003f26270 */
[----:B------:R-:W-:Y:S01]  /*62a0*/  @!P2 IMAD.MOV R91, RZ, RZ, -R91 ;  /* 0x000000ffff5ba224 */ /* 0x000fe200078e0a5b */
[----:B------:R-:W-:Y:S01]  /*62b0*/  ISETP.GE.AND P2, PT, R217, RZ, PT ;  /* 0x000000ffd900720c */ /* 0x000fe20003f46270 */
[----:B------:R-:W-:Y:S01]  /*62c0*/  @!P4 IMAD.MOV R89, RZ, RZ, -R89 ;  /* 0x000000ffff59c224 */ /* 0x000fe200078e0a59 */
[----:B------:R-:W-:-:S03]  /*62d0*/  ISETP.GE.AND P4, PT, R215, RZ, PT ;  /* 0x000000ffd700720c */ /* 0x000fc60003f86270 */
[----:B------:R-:W-:Y:S01]  /*62e0*/  @!P3 IMAD.MOV R90, RZ, RZ, -R90 ;  /* 0x000000ffff5ab224 */ /* 0x000fe200078e0a5a */
        /* <DEDUP_REMOVED lines=12> */
[----:B------:R-:W-:Y:S02]  /*63b0*/  ISETP.GE.AND P5, PT, R209, RZ, PT ;  /* 0x000000ffd100720c */ /* 0x000fe40003fa6270 */
[----:B------:R-:W-:Y:S01]  /*63c0*/  @!P1 IADD3 R82, PT, PT, -R82, RZ, RZ ;  /* 0x000000ff52529210 */ /* 0x000fe20007ffe1ff */
[----:B------:R-:W-:Y:S01]  /*63d0*/  @!P2 IMAD.MOV R81, RZ, RZ, -R81 ;  /* 0x000000ffff51a224 */ /* 0x000fe200078e0a51 */
[----:B------:R-:W-:Y:S01]  /*63e0*/  ISETP.GE.AND P1, PT, R208, RZ, PT ;  /* 0x000000ffd000720c */ /* 0x000fe20003f26270 */
[----:B------:R-:W-:Y:S01]  /*63f0*/  @!P4 IMAD.MOV R79, RZ, RZ, -R79 ;  /* 0x000000ffff4fc224 */ /* 0x000fe200078e0a4f */
[----:B------:R-:W-:Y:S02]  /*6400*/  ISETP.GE.AND P2, PT, R207, RZ, PT ;  /* 0x000000ffcf00720c */ /* 0x000fe40003f46270 */
        /* <DEDUP_REMOVED lines=18> */
[----:B------:R-:W-:Y:S02]  /*6530*/  ISETP.GE.AND P2, PT, R197, RZ, PT ;  /* 0x000000ffc500720c */ /* 0x000fe40003f46270 */
[----:B------:R-:W-:Y:S01]  /*6540*/  @!P4 IADD3 R69, PT, PT, -R69, RZ, RZ ;  /* 0x000000ff4545c210 */ /* 0x000fe20007ffe1ff */
[----:B------:R-:W-:Y:S01]  /*6550*/  @!P3 IMAD.MOV R70, RZ, RZ, -R70 ;  /* 0x000000ffff46b224 */ /* 0x000fe200078e0a46 */
[----:B------:R-:W-:Y:S02]  /*6560*/  ISETP.GE.AND P3, PT, R196, RZ, PT ;  /* 0x000000ffc400720c */ /* 0x000fe40003f66270 */
[----:B------:R-:W-:Y:S01]  /*6570*/  ISETP.GE.AND P4, PT, R195, RZ, PT ;  /* 0x000000ffc300720c */ /* 0x000fe20003f86270 */
[----:B------:R-:W-:Y:S01]  /*6580*/  @!P5 IMAD.MOV R68, RZ, RZ, -R68 ;  /* 0x000000ffff44d224 */ /* 0x000fe200078e0a44 */
[----:B------:R-:W-:-:S03]  /*6590*/  ISETP.GE.AND P5, PT, R194, RZ, PT ;  /* 0x000000ffc200720c */ /* 0x000fc60003fa6270 */
[----:B------:R-:W-:Y:S01]  /*65a0*/  @!P1 IMAD.MOV R67, RZ, RZ, -R67 ;  /* 0x000000ffff439224 */ /* 0x000fe200078e0a43 */
[----:B------:R-:W-:Y:S01]  /*65b0*/  ISETP.GE.AND P1, PT, R193, RZ, PT ;  /* 0x000000ffc100720c */ /* 0x000fe20003f26270 */
[----:B------:R-:W-:Y:S01]  /*65c0*/  @!P2 IMAD.MOV R66, RZ, RZ, -R66 ;  /* 0x000000ffff42a224 */ /* 0x000fe200078e0a42 */
[----:B------:R-:W-:-:S03]  /*65d0*/  ISETP.GE.AND P2, PT, R192, RZ, PT ;  /* 0x000000ffc000720c */ /* 0x000fc60003f46270 */
[----:B------:R-:W-:Y:S01]  /*65e0*/  @!P3 IMAD.MOV R65, RZ, RZ, -R65 ;  /* 0x000000ffff41b224 */ /* 0x000fe200078e0a41 */
[----:B------:R-:W-:Y:S01]  /*65f0*/  ISETP.GE.AND P3, PT, R191, RZ, PT ;  /* 0x000000ffbf00720c */ /* 0x000fe20003f66270 */
[----:B------:R-:W-:Y:S01]  /*6600*/  @!P4 IMAD.MOV R64, RZ, RZ, -R64 ;  /* 0x000000ffff40c224 */ /* 0x000fe200078e0a40 */
        /* <DEDUP_REMOVED lines=14> */
[----:B------:R-:W-:Y:S02]  /*66f0*/  ISETP.GE.AND P1, PT, R183, RZ, PT ;  /* 0x000000ffb700720c */ /* 0x000fe40003f26270 */
[----:B------:R-:W-:Y:S02]  /*6700*/  @!P2 IADD3 R56, PT, PT, -R56, RZ, RZ ;  /* 0x000000ff3838a210 */ /* 0x000fe40007ffe1ff */
        /* <DEDUP_REMOVED lines=24> */
[----:B------:R-:W-:Y:S02]  /*6890*/  ISETP.GE.AND P4, PT, R170, RZ, PT ;  /* 0x000000ffaa00720c */ /* 0x000fe40003f86270 */
[----:B------:R-:W-:-:S03]  /*68a0*/  @!P5 IADD3 R43, PT, PT, -R43, RZ, RZ ;  /* 0x000000ff2b2bd210 */ /* 0x000fc60007ffe1ff */
[----:B------:R-:W-:Y:S01]  /*68b0*/  @!P1 IMAD.MOV R42, RZ, RZ, -R42 ;  /* 0x000000ffff2a9224 */ /* 0x000fe200078e0a2a */
[----:B------:R-:W-:Y:S02]  /*68c0*/  ISETP.GE.AND P5, PT, R169, RZ, PT ;  /* 0x000000ffa900720c */ /* 0x000fe40003fa6270 */
        /* <DEDUP_REMOVED lines=27> */
[----:B------:R-:W-:-:S02]  /*6a80*/  IMAD.MOV.U32 R20, RZ, RZ, R2 ;  /* 0x000000ffff147224 */ /* 0x000fc400078e0002 */
        /* <DEDUP_REMOVED lines=29> */
[----:B------:R-:W-:-:S02]  /*6c60*/  ISETP.GE.AND P4, PT, R140, RZ, PT ;  /* 0x000000ff8c00720c */ /* 0x000fc40003f86270 */
[----:B------:R-:W-:Y:S02]  /*6c70*/  ISETP.GE.AND P6, PT, R139, RZ, PT ;  /* 0x000000ff8b00720c */ /* 0x000fe40003fc6270 */
[----:B------:R-:W-:Y:S02]  /*6c80*/  ISETP.NE.AND P0, PT, R21, RZ, PT ;  /* 0x000000ff1500720c */ /* 0x000fe40003f05270 */
[----:B------:R-:W-:Y:S01]  /*6c90*/  LOP3.LUT R21, RZ, R21, RZ, 0x33, !PT ;  /* 0x00000015ff157212 */ /* 0x000fe200078e33ff */
[----:B------:R-:W-:-:S03]  /*6ca0*/  @!P5 IMAD.MOV R31, RZ, RZ, -R31 ;  /* 0x000000ffff1fd224 */ /* 0x000fc600078e0a1f */
[----:B------:R-:W-:Y:S01]  /*6cb0*/  SEL R137, R21, R137, !P0 ;  /* 0x0000008915897207 */ /* 0x000fe20004000000 */
[----:B------:R-:W-:Y:S02]  /*6cc0*/  @!P1 IMAD.MOV R29, RZ, RZ, -R29 ;  /* 0x000000ffff1d9224 */ /* 0x000fe400078e0a1d */
[----:B------:R-:W-:Y:S02]  /*6cd0*/  @!P2 IMAD.MOV R27, RZ, RZ, -R27 ;  /* 0x000000ffff1ba224 */ /* 0x000fe400078e0a1b */
[----:B------:R-:W-:Y:S02]  /*6ce0*/  @!P3 IMAD.MOV R25, RZ, RZ, -R25 ;  /* 0x000000ffff19b224 */ /* 0x000fe400078e0a19 */
[----:B------:R-:W-:Y:S02]  /*6cf0*/  @!P4 IMAD.MOV R23, RZ, RZ, -R23 ;  /* 0x000000ffff17c224 */ /* 0x000fe400078e0a17 */
[----:B------:R-:W-:Y:S01]  /*6d00*/  @!P6 IMAD.MOV R5, RZ, RZ, -R5 ;  /* 0x000000ffff05e224 */ /* 0x000fe200078e0a05 */
[----:B------:R-:W-:Y:S01]  /*6d10*/  LEA R2, P5, R0, UR14, 0x2 ;  /* 0x0000000e00027c11 */ /* 0x000fe2000f8a10ff */
[----:B------:R-:W-:Y:S01]  /*6d20*/  IMAD R137, R137, UR6, RZ ;  /* 0x0000000689897c24 */ /* 0x000fe2000f8e02ff */
[----:B------:R-:W-:-:S02]  /*6d30*/  SEL R136, R21, R136, !P0 ;  /* 0x0000008815887207 */ /* 0x000fc40004000000 */
[C---:B------:R-:W-:Y:S02]  /*6d40*/  SEL R135, R21.reuse, R135, !P0 ;  /* 0x0000008715877207 */ /* 0x040fe40004000000 */
[C---:B------:R-:W-:Y:S02]  /*6d50*/  SEL R134, R21.reuse, R134, !P0 ;  /* 0x0000008615867207 */ /* 0x040fe40004000000 */
[C---:B------:R-:W-:Y:S02]  /*6d60*/  SEL R131, R21.reuse, R131, !P0 ;  /* 0x0000008315837207 */ /* 0x040fe40004000000 */
[C---:B------:R-:W-:Y:S02]  /*6d70*/  SEL R130, R21.reuse, R130, !P0 ;  /* 0x0000008215827207 */ /* 0x040fe40004000000 */
[C---:B------:R-:W-:Y:S02]  /*6d80*/  SEL R129, R21.reuse, R129, !P0 ;  /* 0x0000008115817207 */ /* 0x040fe40004000000 */
        /* <DEDUP_REMOVED lines=119> */
[----:B------:R-:W-:Y:S01]  /*7500*/  SEL R23, R21, R23, !P0 ;  /* 0x0000001715177207 */ /* 0x000fe20004000000 */
[----:B------:R-:W-:Y:S01]  /*7510*/  IMAD R3, R3, UR4, RZ ;  /* 0x0000000403037c24 */ /* 0x000fe2000f8e02ff */
[----:B------:R-:W-:-:S02]  /*7520*/  SEL R21, R21, R5, !P0 ;  /* 0x0000000515157207 */ /* 0x000fc40004000000 */
[----:B------:R-:W-:Y:S02]  /*7530*/  LEA.HI.X.SX32 R0, R0, UR15, 0x2, P5 ;  /* 0x0000000f00007c11 */ /* 0x000fe4000a8f16ff */
[----:B------:R-:W-:Y:S01]  /*7540*/  LEA R138, P0, R137, R2, 0x2 ;  /* 0x00000002898a7211 */ /* 0x000fe200078010ff */
[----:B------:R-:W-:Y:S01]  /*7550*/  IMAD R136, R136, UR6, RZ ;  /* 0x0000000688887c24 */ /* 0x000fe2000f8e02ff */
[----:B------:R-:W-:Y:S01]  /*7560*/  LEA R4, P1, R3, UR12, 0x2 ;  /* 0x0000000c03047c11 */ /* 0x000fe2000f8210ff */
[----:B------:R-:W-:Y:S01]  /*7570*/  IMAD R135, R135, UR6, RZ ;  /* 0x0000000687877c24 */ /* 0x000fe2000f8e02ff */
[----:B------:R-:W-:Y:S01]  /*7580*/  LEA.HI.X.SX32 R139, R137, R0, 0x2, P0 ;  /* 0x00000000898b7211 */ /* 0x000fe200000f16ff */
[----:B------:R-:W-:Y:S01]  /*7590*/  IMAD R134, R134, UR6, RZ ;  /* 0x0000000686867c24 */ /* 0x000fe2000f8e02ff */
[-C--:B------:R-:W-:Y:S01]  /*75a0*/  LEA R142, P3, R136, R2.reuse, 0x2 ;  /* 0x00000002888e7211 */ /* 0x080fe200078610ff */
[----:B------:R-:W-:Y:S01]  /*75b0*/  IMAD R131, R131, UR6, RZ ;  /* 0x0000000683837c24 */ /* 0x000fe2000f8e02ff */
[----:B------:R-:W-:Y:S01]  /*75c0*/  LEA.HI.X.SX32 R5, R3, UR13, 0x2, P1 ;  /* 0x0000000d03057c11 */ /* 0x000fe200088f16ff */
[----:B------:R1:W-:Y:S01]  /*75d0*/  STL.64 [R1+0x248], R138 ;  /* 0x0002488a01007387 */ /* 0x0003e20000100a00 */
[C---:B------:R-:W-:Y:S01]  /*75e0*/  LEA R140, P2, R135.reuse, R2, 0x2 ;  /* 0x00000002878c7211 */ /* 0x040fe200078410ff */
[----:B------:R-:W-:Y:S01]  /*75f0*/  IMAD R130, R130, UR6, RZ ;  /* 0x0000000682827c24 */ /* 0x000fe2000f8e02ff */
[-C--:B------:R-:W-:Y:S01]  /*7600*/  LEA.HI.X.SX32 R143, R136, R0.reuse, 0x2, P3 ;  /* 0x00000000888f7211 */ /* 0x080fe200018f16ff */
[----:B------:R-:W-:Y:S01]  /*7610*/  IMAD R128, R128, UR6, RZ ;  /* 0x0000000680807c24 */ /* 0x000fe2000f8e02ff */
[----:B------:R-:W-:Y:S01]  /*7620*/  LEA.HI.X.SX32 R141, R135, R0, 0x2, P2 ;  /* 0x00000000878d7211 */ /* 0x000fe200010f16ff */
[----:B------:R-:W-:Y:S01]  /*7630*/  IMAD R129, R129, UR6, RZ ;  /* 0x0000000681817c24 */ /* 0x000fe2000f8e02ff */
[-C--:B------:R-:W-:Y:S01]  /*7640*/  LEA R150, P0, R131, R2.reuse, 0x2 ;  /* 0x0000000283967211 */ /* 0x080fe200078010ff */
[----:B------:R-:W-:Y:S01]  /*7650*/  IMAD R127, R127, UR6, RZ ;  /* 0x000000067f7f7c24 */ /* 0x000fe2000f8e02ff */
[----:B------:R-:W2:Y:S01]  /*7660*/  LDC R3, c[0x0][0x3a0] ;  /* 0x0000e800ff037b82 */ /* 0x000ea20000000800 */
[-C--:B-1----:R-:W-:Y:S01]  /*7670*/  LEA R138, P1, R134, R2.reuse, 0x2 ;  /* 0x00000002868a7211 */ /* 0x082fe200078210ff */
[----:B------:R-:W-:Y:S01]  /*7680*/  IMAD R126, R126, UR6, RZ ;  /* 0x000000067e7e7c24 */ /* 0x000fe2000f8e02ff */
[----:B------:R-:W-:Y:S01]  /*7690*/  LEA R148, P6, R130, R2, 0x2 ;  /* 0x0000000282947211 */ /* 0x000fe200078c10ff */
[----:B------:R-:W-:Y:S01]  /*76a0*/  IMAD R125, R125, UR6, RZ ;  /* 0x000000067d7d7c24 */ /* 0x000fe2000f8e02ff */
[----:B------:R-:W-:Y:S01]  /*76b0*/  LEA.HI.X.SX32 R139, R134, R0, 0x2, P1 ;  /* 0x00000000868b7211 */ /* 0x000fe200008f16ff */
[----:B------:R-:W-:Y:S01]  /*76c0*/  IMAD R124, R124, UR6, RZ ;  /* 0x000000067c7c7c24 */ /* 0x000fe2000f8e02ff */
[-C--:B------:R-:W-:Y:S01]  /*76d0*/  LEA R144, P4, R128, R2.reuse, 0x2 ;  /* 0x0000000280907211 */ /* 0x080fe200078810ff */
[----:B------:R-:W-:Y:S01]  /*76e0*/  IMAD R123, R123, UR6, RZ ;  /* 0x000000067b7b7c24 */ /* 0x000fe2000f8e02ff */
[----:B------:R-:W-:Y:S01]  /*76f0*/  LEA R146, P5, R129, R2, 0x2 ;  /* 0x0000000281927211 */ /* 0x000fe200078a10ff */
[----:B------:R1:W-:Y:S01]  /*7700*/  STL.64 [R1+0x450], R142 ;  /* 0x0004508e01007387 */ /* 0x0003e20000100a00 */
[-C--:B------:R-:W-:Y:S01]  /*7710*/  LEA.HI.X.SX32 R151, R131, R0.reuse, 0x2, P0 ;  /* 0x0000000083977211 */ /* 0x080fe200000f16ff */
[----:B------:R-:W-:Y:S01]  /*7720*/  IMAD R122, R122, UR6, RZ ;  /* 0x000000067a7a7c24 */ /* 0x000fe2000f8e02ff */
[-C--:B------:R-:W-:Y:S01]  /*7730*/  LEA.HI.X.SX32 R149, R130, R0.reuse, 0x2, P6 ;  /* 0x0000000082957211 */ /* 0x080fe200030f16ff */
[----:B------:R3:W-:Y:S01]  /*7740*/  STL.64 [R1+0x240], R140 ;  /* 0x0002408c01007387 */ /* 0x0007e20000100a00 */
[----:B------:R-:W-:-:S03]  /*7750*/  LEA.HI.X.SX32 R145, R128, R0, 0x2, P4 ;  /* 0x0000000080917211 */ /* 0x000fc600020f16ff */
[----:B------:R4:W-:Y:S01]  /*7760*/  STL.64 [R1+0x238], R138 ;  /* 0x0002388a01007387 */ /* 0x0009e20000100a00 */
[-C--:B------:R-:W-:Y:S02]  /*7770*/  LEA R136, P0, R124, R2.reuse, 0x2 ;  /* 0x000000027c887211 */ /* 0x080fe400078010ff */
[----:B-1----:R-:W-:Y:S01]  /*7780*/  LEA R142, P3, R127, R2, 0x2 ;  /* 0x000000027f8e7211 */ /* 0x002fe200078610ff */
[----:B------:R-:W-:Y:S01]  /*7790*/  IMAD R121, R121, UR6, RZ ;  /* 0x0000000679797c24 */ /* 0x000fe2000f8e02ff */
[----:B------:R-:W-:Y:S02]  /*77a0*/  LEA.HI.X.SX32 R147, R129, R0, 0x2, P5 ;  /* 0x0000000081937211 */ /* 0x000fe400028f16ff */
[-C--:B---3--:R-:W-:Y:S01]  /*77b0*/  LEA R140, P2, R126, R2.reuse, 0x2 ;  /* 0x000000027e8c7211 */ /* 0x088fe200078410ff */
[----:B------:R-:W-:Y:S01]  /*77c0*/  IMAD R120, R120, UR6, RZ ;  /* 0x0000000678787c24 */ /* 0x000fe2000f8e02ff */
[-C--:B------:R-:W-:Y:S02]  /*77d0*/  LEA R134, P6, R123, R2.reuse, 0x2 ;  /* 0x000000027b867211 */ /* 0x080fe400078c10ff */
[----:B----4-:R-:W-:Y:S01]  /*77e0*/  LEA R138, P1, R125, R2, 0x2 ;  /* 0x000000027d8a7211 */ /* 0x010fe200078210ff */
[----:B------:R-:W-:Y:S01]  /*77f0*/  STL.64 [R1+0x230], R150 ;  /* 0x0002309601007387 */ /* 0x000fe20000100a00 */
[-C--:B------:R-:W-:Y:S01]  /*7800*/  LEA.HI.X.SX32 R143, R127, R0.reuse, 0x2, P3 ;  /* 0x000000007f8f7211 */ /* 0x080fe200018f16ff */
[----:B------:R-:W-:Y:S01]  /*7810*/  IMAD R119, R119, UR6, RZ ;  /* 0x0000000677777c24 */ /* 0x000fe2000f8e02ff */
[----:B------:R-:W-:Y:S01]  /*7820*/  LEA.HI.X.SX32 R141, R126, R0, 0x2, P2 ;  /* 0x000000007e8d7211 */ /* 0x000fe200010f16ff */
[----:B------:R-:W-:Y:S01]  /*7830*/  STL.64 [R1+0x228], R148 ;  /* 0x0002289401007387 */ /* 0x000fe20000100a00 */
[----:B------:R-:W-:Y:S01]  /*7840*/  LEA R130, P5, R122, R2, 0x2 ;  /* 0x000000027a827211 */ /* 0x000fe200078a10ff */
[----:B------:R-:W-:Y:S01]  /*7850*/  IMAD R118, R118, UR6, RZ ;  /* 0x0000000676767c24 */ /* 0x000fe2000f8e02ff */
[-C--:B------:R-:W-:Y:S01]  /*7860*/  LEA.HI.X.SX32 R139, R125, R0.reuse, 0x2, P1 ;  /* 0x000000007d8b7211 */ /* 0x080fe200008f16ff */
[----:B------:R1:W-:Y:S01]  /*7870*/  STL.64 [R1+0x338], R144 ;  /* 0x0003389001007387 */ /* 0x0003e20000100a00 */
[-C--:B------:R-:W-:Y:S01]  /*7880*/  LEA.HI.X.SX32 R137, R124, R0.reuse, 0x2, P0 ;  /* 0x000000007c897211 */ /* 0x080fe200000f16ff */
[----:B------:R-:W-:Y:S01]  /*7890*/  IMAD R117, R117, UR6, RZ ;  /* 0x0000000675757c24 */ /* 0x000fe2000f8e02ff */
[-C--:B------:R-:W-:Y:S01]  /*78a0*/  LEA.HI.X.SX32 R135, R123, R0.reuse, 0x2, P6 ;  /* 0x000000007b877211 */ /* 0x080fe200030f16ff */
[----:B------:R-:W-:Y:S01]  /*78b0*/  STL.64 [R1+0x2b8], R146 ;  /* 0x0002b89201007387 */ /* 0x000fe20000100a00 */
[----:B------:R-:W-:Y:S01]  /*78c0*/  IMAD R116, R116, UR6, RZ ;  /* 0x0000000674747c24 */ /* 0x000fe2000f8e02ff */
[----:B------:R-:W-:Y:S01]  /*78d0*/  LEA.HI.X.SX32 R131, R122, R0, 0x2, P5 ;  /* 0x000000007a837211 */ /* 0x000fe200028f16ff */
[----:B------:R-:W-:Y:S01]  /*78e0*/  IMAD R114, R114, UR6, RZ ;  /* 0x0000000672727c24 */ /* 0x000fe2000f8e02ff */
[----:B------:R3:W-:Y:S01]  /*78f0*/  STL.64 [R1+0x3b8], R142 ;  /* 0x0003b88e01007387 */ /* 0x0007e20000100a00 */
[----:B------:R-:W-:Y:S01]  /*7900*/  IMAD R115, R115, UR6, RZ ;  /* 0x0000000673737c24 */ /* 0x000fe2000f8e02ff */
[----:B-1----:R-:W-:-:S02]  /*7910*/  LEA R144, P4, R121, R2, 0x2 ;  /* 0x0000000279907211 */ /* 0x002fc400078810ff */
[----:B------:R1:W-:Y:S01]  /*7920*/  STL.64 [R1+0x220], R140 ;  /* 0x0002208c01007387 */ /* 0x0003e20000100a00 */
[----:B------:R-:W-:-:S03]  /*7930*/  IMAD R113, R113, UR6, RZ ;  /* 0x0000000671717c24 */ /* 0x000fc6000f8e02ff */
[----:B------:R4:W-:Y:S01]  /*7940*/  STL.64 [R1+0x218], R138 ;  /* 0x0002188a01007387 */ /* 0x0009e20000100a00 */
[----:B---3--:R-:W-:-:S03]  /*7950*/  LEA R142, P3, R120, R2, 0x2 ;  /* 0x00000002788e7211 */ /* 0x008fc600078610ff */
[----:B------:R3:W-:Y:S01]  /*7960*/  STL.64 [R1+0x210], R136 ;  /* 0x0002108801007387 */ /* 0x0007e20000100a00 */
[----:B------:R-:W-:Y:S01]  /*7970*/  IMAD R112, R112, UR6, RZ ;  /* 0x0000000670707c24 */ /* 0x000fe2000f8e02ff */
[----:B------:R-:W-:Y:S02]  /*7980*/  LEA.HI.X.SX32 R145, R121, R0, 0x2, P4 ;  /* 0x0000000079917211 */ /* 0x000fe400020f16ff */
[-C--:B-1----:R-:W-:Y:S01]  /*7990*/  LEA R140, P2, R119, R2.reuse, 0x2 ;  /* 0x00000002778c7211 */ /* 0x082fe200078410ff */
[----:B------:R1:W-:Y:S01]  /*79a0*/  STL.64 [R1+0x208], R134 ;  /* 0x0002088601007387 */ /* 0x0003e20000100a00 */
[----:B------:R-:W-:Y:S01]  /*79b0*/  IMAD R111, R111, UR6, RZ ;  /* 0x000000066f6f7c24 */ /* 0x000fe2000f8e02ff */
[----:B----4-:R-:W-:Y:S01]  /*79c0*/  LEA R138, P1, R118, R2, 0x2 ;  /* 0x00000002768a7211 */ /* 0x010fe200078210ff */
[----:B------:R-:W-:Y:S01]  /*79d0*/  IMAD R110, R110, UR6, RZ ;  /* 0x000000066e6e7c24 */ /* 0x000fe2000f8e02ff */
[----:B------:R-:W-:Y:S02]  /*79e0*/  LEA.HI.X.SX32 R143, R120, R0, 0x2, P3 ;  /* 0x00000000788f7211 */ /* 0x000fe400018f16ff */
[-C--:B---3--:R-:W-:Y:S01]  /*79f0*/  LEA R136, P0, R117, R2.reuse, 0x2 ;  /* 0x0000000275887211 */ /* 0x088fe200078010ff */
[----:B------:R3:W-:Y:S01]  /*7a00*/  STL.64 [R1+0x200], R130 ;  /* 0x0002008201007387 */ /* 0x0007e20000100a00 */
[----:B------:R-:W-:Y:S01]  /*7a10*/  LEA R128, P4, R114, R2, 0x2 ;  /* 0x0000000272807211 */ /* 0x000fe200078810ff */
[----:B------:R-:W-:Y:S01]  /*7a20*/  IMAD R109, R109, UR6, RZ ;  /* 0x000000066d6d7c24 */ /* 0x000fe2000f8e02ff */
[----:B------:R-:W-:-:S02]  /*7a30*/  LEA.HI.X.SX32 R141, R119, R0, 0x2, P2 ;  /* 0x00000000778d7211 */ /* 0x000fc400010f16ff */
[----:B-1----:R-:W-:Y:S02]  /*7a40*/  LEA R134, P6, R116, R2, 0x2 ;  /* 0x0000000274867211 */ /* 0x002fe400078c10ff */
[----:B------:R-:W-:Y:S01]  /*7a50*/  LEA.HI.X.SX32 R139, R118, R0, 0x2, P1 ;  /* 0x00000000768b7211 */ /* 0x000fe200008f16ff */
[----:B------:R-:W-:Y:S01]  /*7a60*/  IMAD R108, R108, UR6, RZ ;  /* 0x000000066c6c7c24 */ /* 0x000fe2000f8e02ff */
[----:B------:R-:W-:Y:S01]  /*7a70*/  LEA R126, P3, R113, R2, 0x2 ;  /* 0x00000002717e7211 */ /* 0x000fe200078610ff */
[----:B------:R-:W-:Y:S01]  /*7a80*/  STL.64 [R1+0x2c0], R144 ;  /* 0x0002c09001007387 */ /* 0x000fe20000100a00 */
[----:B------:R-:W-:Y:S02]  /*7a90*/  LEA.HI.X.SX32 R137, R117, R0, 0x2, P0 ;  /* 0x0000000075897211 */ /* 0x000fe400000f16ff */
[-C--:B---3--:R-:W-:Y:S01]  /*7aa0*/  LEA R130, P5, R115, R2.reuse, 0x2 ;  /* 0x0000000273827211 */ /* 0x088fe200078a10ff */
[----:B------:R-:W-:Y:S01]  /*7ab0*/  STL.64 [R1+0x340], R142 ;  /* 0x0003408e01007387 */ /* 0x000fe20000100a00 */
[----:B------:R-:W-:-:S02]  /*7ac0*/  LEA R124, P2, R112, R2, 0x2 ;  /* 0x00000002707c7211 */ /* 0x000fc400078410ff */
[----:B------:R-:W-:Y:S01]  /*7ad0*/  LEA.HI.X.SX32 R135, R116, R0, 0x2, P6 ;  /* 0x0000000074877211 */ /* 0x000fe200030f16ff */
[----:B------:R-:W-:Y:S01]  /*7ae0*/  STL.64 [R1+0x3c0], R140 ;  /* 0x0003c08c01007387 */ /* 0x000fe20000100a00 */
[----:B------:R-:W-:Y:S02]  /*7af0*/  LEA R122, P1, R111, R2, 0x2 ;  /* 0x000000026f7a7211 */ /* 0x000fe400078210ff */
[----:B------:R-:W-:Y:S01]  /*7b00*/  LEA.HI.X.SX32 R129, R114, R0, 0x2, P4 ;  /* 0x0000000072817211 */ /* 0x000fe200020f16ff */
[----:B------:R-:W-:Y:S01]  /*7b10*/  IMAD R107, R107, UR6, RZ ;  /* 0x000000066b6b7c24 */ /* 0x000fe2000f8e02ff */
[----:B------:R-:W-:Y:S01]  /*7b20*/  LEA R120, P0, R110, R2, 0x2 ;  /* 0x000000026e787211 */ /* 0x000fe200078010ff */
[----:B------:R-:W-:Y:S01]  /*7b30*/  STL.64 [R1+0x1f8], R138 ;  /* 0x0001f88a01007387 */ /* 0x000fe20000100a00 */
[----:B------:R-:W-:Y:S01]  /*7b40*/  LEA.HI.X.SX32 R131, R115, R0, 0x2, P5 ;  /* 0x0000000073837211 */ /* 0x000fe200028f16ff */
[----:B------:R-:W-:Y:S01]  /*7b50*/  IMAD R106, R106, UR6, RZ ;  /* 0x000000066a6a7c24 */ /* 0x000fe2000f8e02ff */
[----:B------:R-:W-:Y:S01]  /*7b60*/  LEA R118, P6, R109, R2, 0x2 ;  /* 0x000000026d767211 */ /* 0x000fe200078c10ff */
        /* <DEDUP_REMOVED lines=261> */
[----:B-1----:R-:W-:Y:S01]  /*8bc0*/  LEA R62, P6, R46, R2, 0x2 ;  /* 0x000000022e3e7211 */ /* 0x002fe200078c10ff */
[----:B------:R-:W-:Y:S01]  /*8bd0*/  IMAD R38, R38, UR6, RZ ;  /* 0x0000000626267c24 */ /* 0x000fe2000f8e02ff */
[----:B------:R-:W-:Y:S01]  /*8be0*/  LEA.HI.X.SX32 R67, R48, R0, 0x2, P1 ;  /* 0x0000000030437211 */ /* 0x000fe200008f16ff */
[----:B------:R-:W-:Y:S01]  /*8bf0*/  STL.64 [R1+0xd8], R72 ;  /* 0x0000d84801007387 */ /* 0x000fe20000100a00 */
[----:B------:R-:W-:Y:S02]  /*8c00*/  LEA R56, P3, R43, R2, 0x2 ;  /* 0x000000022b387211 */ /* 0x000fe400078610ff */
        /* <DEDUP_REMOVED lines=35> */
[----:B------:R-:W-:Y:S01]  /*8e40*/  IMAD R24, R24, UR6, RZ ;  /* 0x0000000618187c24 */ /* 0x000fe2000f8e02ff */
[----:B---3--:R-:W-:Y:S02]  /*8e50*/  LEA R56, P3, R36, R2, 0x2 ;  /* 0x0000000224387211 */ /* 0x008fe400078610ff */
[----:B------:R3:W-:Y:S01]  /*8e60*/  STL.64 [R1+0x390], R50 ;  /* 0x0003903201007387 */ /* 0x0007e20000100a00 */
[----:B------:R-:W-:Y:S01]  /*8e70*/  IMAD R22, R22, UR6, RZ ;  /* 0x0000000616167c24 */ /* 0x000fe2000f8e02ff */
[----:B------:R-:W-:Y:S02]  /*8e80*/  LEA.HI.X.SX32 R59, R37, R0, 0x2, P4 ;  /* 0x00000000253b7211 */ /* 0x000fe400020f16ff */
[-C--:B-1----:R-:W-:Y:S01]  /*8e90*/  LEA R54, P2, R35, R2.reuse, 0x2 ;  /* 0x0000000223367211 */ /* 0x082fe200078410ff */
[----:B------:R1:W-:Y:S01]  /*8ea0*/  STL.64 [R1+0x410], R48 ;  /* 0x0004103001007387 */ /* 0x0003e20000100a00 */
[----:B------:R-:W-:Y:S01]  /*8eb0*/  IMAD R20, R20, UR6, RZ ;  /* 0x0000000614147c24 */ /* 0x000fe2000f8e02ff */
[----:B----4-:R-:W-:-:S02]  /*8ec0*/  LEA R52, P1, R34, R2, 0x2 ;  /* 0x0000000222347211 */ /* 0x010fc400078210ff */
[----:B------:R4:W-:Y:S01]  /*8ed0*/  STL.64 [R1+0xb0], R46 ;  /* 0x0000b02e01007387 */ /* 0x0009e20000100a00 */
[----:B------:R-:W-:Y:S02]  /*8ee0*/  LEA.HI.X.SX32 R57, R36, R0, 0x2, P3 ;  /* 0x0000000024397211 */ /* 0x000fe400018f16ff */
[----:B---3--:R-:W-:Y:S01]  /*8ef0*/  LEA R50, P0, R32, R2, 0x2 ;  /* 0x0000000220327211 */ /* 0x008fe200078010ff */
[----:B------:R-:W-:Y:S01]  /*8f00*/  IMAD R18, R18, UR6, RZ ;  /* 0x0000000612127c24 */ /* 0x000fe2000f8e02ff */
[----:B------:R-:W-:Y:S01]  /*8f10*/  LEA.HI.X.SX32 R55, R35, R0, 0x2, P2 ;  /* 0x0000000023377211 */ /* 0x000fe200010f16ff */
[----:B------:R-:W-:Y:S01]  /*8f20*/  IMAD R16, R16, UR6, RZ ;  /* 0x0000000610107c24 */ /* 0x000fe2000f8e02ff */
[-C--:B------:R-:W-:Y:S02]  /*8f30*/  LEA R44, P4, R26, R2.reuse, 0x2 ;  /* 0x000000021a2c7211 */ /* 0x080fe400078810ff */
[-C--:B-1----:R-:W-:Y:S02]  /*8f40*/  LEA R48, P6, R30, R2.reuse, 0x2 ;  /* 0x000000021e307211 */ /* 0x082fe400078c10ff */
[----:B----4-:R-:W-:-:S02]  /*8f50*/  LEA R46, P5, R28, R2, 0x2 ;  /* 0x000000021c2e7211 */ /* 0x010fc400078a10ff */
        /* <DEDUP_REMOVED lines=30> */
[----:B-1----:R-:W-:-:S03]  /*9140*/  LEA R46, P5, R14, R2, 0x2 ;  /* 0x000000020e2e7211 */ /* 0x002fc600078a10ff */
[----:B------:R1:W-:Y:S01]  /*9150*/  STL.64 [R1+0x88], R42 ;  /* 0x0000882a01007387 */ /* 0x0003e20000100a00 */
[----:B------:R-:W-:-:S03]  /*9160*/  IMAD R15, R15, UR6, RZ ;  /* 0x000000060f0f7c24 */ /* 0x000fc6000f8e02ff */
[----:B------:R4:W-:Y:S01]  /*9170*/  STL.64 [R1+0x80], R40 ;  /* 0x0000802801007387 */ /* 0x0009e20000100a00 */
[----:B---3--:R-:W-:-:S03]  /*9180*/  LEA R44, P4, R12, R2, 0x2 ;  /* 0x000000020c2c7211 */ /* 0x008fc600078810ff */
[----:B------:R3:W-:Y:S01]  /*9190*/  STL.64 [R1+0x78], R38 ;  /* 0x0000782601007387 */ /* 0x0007e20000100a00 */
[----:B------:R-:W-:Y:S02]  /*91a0*/  LEA.HI.X.SX32 R47, R14, R0, 0x2, P5 ;  /* 0x000000000e2f7211 */ /* 0x000fe400028f16ff */
[----:B-1----:R-:W-:Y:S01]  /*91b0*/  LEA R42, P3, R10, R2, 0x2 ;  /* 0x000000020a2a7211 */ /* 0x002fe200078610ff */
[----:B------:R1:W-:Y:S01]  /*91c0*/  STL.64 [R1+0x2a0], R36 ;  /* 0x0002a02401007387 */ /* 0x0003e20000100a00 */
[----:B------:R-:W-:Y:S02]  /*91d0*/  LEA.HI.X.SX32 R45, R12, R0, 0x2, P4 ;  /* 0x000000000c2d7211 */ /* 0x000fe400020f16ff */
[-C--:B----4-:R-:W-:Y:S01]  /*91e0*/  LEA R40, P2, R8, R2.reuse, 0x2 ;  /* 0x0000000208287211 */ /* 0x090fe200078410ff */
[----:B------:R4:W-:Y:S01]  /*91f0*/  STL.64 [R1+0x320], R34 ;  /* 0x0003202201007387 */ /* 0x0009e20000100a00 */
[----:B------:R-:W-:Y:S01]  /*9200*/  IMAD R17, R17, UR6, RZ ;  /* 0x0000000611117c24 */ /* 0x000fe2000f8e02ff */
[----:B---3--:R-:W-:Y:S01]  /*9210*/  LEA R38, P1, R9, R2, 0x2 ;  /* 0x0000000209267211 */ /* 0x008fe200078210ff */
[----:B------:R-:W-:Y:S01]  /*9220*/  IMAD R19, R19, UR6, RZ ;  /* 0x0000000613137c24 */ /* 0x000fe2000f8e02ff */
[----:B------:R-:W-:-:S02]  /*9230*/  LEA.HI.X.SX32 R43, R10, R0, 0x2, P3 ;  /* 0x000000000a2b7211 */ /* 0x000fc400018f16ff */
[----:B-1----:R-:W-:Y:S01]  /*9240*/  LEA R36, P0, R11, R2, 0x2 ;  /* 0x000000020b247211 */ /* 0x002fe200078010ff */
[----:B------:R-:W-:Y:S01]  /*9250*/  IMAD R33, R33, UR6, RZ ;  /* 0x0000000621217c24 */ /* 0x000fe2000f8e02ff */
[----:B------:R-:W-:Y:S02]  /*9260*/  LEA.HI.X.SX32 R41, R8, R0, 0x2, P2 ;  /* 0x0000000008297211 */ /* 0x000fe400010f16ff */
[----:B----4-:R-:W-:Y:S01]  /*9270*/  LEA R34, P6, R13, R2, 0x2 ;  /* 0x000000020d227211 */ /* 0x010fe200078c10ff */
[----:B------:R-:W-:Y:S01]  /*9280*/  IMAD R31, R31, UR6, RZ ;  /* 0x000000061f1f7c24 */ /* 0x000fe2000f8e02ff */
[-C--:B------:R-:W-:Y:S01]  /*9290*/  LEA.HI.X.SX32 R39, R9, R0.reuse, 0x2, P1 ;  /* 0x0000000009277211 */ /* 0x080fe200008f16ff */
[----:B------:R1:W-:Y:S01]  /*92a0*/  STL.64 [R1+0x3a0], R46 ;  /* 0x0003a02e01007387 */ /* 0x0003e20000100a00 */
[-C--:B------:R-:W-:Y:S01]  /*92b0*/  LEA.HI.X.SX32 R37, R11, R0.reuse, 0x2, P0 ;  /* 0x000000000b257211 */ /* 0x080fe200000f16ff */
[----:B------:R-:W-:Y:S01]  /*92c0*/  IMAD R29, R29, UR6, RZ ;  /* 0x000000061d1d7c24 */ /* 0x000fe2000f8e02ff */
[----:B------:R-:W-:Y:S01]  /*92d0*/  LEA.HI.X.SX32 R35, R13, R0, 0x2, P6 ;  /* 0x000000000d237211 */ /* 0x000fe200030f16ff */
[----:B------:R3:W-:Y:S01]  /*92e0*/  STL.64 [R1+0x420], R44 ;  /* 0x0004202c01007387 */ /* 0x0007e20000100a00 */
[----:B------:R-:W-:-:S02]  /*92f0*/  IMAD R27, R27, UR6, RZ ;  /* 0x000000061b1b7c24 */ /* 0x000fc4000f8e02ff */
[----:B------:R-:W-:Y:S01]  /*9300*/  IMAD R25, R25, UR6, RZ ;  /* 0x0000000619197c24 */ /* 0x000fe2000f8e02ff */
[----:B------:R4:W-:Y:S01]  /*9310*/  STL.64 [R1+0x70], R42 ;  /* 0x0000702a01007387 */ /* 0x0009e20000100a00 */
[----:B------:R-:W-:Y:S01]  /*9320*/  IMAD R23, R23, UR6, RZ ;  /* 0x0000000617177c24 */ /* 0x000fe2000f8e02ff */
[-C--:B-1----:R-:W-:Y:S01]  /*9330*/  LEA R46, P5, R15, R2.reuse, 0x2 ;  /* 0x000000020f2e7211 */ /* 0x082fe200078a10ff */
[----:B------:R-:W-:Y:S01]  /*9340*/  IMAD R21, R21, UR6, RZ ;  /* 0x0000000615157c24 */ /* 0x000fe2000f8e02ff */
[----:B------:R1:W-:Y:S01]  /*9350*/  STL.64 [R1+0x68], R40 ;  /* 0x0000682801007387 */ /* 0x0003e20000100a00 */
[----:B---3--:R-:W-:-:S03]  /*9360*/  LEA R44, P4, R17, R2, 0x2 ;  /* 0x00000002112c7211 */ /* 0x008fc600078810ff */
[----:B------:R3:W-:Y:S01]  /*9370*/  STL.64 [R1+0x60], R38 ;  /* 0x0000602601007387 */ /* 0x0007e20000100a00 */
[----:B----4-:R-:W-:-:S03]  /*9380*/  LEA R42, P3, R19, R2, 0x2 ;  /* 0x00000002132a7211 */ /* 0x010fc600078610ff */
[----:B------:R4:W-:Y:S01]  /*9390*/  STL.64 [R1+0x58], R36 ;  /* 0x0000582401007387 */ /* 0x0009e20000100a00 */
[----:B------:R-:W-:Y:S02]  /*93a0*/  LEA.HI.X.SX32 R47, R15, R0, 0x2, P5 ;  /* 0x000000000f2f7211 */ /* 0x000fe400028f16ff */
[----:B-1----:R-:W-:Y:S01]  /*93b0*/  LEA R40, P2, R33, R2, 0x2 ;  /* 0x0000000221287211 */ /* 0x002fe200078410ff */
[----:B------:R1:W-:Y:S01]  /*93c0*/  STL.64 [R1+0x2a8], R34 ;  /* 0x0002a82201007387 */ /* 0x0003e20000100a00 */
[----:B------:R-:W-:Y:S02]  /*93d0*/  LEA.HI.X.SX32 R45, R17, R0, 0x2, P4 ;  /* 0x00000000112d7211 */ /* 0x000fe400020f16ff */
[----:B---3--:R-:W-:Y:S02]  /*93e0*/  LEA R38, P1, R31, R2, 0x2 ;  /* 0x000000021f267211 */ /* 0x008fe400078210ff */
[----:B------:R-:W-:Y:S02]  /*93f0*/  LEA.HI.X.SX32 R43, R19, R0, 0x2, P3 ;  /* 0x00000000132b7211 */ /* 0x000fe400018f16ff */
[----:B----4-:R-:W-:-:S02]  /*9400*/  LEA R36, P0, R29, R2, 0x2 ;  /* 0x000000021d247211 */ /* 0x010fc400078010ff */
[-C--:B------:R-:W-:Y:S02]  /*9410*/  LEA R12, P5, R25, R2.reuse, 0x2 ;  /* 0x00000002190c7211 */ /* 0x080fe400078a10ff */
[-C--:B------:R-:W-:Y:S02]  /*9420*/  LEA R10, P4, R23, R2.reuse, 0x2 ;  /* 0x00000002170a7211 */ /* 0x080fe400078810ff */
[-C--:B-1----:R-:W-:Y:S02]  /*9430*/  LEA R34, P6, R27, R2.reuse, 0x2 ;  /* 0x000000021b227211 */ /* 0x082fe400078c10ff */
[----:B------:R-:W-:Y:S02]  /*9440*/  LEA R8, P3, R21, R2, 0x2 ;  /* 0x0000000215087211 */ /* 0x000fe400078610ff */
[-C--:B------:R-:W-:Y:S01]  /*9450*/  LEA.HI.X.SX32 R41, R33, R0.reuse, 0x2, P2 ;  /* 0x0000000021297211 */ /* 0x080fe200010f16ff */
[----:B------:R-:W-:Y:S01]  /*9460*/  STL.64 [R1+0x328], R46 ;  /* 0x0003282e01007387 */ /* 0x000fe20000100a00 */
[----:B------:R-:W-:-:S02]  /*9470*/  LEA.HI.X.SX32 R39, R31, R0, 0x2, P1 ;  /* 0x000000001f277211 */ /* 0x000fc400008f16ff */
[-C--:B------:R-:W-:Y:S01]  /*9480*/  LEA.HI.X.SX32 R37, R29, R0.reuse, 0x2, P0 ;  /* 0x000000001d257211 */ /* 0x080fe200000f16ff */
[----:B------:R-:W-:Y:S01]  /*9490*/  STL.64 [R1+0x3a8], R44 ;  /* 0x0003a82c01007387 */ /* 0x000fe20000100a00 */
[-C--:B------:R-:W-:Y:S02]  /*94a0*/  LEA.HI.X.SX32 R35, R27, R0.reuse, 0x2, P6 ;  /* 0x000000001b237211 */ /* 0x080fe400030f16ff */
[-C--:B------:R-:W-:Y:S01]  /*94b0*/  LEA.HI.X.SX32 R13, R25, R0.reuse, 0x2, P5 ;  /* 0x00000000190d7211 */ /* 0x080fe200028f16ff */
[----:B------:R-:W-:Y:S01]  /*94c0*/  STL.64 [R1+0x430], R42 ;  /* 0x0004302a01007387 */ /* 0x000fe20000100a00 */
[-C--:B------:R-:W-:Y:S02]  /*94d0*/  LEA.HI.X.SX32 R11, R23, R0.reuse, 0x2, P4 ;  /* 0x00000000170b7211 */ /* 0x080fe400020f16ff */
[----:B------:R-:W-:Y:S01]  /*94e0*/  LEA.HI.X.SX32 R9, R21, R0, 0x2, P3 ;  /* 0x0000000015097211 */ /* 0x000fe200018f16ff */
[----:B------:R-:W-:Y:S01]  /*94f0*/  STL.64 [R1+0x50], R40 ;  /* 0x0000502801007387 */ /* 0x000fe20000100a00 */
[----:B--2---:R-:W-:-:S03]  /*9500*/  VIADD R0, R3, 0xfffffffc ;  /* 0xfffffffc03007836 */ /* 0x004fc60000000000 */
[----:B------:R-:W-:Y:S04]  /*9510*/  STL.64 [R1+0x48], R38 ;  /* 0x0000482601007387 */ /* 0x000fe80000100a00 */
[----:B------:R-:W-:Y:S01]  /*9520*/  STL.64 [R1+0x40], R36 ;  /* 0x0000402401007387 */ /* 0x000fe20000100a00 */
[----:B------:R-:W-:-:S03]  /*9530*/  ISETP.GE.U32.AND P5, PT, R0, 0x7fffff7d, PT ;  /* 0x7fffff7d0000780c */ /* 0x000fc60003fa6070 */
[----:B------:R-:W-:Y:S01]  /*9540*/  STL.64 [R1+0x38], R34 ;  /* 0x0000382201007387 */ /* 0x000fe20000100a00 */
[----:B------:R-:W-:Y:S01]  /*9550*/  IADD3 R2, PT, PT, R3, -0x3, RZ ;  /* 0xfffffffd03027810 */ /* 0x000fe20007ffe0ff */
[C---:B------:R-:W-:Y:S02]  /*9560*/  IMAD.SHL.U32 R0, R6.reuse, 0x2, RZ ;  /* 0x0000000206007824 */ /* 0x040fe400078e00ff */
[----:B------:R1:W-:Y:S01]  /*9570*/  STL.64 [R1+0x3b0], R8 ;  /* 0x0003b00801007387 */ /* 0x0003e20000100a00 */
[----:B------:R-:W-:-:S03]  /*9580*/  LEA R166, P0, R6, R4, 0x3 ;  /* 0x0000000406a67211 */ /* 0x000fc600078018ff */
[----:B------:R-:W-:Y:S04]  /*9590*/  STL.64 [R1+0x2b0], R12 ;  /* 0x0002b00c01007387 */ /* 0x000fe80000100a00 */
[----:B------:R2:W-:Y:S01]  /*95a0*/  STL.64 [R1+0x330], R10 ;  /* 0x0003300a01007387 */ /* 0x0005e20000100a00 */
[----:B------:R-:W-:Y:S01]  /*95b0*/  ISETP.GE.U32.AND P2, PT, R2, 0x7fffff7e, PT ;  /* 0x7fffff7e0200780c */ /* 0x000fe20003f46070 */
[----:B------:R-:W-:Y:S01]  /*95c0*/  IMAD R2, R6, 0x3, RZ ;  /* 0x0000000306027824 */ /* 0x000fe200078e02ff */
[----:B------:R-:W-:Y:S01]  /*95d0*/  LEA.HI.X.SX32 R167, R0, R5, 0x2, P0 ;  /* 0x0000000500a77211 */ /* 0x000fe200000f16ff */
[----:B-1----:R-:W-:Y:S02]  /*95e0*/  VIADD R8, R3, 0xfffffffe ;  /* 0xfffffffe03087836 */ /* 0x002fe40000000000 */
[----:B------:R-:W-:-:S02]  /*95f0*/  IMAD R25, R6, 0x14, RZ ;  /* 0x0000001406197824 */ /* 0x000fc400078e02ff */
[----:B--2---:R-:W-:Y:S01]  /*9600*/  IMAD R11, R6, 0xc, RZ ;  /* 0x0000000c060b7824 */ /* 0x004fe200078e02ff */
[----:B------:R-:W-:Y:S01]  /*9610*/  ISETP.GE.U32.AND P4, PT, R8, 0x7fffff7f, PT ;  /* 0x7fffff7f0800780c */ /* 0x000fe20003f86070 */
[----:B------:R-:W-:-:S03]  /*9620*/  VIADD R9, R3, 0xffffffff ;  /* 0xffffffff03097836 */ /* 0x000fc60000000000 */
[-C--:B------:R-:W-:Y:S01]  /*9630*/  IADD3 R168, P1, PT, R11, R4.reuse, RZ ;  /* 0x000000040ba87210 */ /* 0x080fe20007f3e0ff */
[C---:B------:R-:W-:Y:S01]  /*9640*/  IMAD R8, R6.reuse, 0x5, RZ ;  /* 0x0000000506087824 */ /* 0x040fe200078e02ff */
[----:B------:R1:W-:Y:S01]  /*9650*/  STL.64 [R1+0x28], R166 ;  /* 0x000028a601007387 */ /* 0x0003e20000100a00 */
[----:B------:R-:W-:Y:S01]  /*9660*/  IMAD R33, R6, 0x18, RZ ;  /* 0x0000001806217824 */ /* 0x000fe200078e02ff */
[----:B------:R-:W-:Y:S01]  /*9670*/  LEA.HI.X.SX32 R169, R2, R5, 0x2, P1 ;  /* 0x0000000502a97211 */ /* 0x000fe200008f16ff */
[C---:B------:R-:W-:Y:S01]  /*9680*/  IMAD R41, R6.reuse, 0x1c, RZ ;  /* 0x0000001c06297824 */ /* 0x040fe200078e02ff */
[----:B------:R-:W-:Y:S01]  /*9690*/  ISETP.GE.U32.AND P3, PT, R9, 0x7fffff80, PT ;  /* 0x7fffff800900780c */ /* 0x000fe20003f66070 */
[C---:B------:R-:W-:Y:S01]  /*96a0*/  IMAD R9, R6.reuse, 0x6, RZ ;  /* 0x0000000606097824 */ /* 0x040fe200078e02ff */
[-C--:B------:R-:W-:Y:S01]  /*96b0*/  IADD3 R172, P1, PT, R33, R4.reuse, RZ ;  /* 0x0000000421ac7210 */ /* 0x080fe20007f3e0ff */
[C---:B------:R-:W-:Y:S01]  /*96c0*/  IMAD R10, R6.reuse, 0x7, RZ ;  /* 0x00000007060a7824 */ /* 0x040fe200078e02ff */
[----:B------:R2:W-:Y:S01]  /*96d0*/  STL.64 [R1+0x20], R168 ;  /* 0x000020a801007387 */ /* 0x0005e20000100a00 */
[----:B-1----:R-:W-:Y:S01]  /*96e0*/  IADD3 R166, P0, PT, R25, R4, RZ ;  /* 0x0000000419a67210 */ /* 0x002fe20007f1e0ff */
[----:B------:R-:W-:-:S03]  /*96f0*/  IMAD R57, R6, 0x24, RZ ;  /* 0x0000002406397824 */ /* 0x000fc600078e02ff */
[-C--:B------:R-:W-:Y:S01]  /*9700*/  LEA.HI.X.SX32 R167, R8, R5.reuse, 0x2, P0 ;  /* 0x0000000508a77211 */ /* 0x080fe200000f16ff */
[C---:B------:R-:W-:Y:S01]  /*9710*/  IMAD.SHL.U32 R12, R6.reuse, 0x8, RZ ;  /* 0x00000008060c7824 */ /* 0x040fe200078e00ff */
[-C--:B--2---:R-:W-:Y:S01]  /*9720*/  IADD3 R168, P0, PT, R41, R4.reuse, RZ ;  /* 0x0000000429a87210 */ /* 0x084fe20007f1e0ff */
[C---:B------:R-:W-:Y:S01]  /*9730*/  IMAD R13, R6.reuse, 0x9, RZ ;  /* 0x00000009060d7824 */ /* 0x040fe200078e02ff */
[-C--:B------:R-:W-:Y:S01]  /*9740*/  LEA.HI.X.SX32 R173, R9, R5.reuse, 0x2, P1 ;  /* 0x0000000509ad7211 */ /* 0x080fe200008f16ff */
[C---:B------:R-:W-:Y:S01]  /*9750*/  IMAD R65, R6.reuse, 0x28, RZ ;  /* 0x0000002806417824 */ /* 0x040fe200078e02ff */
[CC--:B------:R-:W-:Y:S01]  /*9760*/  LEA R250, P1, R6.reuse, R4.reuse, 0x5 ;  /* 0x0000000406fa7211 */ /* 0x0c0fe200078228ff */
[----:B------:R-:W-:Y:S01]  /*9770*/  IMAD R73, R6, 0x2c, RZ ;  /* 0x0000002c06497824 */ /* 0x000fe200078e02ff */
[-C--:B------:R-:W-:Y:S02]  /*9780*/  LEA.HI.X.SX32 R169, R10, R5.reuse, 0x2, P0 ;  /* 0x000000050aa97211 */ /* 0x080fe400000f16ff */
[-C--:B------:R-:W-:Y:S01]  /*9790*/  IADD3 R248, P0, PT, R57, R4.reuse, RZ ;  /* 0x0000000439f87210 */ /* 0x080fe20007f1e0ff */
[----:B------:R-:W-:Y:S01]  /*97a0*/  IMAD R14, R6, 0xa, RZ ;  /* 0x0000000a060e7824 */ /* 0x000fe200078e02ff */
[-C--:B------:R-:W-:Y:S01]  /*97b0*/  LEA.HI.X.SX32 R251, R12, R5.reuse, 0x2, P1 ;  /* 0x000000050cfb7211 */ /* 0x080fe200008f16ff */
[C---:B------:R-:W-:Y:S01]  /*97c0*/  IMAD R15, R6.reuse, 0xb, RZ ;  /* 0x0000000b060f7824 */ /* 0x040fe200078e02ff */
[-C--:B------:R-:W-:Y:S01]  /*97d0*/  IADD3 R244, P1, PT, R65, R4.reuse, RZ ;  /* 0x0000000441f47210 */ /* 0x080fe20007f3e0ff */
[C---:B------:R-:W-:Y:S01]  /*97e0*/  IMAD R81, R6.reuse, 0x30, RZ ;  /* 0x0000003006517824 */ /* 0x040fe200078e02ff */
[-C--:B------:R-:W-:Y:S01]  /*97f0*/  LEA.HI.X.SX32 R249, R13, R5.reuse, 0x2, P0 ;  /* 0x000000050df97211 */ /* 0x080fe200000f16ff */
[C---:B------:R-:W-:Y:S01]  /*9800*/  IMAD R89, R6.reuse, 0x34, RZ ;  /* 0x0000003406597824 */ /* 0x040fe200078e02ff */
[-C--:B------:R-:W-:Y:S01]  /*9810*/  IADD3 R242, P0, PT, R73, R4.reuse, RZ ;  /* 0x0000000449f27210 */ /* 0x080fe20007f1e0ff */
[----:B------:R-:W-:Y:S01]  /*9820*/  IMAD R16, R6, 0xd, RZ ;  /* 0x0000000d06107824 */ /* 0x000fe200078e02ff */
[-C--:B------:R-:W-:Y:S01]  /*9830*/  LEA.HI.X.SX32 R245, R14, R5.reuse, 0x2, P1 ;  /* 0x000000050ef57211 */ /* 0x080fe200008f16ff */
[C---:B------:R-:W-:Y:S01]  /*9840*/  IMAD R97, R6.reuse, 0x38, RZ ;  /* 0x0000003806617824 */ /* 0x040fe200078e02ff */
[----:B------:R-:W-:Y:S01]  /*9850*/  IADD3 R8, P1, PT, R81, R4, RZ ;  /* 0x0000000451087210 */ /* 0x000fe20007f3e0ff */
[----:B------:R-:W-:Y:S01]  /*9860*/  IMAD R105, R6, 0x3c, RZ ;  /* 0x0000003c06697824 */ /* 0x000fe200078e02ff */
[----:B------:R-:W-:-:S02]  /*9870*/  LEA.HI.X.SX32 R243, R15, R5, 0x2, P0 ;  /* 0x000000050ff37211 */ /* 0x000fc400000f16ff */
[-C--:B------:R-:W-:Y:S01]  /*9880*/  IADD3 R10, P0, PT, R89, R4.reuse, RZ ;  /* 0x00000004590a7210 */ /* 0x080fe20007f1e0ff */
[C---:B------:R-:W-:Y:S01]  /*9890*/  IMAD R17, R6.reuse, 0xe, RZ ;  /* 0x0000000e06117824 */ /* 0x040fe200078e02ff */
[-C--:B------:R-:W-:Y:S01]  /*98a0*/  LEA.HI.X.SX32 R9, R11, R5.reuse, 0x2, P1 ;  /* 0x000000050b097211 */ /* 0x080fe200008f16ff */
[C---:B------:R-:W-:Y:S01]  /*98b0*/  IMAD R18, R6.reuse, 0xf, RZ ;  /* 0x0000000f06127824 */ /* 0x040fe200078e02ff */
[-C--:B------:R-:W-:Y:S01]  /*98c0*/  IADD3 R12, P1, PT, R97, R4.reuse, RZ ;  /* 0x00000004610c7210 */ /* 0x080fe20007f3e0ff */
[----:B------:R-:W-:Y:S01]  /*98d0*/  IMAD R121, R6, 0x44, RZ ;  /* 0x0000004406797824 */ /* 0x000fe200078e02ff */
[-C--:B------:R-:W-:Y:S02]  /*98e0*/  LEA.HI.X.SX32 R11, R16, R5.reuse, 0x2, P0 ;  /* 0x00000005100b7211 */ /* 0x080fe400000f16ff */
[-C--:B------:R-:W-:Y:S01]  /*98f0*/  IADD3 R14, P0, PT, R105, R4.reuse, RZ ;  /* 0x00000004690e7210 */ /* 0x080fe20007f1e0ff */
[C---:B------:R-:W-:Y:S01]  /*9900*/  IMAD.SHL.U32 R19, R6.reuse, 0x10, RZ ;  /* 0x0000001006137824 */ /* 0x040fe200078e00ff */
[-C--:B------:R-:W-:Y:S01]  /*9910*/  LEA.HI.X.SX32 R13, R17, R5.reuse, 0x2, P1 ;  /* 0x00000005110d7211 */ /* 0x080fe200008f16ff */
[C---:B------:R-:W-:Y:S01]  /*9920*/  IMAD R21, R6.reuse, 0x11, RZ ;  /* 0x0000001106157824 */ /* 0x040fe200078e02ff */
[CC--:B------:R-:W-:Y:S01]  /*9930*/  LEA R16, P1, R6.reuse, R4.reuse, 0x6 ;  /* 0x0000000406107211 */ /* 0x0c0fe200078230ff */
[----:B------:R-:W-:Y:S01]  /*9940*/  IMAD R129, R6, 0x48, RZ ;  /* 0x0000004806817824 */ /* 0x000fe200078e02ff */
[-C--:B------:R-:W-:Y:S01]  /*9950*/  LEA.HI.X.SX32 R15, R18, R5.reuse, 0x2, P0 ;  /* 0x00000005120f7211 */ /* 0x080fe200000f16ff */
[C---:B------:R-:W-:Y:S01]  /*9960*/  IMAD R138, R6.reuse, 0x4c, RZ ;  /* 0x0000004c068a7824 */ /* 0x040fe200078e02ff */
[-C--:B------:R-:W-:Y:S01]  /*9970*/  IADD3 R18, P0, PT, R121, R4.reuse, RZ ;  /* 0x0000000479127210 */ /* 0x080fe20007f1e0ff */
[C---:B------:R-:W-:Y:S01]  /*9980*/  IMAD R23, R6.reuse, 0x12, RZ ;  /* 0x0000001206177824 */ /* 0x040fe200078e02ff */
        /* <DEDUP_REMOVED lines=8> */
[----:B------:R-:W-:Y:S01]  /*9a10*/  IMAD R27, R6, 0x15, RZ ;  /* 0x00000015061b7824 */ /* 0x000fe200078e02ff */
[-C--:B------:R-:W-:Y:S01]  /*9a20*/  LEA.HI.X.SX32 R23, R26, R5.reuse, 0x2, P0 ;  /* 0x000000051a177211 */ /* 0x080fe200000f16ff */
[C---:B------:R-:W-:Y:S01]  /*9a30*/  IMAD R179, R6.reuse, 0x5c, RZ ;  /* 0x0000005c06b37824 */ /* 0x040fe200078e02ff */
[-C--:B------:R-:W-:Y:S01]  /*9a40*/  IADD3 R26, P0, PT, R141, R4.reuse, RZ ;  /* 0x000000048d1a7210 */ /* 0x080fe20007f1e0ff */
[C---:B------:R-:W-:Y:S01]  /*9a50*/  IMAD R171, R6.reuse, 0x58, RZ ;  /* 0x0000005806ab7824 */ /* 0x040fe200078e02ff */
[-C--:B------:R-:W-:Y:S01]  /*9a60*/  IADD3 R24, P1, PT, R139, R4.reuse, RZ ;  /* 0x000000048b187210 */ /* 0x080fe20007f3e0ff */
[C---:B------:R-:W-:Y:S01]  /*9a70*/  IMAD R31, R6.reuse, 0x17, RZ ;  /* 0x00000017061f7824 */ /* 0x040fe200078e02ff */
[-C--:B------:R-:W-:Y:S01]  /*9a80*/  LEA.HI.X.SX32 R27, R27, R5.reuse, 0x2, P0 ;  /* 0x000000051b1b7211 */ /* 0x080fe200000f16ff */
        /* <DEDUP_REMOVED lines=31> */
[-C--:B------:R-:W-:Y:S01]  /*9c80*/  IADD3 R46, P0, PT, R246, R4.reuse, RZ ;  /* 0x00000004f62e7210 */ /* 0x080fe20007f1e0ff */
[C---:B------:R-:W-:Y:S01]  /*9c90*/  IMAD R45, R6.reuse, 0x1e, RZ ;  /* 0x0000001e062d7824 */ /* 0x040fe200078e02ff */
[-C--:B------:R-:W-:Y:S02]  /*9ca0*/  LEA.HI.X.SX32 R41, R41, R5.reuse, 0x2, P1 ;  /* 0x0000000529297211 */ /* 0x080fe400008f16ff */
[-C--:B------:R-:W-:Y:S01]  /*9cb0*/  IADD3 R44, P1, PT, R235, R4.reuse, RZ ;  /* 0x00000004eb2c7210 */ /* 0x080fe20007f3e0ff */
[C---:B------:R-:W-:Y:S01]  /*9cc0*/  IMAD R51, R6.reuse, 0x21, RZ ;  /* 0x0000002106337824 */ /* 0x040fe200078e02ff */
[-C--:B------:R-:W-:Y:S01]  /*9cd0*/  LEA.HI.X.SX32 R47, R47, R5.reuse, 0x2, P0 ;  /* 0x000000052f2f7211 */ /* 0x080fe200000f16ff */
[----:B------:R-:W-:Y:S01]  /*9ce0*/  IMAD R54, R6, 0x8c, RZ ;  /* 0x0000008c06367824 */ /* 0x000fe200078e02ff */
[-C--:B------:R-:W-:Y:S01]  /*9cf0*/  IADD3 R50, P0, PT, R50, R4.reuse, RZ ;  /* 0x0000000432327210 */ /* 0x080fe20007f1e0ff */
[C---:B------:R-:W-:Y:S01]  /*9d00*/  IMAD.SHL.U32 R49, R6.reuse, 0x20, RZ ;  /* 0x0000002006317824 */ /* 0x040fe200078e00ff */
[-C--:B------:R-:W-:Y:S01]  /*9d10*/  LEA.HI.X.SX32 R45, R45, R5.reuse, 0x2, P1 ;  /* 0x000000052d2d7211 */ /* 0x080fe200008f16ff */
[C---:B------:R-:W-:Y:S01]  /*9d20*/  IMAD R52, R6.reuse, 0x88, RZ ;  /* 0x0000008806347824 */ /* 0x040fe200078e02ff */
[CC--:B------:R-:W-:Y:S01]  /*9d30*/  LEA R48, P1, R6.reuse, R4.reuse, 0x7 ;  /* 0x0000000406307211 */ /* 0x0c0fe200078238ff */
[C---:B------:R-:W-:Y:S01]  /*9d40*/  IMAD R55, R6.reuse, 0x23, RZ ;  /* 0x0000002306377824 */ /* 0x040fe200078e02ff */
[-C--:B------:R-:W-:Y:S01]  /*9d50*/  LEA.HI.X.SX32 R51, R51, R5.reuse, 0x2, P0 ;  /* 0x0000000533337211 */ /* 0x080fe200000f16ff */
[----:B------:R-:W-:Y:S01]  /*9d60*/  IMAD R58, R6, 0x94, RZ ;  /* 0x00000094063a7824 */ /* 0x000fe200078e02ff */
[-C--:B------:R-:W-:Y:S01]  /*9d70*/  IADD3 R54, P0, PT, R54, R4.reuse, RZ ;  /* 0x0000000436367210 */ /* 0x080fe20007f1e0ff */
[C---:B------:R-:W-:Y:S01]  /*9d80*/  IMAD R53, R6.reuse, 0x22, RZ ;  /* 0x0000002206357824 */ /* 0x040fe200078e02ff */
[-C--:B------:R-:W-:Y:S01]  /*9d90*/  LEA.HI.X.SX32 R49, R49, R5.reuse, 0x2, P1 ;  /* 0x0000000531317211 */ /* 0x080fe200008f16ff */
[----:B------:R-:W-:Y:S01]  /*9da0*/  IMAD R56, R6, 0x90, RZ ;  /* 0x0000009006387824 */ /* 0x000fe200078e02ff */
[-C--:B------:R-:W-:Y:S01]  /*9db0*/  IADD3 R52, P1, PT, R52, R4.reuse, RZ ;  /* 0x0000000434347210 */ /* 0x080fe20007f3e0ff */
[C---:B------:R-:W-:Y:S01]  /*9dc0*/  IMAD R59, R6.reuse, 0x25, RZ ;  /* 0x00000025063b7824 */ /* 0x040fe200078e02ff */
[-C--:B------:R-:W-:Y:S01]  /*9dd0*/  LEA.HI.X.SX32 R55, R55, R5.reuse, 0x2, P0 ;  /* 0x0000000537377211 */ /* 0x080fe200000f16ff */
[----:B------:R-:W-:Y:S01]  /*9de0*/  IMAD R62, R6, 0x9c, RZ ;  /* 0x0000009c063e7824 */ /* 0x000fe200078e02ff */
        /* <DEDUP_REMOVED lines=98> */
[----:B------:R-:W-:Y:S01]  /*a410*/  IMAD R109, R6, 0x3e, RZ ;  /* 0x0000003e066d7824 */ /* 0x000fe200078e02ff */
        /* <DEDUP_REMOVED lines=55> */
[----:B------:R-:W-:Y:S01]  /*a790*/  IMAD R153, R6, 0x4f, RZ ;  /* 0x0000004f06997824 */ /* 0x000fe200078e02ff */
[-C--:B------:R-:W-:Y:S01]  /*a7a0*/  LEA.HI.X.SX32 R149, R142, R5.reuse, 0x2, P0 ;  /* 0x000000058e957211 */ /* 0x080fe200000f16ff */
[----:B------:R-:W-:Y:S01]  /*a7b0*/  IMAD R156, R6, 0x144, RZ ;  /* 0x00000144069c7824 */ /* 0x000fe200078e02ff */
[-C--:B------:R-:W-:Y:S01]  /*a7c0*/  IADD3 R152, P0, PT, R152, R4.reuse, RZ ;  /* 0x0000000498987210 */ /* 0x080fe20007f1e0ff */
[----:B------:R-:W-:Y:S01]  /*a7d0*/  IMAD R151, R6, 0x4e, RZ ;  /* 0x0000004e06977824 */ /* 0x000fe200078e02ff */
        /* <DEDUP_REMOVED lines=17> */
[----:B------:R1:W-:Y:S01]  /*a8f0*/  STL.64 [R1+0x10], R166 ;  /* 0x000010a601007387 */ /* 0x0003e20000100a00 */
[-C--:B------:R-:W-:Y:S01]  /*a900*/  IADD3 R158, P1, PT, R158, R4.reuse, RZ ;  /* 0x000000049e9e7210 */ /* 0x080fe20007f3e0ff */
[----:B------:R-:W-:Y:S01]  /*a910*/  IMAD R165, R6, 0x55, RZ ;  /* 0x0000005506a57824 */ /* 0x000fe200078e02ff */
[----:B------:R-:W-:Y:S01]  /*a920*/  LEA.HI.X.SX32 R161, R161, R5, 0x2, P0 ;  /* 0x00000005a1a17211 */ /* 0x000fe200000f16ff */
[----:B------:R-:W-:Y:S01]  /*a930*/  STL.64 [R1+0x8], R172 ;  /* 0x000008ac01007387 */ /* 0x000fe20000100a00 */
[----:B------:R-:W-:-:S03]  /*a940*/  IADD3 R164, P0, PT, R164, R4, RZ ;  /* 0x00000004a4a47210 */ /* 0x000fc60007f1e0ff */
[----:B------:R2:W-:Y:S01]  /*a950*/  STL.64 [R1], R168 ;  /* 0x000000a801007387 */ /* 0x0005e20000100a00 */
[-C--:B------:R-:W-:Y:S02]  /*a960*/  LEA.HI.X.SX32 R159, R159, R5.reuse, 0x2, P1 ;  /* 0x000000059f9f7211 */ /* 0x080fe400008f16ff */
[-C--:B------:R-:W-:Y:S01]  /*a970*/  IADD3 R162, P1, PT, R162, R4.reuse, RZ ;  /* 0x00000004a2a27210 */ /* 0x080fe20007f3e0ff */
[C---:B-1----:R-:W-:Y:S01]  /*a980*/  IMAD R166, R6.reuse, 0x158, RZ ;  /* 0x0000015806a67824 */ /* 0x042fe200078e02ff */
[-C--:B------:R-:W-:Y:S01]  /*a990*/  LEA.HI.X.SX32 R165, R165, R5.reuse, 0x2, P0 ;  /* 0x00000005a5a57211 */ /* 0x080fe200000f16ff */
[C---:B------:R-:W-:Y:S02]  /*a9a0*/  IMAD R167, R6.reuse, 0x56, RZ ;  /* 0x0000005606a77824 */ /* 0x040fe400078e02ff */
[C---:B--2---:R-:W-:Y:S02]  /*a9b0*/  IMAD R168, R6.reuse, 0x15c, RZ ;  /* 0x0000015c06a87824 */ /* 0x044fe400078e02ff */
[C---:B------:R-:W-:Y:S01]  /*a9c0*/  IMAD R169, R6.reuse, 0x57, RZ ;  /* 0x0000005706a97824 */ /* 0x040fe200078e02ff */
[-C--:B------:R-:W-:Y:S01]  /*a9d0*/  LEA.HI.X.SX32 R163, R141, R5.reuse, 0x2, P1 ;  /* 0x000000058da37211 */ /* 0x080fe200008f16ff */
[----:B------:R-:W-:Y:S01]  /*a9e0*/  IMAD R172, R6, 0x164, RZ ;  /* 0x0000016406ac7824 */ /* 0x000fe200078e02ff */
[-C--:B------:R-:W-:Y:S01]  /*a9f0*/  IADD3 R168, P0, PT, R168, R4.reuse, RZ ;  /* 0x00000004a8a87210 */ /* 0x080fe20007f1e0ff */
        /* <DEDUP_REMOVED lines=61> */
[-C--:B------:R-:W-:Y:S01]  /*add0*/  IADD3 R198, P1, PT, R198, R4.reuse, RZ ;  /* 0x00000004c6c67210 */ /* 0x080fe20007f3e0ff */
[----:B------:R-:W-:Y:S01]  /*ade0*/  IMAD R136, R6, 0x69, RZ ;  /* 0x0000006906887824 */ /* 0x000fe200078e02ff */
        /* <DEDUP_REMOVED lines=43> */
[-C--:B------:R-:W-:Y:S02]  /*b0a0*/  IADD3 R222, P1, PT, R222, R4.reuse, RZ ;  /* 0x00000004dede7210 */ /* 0x080fe40007f3e0ff */
[-C--:B------:R-:W-:Y:S01]  /*b0b0*/  LEA.HI.X.SX32 R225, R0, R5.reuse, 0x2, P0 ;  /* 0x0000000500e17211 */ /* 0x080fe200000f16ff */
[----:B------:R-:W-:Y:S01]  /*b0c0*/  IMAD R0, R6, 0x75, RZ ;  /* 0x0000007506007824 */ /* 0x000fe200078e02ff */
[----:B------:R-:W-:Y:S01]  /*b0d0*/  LEA.HI.X.SX32 R223, R2, R5, 0x2, P1 ;  /* 0x0000000502df7211 */ /* 0x000fe200008f16ff */
[----:B------:R-:W-:Y:S01]  /*b0e0*/  IMAD R230, R6, 0x1d8, RZ ;  /* 0x000001d806e67824 */ /* 0x000fe200078e02ff */
[-C--:B------:R-:W-:Y:S01]  /*b0f0*/  IADD3 R228, P0, PT, R228, R4.reuse, RZ ;  /* 0x00000004e4e47210 */ /* 0x080fe20007f1e0ff */
[----:B------:R-:W-:Y:S01]  /*b100*/  IMAD R232, R6, 0x1dc, RZ ;  /* 0x000001dc06e87824 */ /* 0x000fe200078e02ff */
[----:B------:R-:W-:-:S02]  /*b110*/  IADD3 R226, P1, PT, R226, R4, RZ ;  /* 0x00000004e2e27210 */ /* 0x000fc40007f3e0ff */
[-C--:B------:R-:W-:Y:S01]  /*b120*/  LEA.HI.X.SX32 R229, R0, R5.reuse, 0x2, P0 ;  /* 0x0000000500e57211 */ /* 0x080fe200000f16ff */
[C---:B------:R-:W-:Y:S01]  /*b130*/  IMAD R0, R6.reuse, 0x76, RZ ;  /* 0x0000007606007824 */ /* 0x040fe200078e02ff */
[-C--:B------:R-:W-:Y:S01]  /*b140*/  LEA.HI.X.SX32 R227, R227, R5.reuse, 0x2, P1 ;  /* 0x00000005e3e37211 */ /* 0x080fe200008f16ff */
[----:B------:R-:W-:Y:S01]  /*b150*/  IMAD R2, R6, 0x77, RZ ;  /* 0x0000007706027824 */ /* 0x000fe200078e02ff */
[-C--:B------:R-:W-:Y:S01]  /*b160*/  IADD3 R230, P1, PT, R230, R4.reuse, RZ ;  /* 0x00000004e6e67210 */ /* 0x080fe20007f3e0ff */
[----:B------:R-:W-:Y:S01]  /*b170*/  IMAD R234, R6, 0x1e0, RZ ;  /* 0x000001e006ea7824 */ /* 0x000fe200078e02ff */
[-C--:B------:R-:W-:Y:S01]  /*b180*/  IADD3 R232, P0, PT, R232, R4.reuse, RZ ;  /* 0x00000004e8e87210 */ /* 0x080fe20007f1e0ff */
[----:B------:R-:W-:Y:S01]  /*b190*/  IMAD R236, R6, 0x1e4, RZ ;  /* 0x000001e406ec7824 */ /* 0x000fe200078e02ff */
[-C--:B------:R-:W-:Y:S01]  /*b1a0*/  LEA.HI.X.SX32 R231, R0, R5.reuse, 0x2, P1 ;  /* 0x0000000500e77211 */ /* 0x080fe200008f16ff */
[----:B------:R-:W-:Y:S01]  /*b1b0*/  IMAD R0, R6, 0x79, RZ ;  /* 0x0000007906007824 */ /* 0x000fe200078e02ff */
[----:B------:R-:W-:Y:S01]  /*b1c0*/  LEA.HI.X.SX32 R233, R2, R5, 0x2, P0 ;  /* 0x0000000502e97211 */ /* 0x000fe200000f16ff */
[----:B------:R-:W-:Y:S01]  /*b1d0*/  IMAD R238, R6, 0x1e8, RZ ;  /* 0x000001e806ee7824 */ /* 0x000fe200078e02ff */
[----:B------:R-:W-:-:S02]  /*b1e0*/  IADD3 R234, P1, PT, R234, R4, RZ ;  /* 0x00000004eaea7210 */ /* 0x000fc40007f3e0ff */
[-C--:B------:R-:W-:Y:S01]  /*b1f0*/  IADD3 R236, P0, PT, R236, R4.reuse, RZ ;  /* 0x00000004ecec7210 */ /* 0x080fe20007f1e0ff */
[----:B------:R-:W-:Y:S01]  /*b200*/  IMAD R2, R6, 0x7a, RZ ;  /* 0x0000007a06027824 */ /* 0x000fe200078e02ff */
[-C--:B------:R-:W-:Y:S02]  /*b210*/  LEA.HI.X.SX32 R235, R235, R5.reuse, 0x2, P1 ;  /* 0x00000005ebeb7211 */ /* 0x080fe400008f16ff */
[----:B------:R-:W-:Y:S01]  /*b220*/  LEA.HI.X.SX32 R237, R0, R5, 0x2, P0 ;  /* 0x0000000500ed7211 */ /* 0x000fe200000f16ff */
[----:B------:R-:W-:Y:S01]  /*b230*/  IMAD R0, R6, 0x1f0, RZ ;  /* 0x000001f006007824 */ /* 0x000fe200078e02ff */
[----:B------:R-:W-:Y:S01]  /*b240*/  IADD3 R238, P1, PT, R238, R4, RZ ;  /* 0x00000004eeee7210 */ /* 0x000fe20007f3e0ff */
[----:B------:R-:W-:-:S03]  /*b250*/  IMAD R240, R6, 0x1ec, RZ ;  /* 0x000001ec06f07824 */ /* 0x000fc600078e02ff */
        /* <DEDUP_REMOVED lines=8> */
[-C--:B------:R-:W-:Y:S02]  /*b2e0*/  LEA.HI.X.SX32 R241, R137, R5.reuse, 0x2, P0 ;  /* 0x0000000589f17211 */ /* 0x080fe400000f16ff */
[-C--:B------:R-:W-:Y:S01]  /*b2f0*/  IADD3 R142, P1, PT, R0, R4.reuse, RZ ;  /* 0x00000004008e7210 */ /* 0x080fe20007f3e0ff */
[----:B------:R-:W-:Y:S01]  /*b300*/  IMAD R0, R6, 0x1fc, RZ ;  /* 0x000001fc06007824 */ /* 0x000fe200078e02ff */
[-C--:B------:R-:W-:Y:S01]  /*b310*/  IADD3 R138, P0, PT, R136, R4.reuse, RZ ;  /* 0x00000004888a7210 */ /* 0x080fe20007f1e0ff */
[----:B------:R-:W1:Y:S03]  /*b320*/  S2R R133, SR_TID.X ;  /* 0x0000000000857919 */ /* 0x000e660000002100 */
[----:B------:R-:W-:Y:S01]  /*b330*/  LEA.HI.X.SX32 R139, R2, R5, 0x2, P0 ;  /* 0x00000005028b7211 */ /* 0x000fe200000f16ff */
[----:B------:R2:W-:Y:S01]  /*b340*/  STL.64 [R1+0x428], R140 ;  /* 0x0004288c01007387 */ /* 0x0005e20000100a00 */
[C---:B------:R-:W-:Y:S01]  /*b350*/  IMAD R2, R6.reuse, 0x7e, RZ ;  /* 0x0000007e06027824 */ /* 0x040fe200078e02ff */
[----:B------:R-:W-:-:S04]  /*b360*/  LEA R136, P6, R6, R4, 0x4 ;  /* 0x0000000406887211 */ /* 0x000fc800078c20ff */
[-C--:B------:R-:W-:Y:S02]  /*b370*/  LEA.HI.X.SX32 R143, R2, R5.reuse, 0x2, P1 ;  /* 0x00000005028f7211 */ /* 0x080fe400008f16ff */
[----:B--2---:R-:W-:Y:S01]  /*b380*/  IADD3 R140, P0, PT, R0, R4, RZ ;  /* 0x00000004008c7210 */ /* 0x004fe20007f1e0ff */
[----:B------:R-:W-:Y:S01]  /*b390*/  IMAD R0, R6, 0x7f, RZ ;  /* 0x0000007f06007824 */ /* 0x000fe200078e02ff */
[----:B------:R2:W-:Y:S04]  /*b3a0*/  STL.64 [R1+0x438], R138 ;  /* 0x0004388a01007387 */ /* 0x0005e80000100a00 */
[----:B------:R-:W-:Y:S01]  /*b3b0*/  LEA.HI.X.SX32 R141, R0, R5, 0x2, P0 ;  /* 0x00000005008d7211 */ /* 0x000fe200000f16ff */
[----:B------:R2:W-:Y:S04]  /*b3c0*/  STL.64 [R1+0x440], R142 ;  /* 0x0004408e01007387 */ /* 0x0005e80000100a00 */
[----:B------:R2:W-:Y:S01]  /*b3d0*/  STL.64 [R1+0x448], R140 ;  /* 0x0004488c01007387 */ /* 0x0005e20000100a00 */
[----:B------:R-:W3:Y:S03]  /*b3e0*/  S2R R247, SR_TID.X ;  /* 0x0000000000f77919 */ /* 0x000ee60000002100 */
[----:B------:R2:W-:Y:S01]  /*b3f0*/  STL [R1+0x18], R136 ;  /* 0x0000188801007387 */ /* 0x0005e20000100800 */
[----:B-1----:R-:W-:Y:S01]  /*b400*/  LOP3.LUT R133, R133, 0x7f, RZ, 0xc0, !PT ;  /* 0x0000007f85857812 */ /* 0x002fe200078ec0ff */
[----:B------:R-:W-:Y:S01]  /*b410*/  USHF.L.U32 UR4, UR8, 0x15, URZ ;  /* 0x0000001508047899 */ /* 0x000fe200080006ff */
[----:B------:R-:W-:-:S02]  /*b420*/  IMAD.SHL.U32 R0, R6, 0x4, RZ ;  /* 0x0000000406007824 */ /* 0x000fc400078e00ff */
[----:B------:R-:W-:Y:S01]  /*b430*/  ISETP.NE.U32.AND P1, PT, R133, RZ, PT ;  /* 0x000000ff8500720c */ /* 0x000fe20003f25070 */
[----:B------:R-:W-:Y:S01]  /*b440*/  ULOP3.LUT UR11, UR4, 0x600000, URZ, 0xc0, !UPT ;  /* 0x00600000040b7892 */ /* 0x000fe2000f8ec0ff */
[----:B------:R-:W-:Y:S01]  /*b450*/  UMOV UR6, 0x1 ;  /* 0x0000000100067882 */ /* 0x000fe20000000000 */
[----:B------:R-:W-:Y:S10]  /*b460*/  BRA.U UP0, `(.L_x_5) ;  /* 0x0000000100187547 */ /* 0x000ff4000b800000 */
[----:B------:R-:W-:Y:S01]  /*b470*/  ELECT P0, URZ, PT ;  /* 0x0000000000ff782f */ /* 0x000fe20003800000 */
[----:B------:R-:W-:Y:S01]  /*b480*/  IMAD.MOV.U32 R2, RZ, RZ, 0x1 ;  /* 0x00000001ff027424 */ /* 0x000fe200078e00ff */
[----:B------:R-:W-:Y:S01]  /*b490*/  UMOV UR4, 0x40 ;  /* 0x0000004000047882 */ /* 0x000fe20000000000 */
[----:B------:R-:W-:Y:S01]  /*b4a0*/  UVIRTCOUNT.DEALLOC.SMPOOL 0x80 ;  /* 0x000000800000784c */ /* 0x000fe20000000000 */
[----:B------:R-:W-:-:S09]  /*b4b0*/  ULEA UR4, UR5, UR4, 0x18 ;  /* 0x0000000405047291 */ /* 0x000fd2000f8ec0ff */
[----:B------:R1:W-:Y:S03]  /*b4c0*/  @P0 STS.U8 [UR4], R2 ;  /* 0x00000002ff000988 */ /* 0x0003e60008000004 */
.L_x_5:
[----:B------:R-:W-:Y:S01]  /*b4d0*/  UIADD3 UR11, UPT, UPT, UR10, UR11, URZ ;  /* 0x0000000b0a0b7290 */ /* 0x000fe2000fffe0ff */
[----:B------:R4:W-:Y:S01]  /*b4e0*/  STL.64 [R1+0xce0], R240 ;  /* 0x000ce0f001007387 */ /* 0x0009e20000100a00 */
[----:B------:R-:W-:Y:S01]  /*b4f0*/  VOTEU.ALL UP1, P1 ;  /* 0x0000000000ff7886 */ /* 0x000fe20000820000 */
[----:B------:R-:W-:Y:S01]  /*b500*/  UIADD3 UR4, UPT, UPT, UR9, 0x50000, URZ ;  /* 0x0005000009047890 */ /* 0x000fe2000fffe0ff */
[----:B------:R-:W1:Y:S01]  /*b510*/  LDCU.64 UR22, c[0x0][0x358] ;  /* 0x00006b00ff1677ac */ /* 0x000e620008000a00 */
[----:B------:R2:W-:Y:S04]  /*b520*/  STL.64 [R1+0xcd8], R142 ;  /* 0x000cd88e01007387 */ /* 0x0005e80000100a00 */
[----:B------:R-:W-:Y:S01]  /*b530*/  STTM.x128 tmem[UR11], RZ ;  /* 0x000000ff000079ed */ /* 0x000fe200083c000b */
[----:B------:R-:W3:Y:S01]  /*b540*/  FENCE.VIEW.ASYNC.T ;  /* 0x00000000000073c6 */ /* 0x000ee20000000200 */
[----:B------:R-:W-:-:S04]  /*b550*/  @!UP1 UIADD3 UR12, UPT, UPT, -UR6, 0x100000, URZ ;  /* 0x00100000060c9890 */ /* 0x000fc8000fffe1ff */
[----:B------:R-:W-:Y:S02]  /*b560*/  @!UP1 USHF.L.U32 UR13, UR12, 0xb, URZ ;  /* 0x0000000b0c0d9899 */ /* 0x000fe400080006ff */
[----:B------:R-:W-:Y:S01]  /*b570*/  @!UP1 USHF.L.U32 UR12, UR12, 0x1, URZ ;  /* 0x000000010c0c9899 */ /* 0x000fe200080006ff */
[----:B----4-:R-:W-:Y:S01]  /*b580*/  IMAD.MOV.U32 R241, RZ, RZ, R137 ;  /* 0x000000fffff17224 */ /* 0x010fe200078e0089 */
[----:B------:R-:W-:-:S04]  /*b590*/  @!UP1 UIADD3 UR6, UPT, UPT, -UR6, 0x100000, URZ ;  /* 0x0010000006069890 */ /* 0x000fc8000fffe1ff */
[----:B------:R-:W-:Y:S02]  /*b5a0*/  @!UP1 USHF.L.U32 UR7, UR6, 0xb, URZ ;  /* 0x0000000b06079899 */ /* 0x000fe400080006ff */
[----:B------:R-:W-:Y:S01]  /*b5b0*/  @!UP1 USHF.L.U32 UR6, UR6, 0x1, URZ ;  /* 0x0000000106069899 */ /* 0x000fe200080006ff */
[----:B---3--:R-:W-:Y:S01]  /*b5c0*/  VOTEU.ALL UP1, P1 ;  /* 0x0000000000ff7886 */ /* 0x008fe20000820000 */
[----:B------:R-:W-:Y:S01]  /*b5d0*/  BAR.SYNC.DEFER_BLOCKING 0x0 ;  /* 0x0000000000007b1d */ /* 0x000fe20000010000 */
[C---:B------:R-:W-:Y:S01]  /*b5e0*/  LEA.HI.X.SX32 R241, R0.reuse, R5, 0x2, P6 ;  /* 0x0000000500f17211 */ /* 0x040fe200030f16ff */
[----:B------:R-:W-:Y:S01]  /*b5f0*/  IMAD.MOV.U32 R240, RZ, RZ, R136 ;  /* 0x000000fffff07224 */ /* 0x000fe200078e0088 */
[----:B------:R-:W-:-:S03]  /*b600*/  IADD3 R240, P0, PT, R0, R4, RZ ;  /* 0x0000000400f07210 */ /* 0x000fc60007f1e0ff */
[----:B------:R3:W-:Y:S04]  /*b610*/  STL.64 [R1+0xcd0], R140 ;  /* 0x000cd08c01007387 */ /* 0x0007e80000100a00 */
[----:B--2---:R-:W2:Y:S01]  /*b620*/  LDL.64 R142, [R1+0x28] ;  /* 0x00002800018e7983 */ /* 0x004ea20000100a00 */
[----:B------:R-:W-:-:S03]  /*b630*/  VOTEU.ALL UP2, P1 ;  /* 0x0000000000ff7886 */ /* 0x000fc60000840000 */
[----:B------:R-:W4:Y:S01]  /*b640*/  LDL.64 R138, [R1+0x8] ;  /* 0x00000800018a7983 */ /* 0x000f220000100a00 */
[----:B------:R-:W-:-:S03]  /*b650*/  LEA R246, R133, UR9, 0x9 ;  /* 0x0000000985f67c11 */ /* 0x000fc6000f8e48ff */
[----:B------:R-:W4:Y:S04]  /*b660*/  LDL.64 R136, [R1] ;  /* 0x0000000001887983 */ /* 0x000f280000100a00 */
[----:B------:R-:W1:Y:S02]  /*b670*/  FENCE.VIEW.ASYNC.S ;  /* 0x00000000000073c6 */ /* 0x000e640000000000 */
[----:B-1----:R1:W1:Y:S02]  /*b680*/  @!UP1 SYNCS.EXCH.64 URZ, [UR4], UR12 ;  /* 0x0000000c04ff95b2 */ /* 0x0022640008000100 */
[----:B-1----:R-:W-:Y:S06]  /*b690*/  BAR.SYNC.DEFER_BLOCKING 0x0 ;  /* 0x0000000000007b1d */ /* 0x002fec0000010000 */
[----:B---3--:R-:W3:Y:S04]  /*b6a0*/  LDL.64 R140, [R1+0x20] ;  /* 0x00002000018c7983 */ /* 0x008ee80000100a00 */
[----:B------:R1:W-:Y:S04]  /*b6b0*/  STL [R1+0x1c], R241 ;  /* 0x00001cf101007387 */ /* 0x0003e80000100800 */
[----:B------:R1:W-:Y:S02]  /*b6c0*/  STL.64 [R1+0xbe8], R6 ;  /* 0x000be80601007387 */ /* 0x0003e40000100a00 */
[----:B-1----:R-:W-:Y:S01]  /*b6d0*/  LEA.HI.X.SX32 R241, R6, R5, 0x2, P0 ;  /* 0x0000000506f17211 */ /* 0x002fe200000f16ff */
[----:B------:R1:W1:Y:S02]  /*b6e0*/  @!UP2 SYNCS.EXCH.64 URZ, [UR9+0x50008], UR6 ;  /* 0x0500080609ffa5b2 */ /* 0x0002640008000100 */
[----:B------:R-:W-:Y:S01]  /*b6f0*/  @!PT LDS RZ, [RZ] ;  /* 0x00000000fffff984 */ /* 0x000fe20000000800 */
[----:B------:R-:W-:Y:S01]  /*b700*/  @!PT LDS RZ, [RZ] ;  /* 0x00000000fffff984 */ /* 0x000fe20000000800 */
[----:B------:R-:W-:Y:S01]  /*b710*/  @!PT LDS RZ, [RZ] ;  /* 0x00000000fffff984 */ /* 0x000fe20000000800 */
[----:B-1----:R-:W-:Y:S04]  /*b720*/  LDGSTS.E [R246+0x30000], desc[UR22][R4.64], !P3 ;  /* 0x3000000004f67fae */ /* 0x002fe8000d9a1016 */
[----:B------:R-:W4:Y:S04]  /*b730*/  LDL.64 R6, [R1+0x10] ;  /* 0x0000100001067983 */ /* 0x000f280000100a00 */
[----:B------:R-:W-:Y:S04]  /*b740*/  STL.64 [R1+0x30], R240 ;  /* 0x000030f001007387 */ /* 0x000fe80000100a00 */
[----:B------:R1:W-:Y:S01]  /*b750*/  STL.64 [R1+0xbf0], R4 ;  /* 0x000bf00401007387 */ /* 0x0003e20000100a00 */
[----:B------:R-:W-:-:S03]  /*b760*/  VIADD R0, R3, 0xfffffffb ;  /* 0xfffffffb03007836 */ /* 0x000fc60000000000 */
[----:B------:R-:W-:Y:S04]  /*b770*/  LDGSTS.E [R246+0x30004], desc[UR22][R240.64], !P4 ;  /* 0x30004000f0f67fae */ /* 0x000fe8000e1a1016 */
[----:B-1----:R-:W4:Y:S01]  /*b780*/  LDL.64 R4, [R1+0x18] ;  /* 0x0000180001047983 */ /* 0x002f220000100a00 */
[----:B------:R-:W-:Y:S01]  /*b790*/  ISETP.GE.U32.AND P0, PT, R0, 0x7fffff7c, PT ;  /* 0x7fffff7c0000780c */ /* 0x000fe20003f06070 */
[----:B------:R-:W-:Y:S02]  /*b7a0*/  VIADD R0, R3, 0xfffffffa ;  /* 0xfffffffa03007836 */ /* 0x000fe40000000000 */
[----:B------:R-:W4:Y:S03]  /*b7b0*/  LDL.LU.64 R240, [R1+0xce0] ;  /* 0x000ce00001f07983 */ /* 0x000f260000300a00 */
[----:B------:R-:W-:-:S02]  /*b7c0*/  ISETP.GE.U32.AND P6, PT, R0, 0x7fffff7b, PT ;  /* 0x7fffff7b0000780c */ /* 0x000fc40003fc6070 */
[----:B------:R-:W-:-:S04]  /*b7d0*/  IADD3 R0, PT, PT, R3, -0x7, RZ ;  /* 0xfffffff903007810 */ /* 0x000fc80007ffe0ff */
[----:B------:R-:W-:Y:S01]  /*b7e0*/  ISETP.GE.U32.AND P3, PT, R0, 0x7fffff7a, PT ;  /* 0x7fffff7a0000780c */ /* 0x000fe20003f66070 */
[----:B------:R-:W-:-:S05]  /*b7f0*/  VIADD R0, R3, 0xfffffff8 ;  /* 0xfffffff803007836 */ /* 0x000fca0000000000 */
[----:B------:R-:W-:Y:S01]  /*b800*/  ISETP.GE.U32.AND P4, PT, R0, 0x7fffff79, PT ;  /* 0x7fffff790000780c */ /* 0x000fe20003f86070 */
[C---:B------:R-:W-:Y:S01]  /*b810*/  VIADD R0, R3.reuse, 0xfffffff7 ;  /* 0xfffffff703007836 */ /* 0x040fe20000000000 */
[----:B--2---:R-:W-:Y:S04]  /*b820*/  LDGSTS.E [R246+0x30008], desc[UR22][R142.64], !P2 ;  /* 0x300080008ef67fae */ /* 0x004fe8000d1a1016 */
[----:B------:R-:W-:Y:S01]  /*b830*/  ISETP.GE.U32.AND P2, PT, R0, 0x7fffff78, PT ;  /* 0x7fffff780000780c */ /* 0x000fe20003f46070 */
[C---:B------:R-:W-:Y:S01]  /*b840*/  VIADD R0, R3.reuse, 0xfffffff6 ;  /* 0xfffffff603007836 */ /* 0x040fe20000000000 */
[----:B------:R-:W2:Y:S04]  /*b850*/  LDL.LU.64 R142, [R1+0xcd8] ;  /* 0x000cd800018e7983 */ /* 0x000ea80000300a00 */
[----:B---3--:R-:W-:Y:S01]  /*b860*/  LDGSTS.E [R246+0x3000c], desc[UR22][R140.64], !P5 ;  /* 0x3000c0008cf67fae */ /* 0x008fe2000e9a1016 */
[----:B------:R-:W-:Y:S01]  /*b870*/  ISETP.GE.U32.AND P5, PT, R0, 0x7fffff77, PT ;  /* 0x7fffff770000780c */ /* 0x000fe20003fa6070 */
[----:B------:R-:W-:-:S02]  /*b880*/  VIADD R0, R3, 0xfffffff5 ;  /* 0xfffffff503007836 */ /* 0x000fc40000000000 */
[----:B------:R-:W3:Y:S04]  /*b890*/  LDL.LU.64 R140, [R1+0xcd0] ;  /* 0x000cd000018c7983 */ /* 0x000ee80000300a00 */
[----:B----4-:R-:W-:Y:S01]  /*b8a0*/  LDGSTS.E [R246+0x30010], desc[UR22][R4.64], !P0 ;  /* 0x3001000004f67fae */ /* 0x010fe2000c1a1016 */
[----:B------:R-:W-:Y:S01]  /*b8b0*/  ISETP.GE.U32.AND P0, PT, R0, 0x7fffff76, PT ;  /* 0x7fffff760000780c */ /* 0x000fe20003f06070 */
[C---:B------:R-:W-:Y:S02]  /*b8c0*/  VIADD R0, R3.reuse, 0xfffffff4 ;  /* 0xfffffff403007836 */ /* 0x040fe40000000000 */
[----:B------:R-:W-:Y:S03]  /*b8d0*/  LDGSTS.E [R246+0x30014], desc[UR22][R6.64], !P6 ;  /* 0x3001400006f67fae */ /* 0x000fe6000f1a1016 */
[----:B------:R-:W-:Y:S01]  /*b8e0*/  ISETP.GE.U32.AND P6, PT, R0, 0x7fffff75, PT ;  /* 0x7fffff750000780c */ /* 0x000fe20003fc6070 */
[C---:B------:R-:W-:Y:S01]  /*b8f0*/  VIADD R0, R3.reuse, 0xfffffff3 ;  /* 0xfffffff303007836 */ /* 0x040fe20000000000 */
[----:B------:R1:W-:Y:S04]  /*b900*/  LDGSTS.E [R246+0x30018], desc[UR22][R138.64], !P3 ;  /* 0x300180008af67fae */ /* 0x0003e8000d9a1016 */
[----:B------:R-:W-:Y:S01]  /*b910*/  ISETP.GE.U32.AND P3, PT, R0, 0x7fffff74, PT ;  /* 0x7fffff740000780c */ /* 0x000fe20003f66070 */
[C---:B------:R-:W-:Y:S01]  /*b920*/  VIADD R0, R3.reuse, 0xfffffff2 ;  /* 0xfffffff203007836 */ /* 0x040fe20000000000 */
[----:B------:R4:W-:Y:S04]  /*b930*/  LDGSTS.E [R246+0x3001c], desc[UR22][R136.64], !P4 ;  /* 0x3001c00088f67fae */ /* 0x0009e8000e1a1016 */
[----:B------:R-:W-:Y:S01]  /*b940*/  ISETP.GE.U32.AND P4, PT, R0, 0x7fffff73, PT ;  /* 0x7fffff730000780c */ /* 0x000fe20003f86070 */
[C---:B------:R-:W-:Y:S01]  /*b950*/  VIADD R0, R3.reuse, 0xfffffff1 ;  /* 0xfffffff103007836 */ /* 0x040fe20000000000 */
[----:B------:R-:W-:Y:S01]  /*b960*/  LDGSTS.E [R246+0x30020], desc[UR22][R250.64], !P2 ;  /* 0x30020000faf67fae */ /* 0x000fe2000d1a1016 */
[C---:B------:R-:W-:Y:S01]  /*b970*/  VIADD R252, R3.reuse, 0x7f ;  /* 0x0000007f03fc7836 */ /* 0x040fe20000000000 */
[----:B-1----:R-:W1:Y:S02]  /*b980*/  LDC R138, c[0x0][0x3a0] ;  /* 0x0000e800ff8a7b82 */ /* 0x002e640000000800 */
[----:B------:R-:W-:Y:S01]  /*b990*/  ISETP.GE.U32.AND P2, PT, R0, 0x7fffff72, PT ;  /* 0x7fffff720000780c */ /* 0x000fe20003f46070 */
[C---:B------:R-:W-:Y:S01]  /*b9a0*/  VIADD R0, R3.reuse, 0xfffffff0 ;  /* 0xfffffff003007836 */ /* 0x040fe20000000000 */
[----:B------:R-:W-:Y:S04]  /*b9b0*/  LDGSTS.E [R246+0x30024], desc[UR22][R248.64], !P5 ;  /* 0x30024000f8f67fae */ /* 0x000fe8000e9a1016 */
[----:B------:R-:W-:Y:S01]  /*b9c0*/  ISETP.GE.U32.AND P5, PT, R0, 0x7fffff71, PT ;  /* 0x7fffff710000780c */ /* 0x000fe20003fa6070 */
[C---:B------:R-:W-:Y:S01]  /*b9d0*/  VIADD R0, R3.reuse, 0xffffffef ;  /* 0xffffffef03007836 */ /* 0x040fe20000000000 */
[----:B------:R-:W-:Y:S01]  /*b9e0*/  LDGSTS.E [R246+0x30028], desc[UR22][R244.64], !P0 ;  /* 0x30028000f4f67fae */ /* 0x000fe2000c1a1016 */
[----:B----4-:R-:W4:Y:S03]  /*b9f0*/  LDC R136, c[0x0][0x3a0] ;  /* 0x0000e800ff887b82 */ /* 0x010f260000000800 */
[----:B------:R-:W-:Y:S01]  /*ba00*/  ISETP.GE.U32.AND P0, PT, R0, 0x7fffff70, PT ;  /* 0x7fffff700000780c */ /* 0x000fe20003f06070 */
[C---:B------:R-:W-:Y:S01]  /*ba10*/  VIADD R0, R3.reuse, 0xffffffee ;  /* 0xffffffee03007836 */ /* 0x040fe20000000000 */
[----:B------:R-:W-:Y:S03]  /*ba20*/  LDGSTS.E [R246+0x3002c], desc[UR22][R242.64], !P6 ;  /* 0x3002c000f2f67fae */ /* 0x000fe6000f1a1016 */
[----:B------:R-:W1:Y:S01]  /*ba30*/  LDC R137, c[0x0][0x3a0] ;  /* 0x0000e800ff897b82 */ /* 0x000e620000000800 */
[----:B------:R-:W-:Y:S01]  /*ba40*/  ISETP.GE.U32.AND P6, PT, R0, 0x7fffff6f, PT ;  /* 0x7fffff6f0000780c */ /* 0x000fe20003fc6070 */
[C---:B------:R-:W-:Y:S01]  /*ba50*/  VIADD R0, R3.reuse, 0xffffffed ;  /* 0xffffffed03007836 */ /* 0x040fe20000000000 */
[----:B------:R-:W-:Y:S04]  /*ba60*/  LDGSTS.E [R246+0x30030], desc[UR22][R8.64], !P3 ;  /* 0x3003000008f67fae */ /* 0x000fe8000d9a1016 */
[----:B------:R-:W-:Y:S01]  /*ba70*/  ISETP.GE.U32.AND P3, PT, R0, 0x7fffff6e, PT ;  /* 0x7fffff6e0000780c */ /* 0x000fe20003f66070 */
[----:B------:R-:W-:Y:S01]  /*ba80*/  LDGSTS.E [R246+0x30034], desc[UR22][R10.64], !P4 ;  /* 0x300340000af67fae */ /* 0x000fe2000e1a1016 */
[----:B------:R-:W-:-:S03]  /*ba90*/  IADD3 R0, PT, PT, R3, -0x14, RZ ;  /* 0xffffffec03007810 */ /* 0x000fc60007ffe0ff */
[----:B------:R-:W-:Y:S01]  /*baa0*/  LDGSTS.E [R246+0x30038], desc[UR22][R12.64], !P2 ;  /* 0x300380000cf67fae */ /* 0x000fe2000d1a1016 */
[----:B------:R-:W-:Y:S01]  /*bab0*/  ISETP.GE.U32.AND P4, PT, R0, 0x7fffff6d, PT ;  /* 0x7fffff6d0000780c */ /* 0x000fe20003f86070 */
[C---:B------:R-:W-:Y:S02]  /*bac0*/  VIADD R0, R3.reuse, 0xffffffeb ;  /* 0xffffffeb03007836 */ /* 0x040fe40000000000 */
[----:B------:R-:W-:Y:S03]  /*bad0*/  LDGSTS.E [R246+0x3003c], desc[UR22][R14.64], !P5 ;  /* 0x3003c0000ef67fae */ /* 0x000fe6000e9a1016 */
[----:B------:R-:W-:Y:S01]  /*bae0*/  ISETP.GE.U32.AND P2, PT, R0, 0x7fffff6c, PT ;  /* 0x7fffff6c0000780c */ /* 0x000fe20003f46070 */
[C---:B------:R-:W-:Y:S01]  /*baf0*/  VIADD R0, R3.reuse, 0xffffffea ;  /* 0xffffffea03007836 */ /* 0x040fe20000000000 */
[----:B------:R-:W-:Y:S04]  /*bb00*/  LDGSTS.E [R246+0x30040], desc[UR22][R16.64], !P0 ;  /* 0x3004000010f67fae */ /* 0x000fe8000c1a1016 */
        /* <DEDUP_REMOVED lines=113> */
[----:B------:R-:W2:Y:S01]  /*c220*/  LDL.64 R4, [R1+0x428] ;  /* 0x0004280001047983 */ /* 0x000ea20000100a00 */
        /* <DEDUP_REMOVED lines=78> */
[----:B------:R-:W-:-:S04]  /*c710*/  IADD3 R0, PT, PT, R3, -0x55, RZ ;  /* 0xffffffab03007810 */ /* 0x000fc80007ffe0ff */
        /* <DEDUP_REMOVED lines=98> */
[----:B------:R-:W-:Y:S04]  /*cd40*/  STL.64 [R1+0xbf8], R250 ;  /* 0x000bf8fa01007387 */ /* 0x000fe80000100a00 */
        /* <DEDUP_REMOVED lines=8> */
[----:B------:R-:W-:Y:S04]  /*cdd0*/  STL.64 [R1+0xc08], R244 ;  /* 0x000c08f401007387 */ /* 0x000fe80000100a00 */
[----:B------:R-:W-:Y:S01]  /*cde0*/  ISETP.GE.U32.AND P3, PT, R0, 0x7fffff08, PT ;  /* 0x7fffff080000780c */ /* 0x000fe20003f66070 */
[C---:B------:R-:W-:Y:S01]  /*cdf0*/  VIADD R0, R3.reuse, 0xffffff86 ;  /* 0xffffff8603007836 */ /* 0x040fe20000000000 */
[----:B------:R1:W-:Y:S04]  /*ce00*/  STL.64 [R1+0xc10], R242 ;  /* 0x000c10f201007387 */ /* 0x0003e80000100a00 */
[----:B------:R-:W-:Y:S04]  /*ce10*/  STL.64 [R1+0xc18], R8 ;  /* 0x000c180801007387 */ /* 0x000fe80000100a00 */
[----:B------:R-:W-:Y:S04]  /*ce20*/  STL.64 [R1+0xc20], R10 ;  /* 0x000c200a01007387 */ /* 0x000fe80000100a00 */
[----:B------:R-:W-:Y:S04]  /*ce30*/  STL.64 [R1+0xc28], R12 ;  /* 0x000c280c01007387 */ /* 0x000fe80000100a00 */
[----:B------:R-:W-:Y:S01]  /*ce40*/  LDGSTS.E [R246+0x301cc], desc[UR22][R224.64], !P4 ;  /* 0x301cc000e0f67fae */ /* 0x000fe2000e1a1016 */
[----:B------:R-:W-:Y:S01]  /*ce50*/  ISETP.GE.U32.AND P4, PT, R0, 0x7fffff07, PT ;  /* 0x7fffff070000780c */ /* 0x000fe20003f86070 */
[----:B------:R-:W-:-:S02]  /*ce60*/  VIADD R0, R3, 0xffffff85 ;  /* 0xffffff8503007836 */ /* 0x000fc40000000000 */
[----:B------:R-:W-:Y:S04]  /*ce70*/  STL.64 [R1+0xc30], R14 ;  /* 0x000c300e01007387 */ /* 0x000fe80000100a00 */
[----:B------:R-:W-:Y:S04]  /*ce80*/  STL.64 [R1+0xc38], R16 ;  /* 0x000c381001007387 */ /* 0x000fe80000100a00 */
[----:B------:R-:W-:Y:S04]  /*ce90*/  STL.64 [R1+0xc40], R18 ;  /* 0x000c401201007387 */ /* 0x000fe80000100a00 */
[----:B------:R-:W-:Y:S04]  /*cea0*/  STL.64 [R1+0xc48], R20 ;  /* 0x000c481401007387 */ /* 0x000fe80000100a00 */
[----:B------:R-:W-:Y:S04]  /*ceb0*/  STL.64 [R1+0xc50], R22 ;  /* 0x000c501601007387 */ /* 0x000fe80000100a00 */
[----:B------:R-:W-:Y:S04]  /*cec0*/  STL.64 [R1+0xc58], R24 ;  /* 0x000c581801007387 */ /* 0x000fe80000100a00 */
[----:B------:R-:W-:Y:S01]  /*ced0*/  LDGSTS.E [R246+0x301d0], desc[UR22][R226.64], !P2 ;  /* 0x301d0000e2f67fae */ /* 0x000fe2000d1a1016 */
[----:B------:R-:W-:-:S02]  /*cee0*/  ISETP.GE.U32.AND P2, PT, R0, 0x7fffff06, PT ;  /* 0x7fffff060000780c */ /* 0x000fc40003f46070 */
[C---:B------:R-:W-:Y:S01]  /*cef0*/  IADD3 R0, PT, PT, R3.reuse, -0x7c, RZ ;  /* 0xffffff8403007810 */ /* 0x040fe20007ffe0ff */
[----:B------:R-:W-:Y:S04]  /*cf00*/  STL.64 [R1+0xc60], R26 ;  /* 0x000c601a01007387 */ /* 0x000fe80000100a00 */
[----:B------:R-:W-:Y:S04]  /*cf10*/  STL.64 [R1+0xc68], R28 ;  /* 0x000c681c01007387 */ /* 0x000fe80000100a00 */
        /* <DEDUP_REMOVED lines=13> */
[----:B------:R-:W-:-:S03]  /*cff0*/  ISETP.GE.U32.AND P0, PT, R0, 0x7fffff04, PT ;  /* 0x7fffff040000780c */ /* 0x000fc60003f06070 */
[----:B------:R-:W-:Y:S04]  /*d000*/  STL.64 [R1+0xcb8], R48 ;  /* 0x000cb83001007387 */ /* 0x000fe80000100a00 */
[----:B------:R-:W-:Y:S04]  /*d010*/  STL.64 [R1+0xcc0], R50 ;  /* 0x000cc03201007387 */ /* 0x000fe80000100a00 */
[----:B------:R2:W-:Y:S04]  /*d020*/  STL.64 [R1+0xcc8], R52 ;  /* 0x000cc83401007387 */ /* 0x0005e80000100a00 */
[----:B-1----:R-:W4:Y:S04]  /*d030*/  LDL.64 R242, [R1+0x248] ;  /* 0x0002480001f27983 */ /* 0x002f280000100a00 */
[----:B------:R-:W4:Y:S04]  /*d040*/  LDL.64 R244, [R1+0x220] ;  /* 0x0002200001f47983 */ /* 0x000f280000100a00 */
[----:B------:R-:W4:Y:S04]  /*d050*/  LDL.64 R248, [R1+0x1f8] ;  /* 0x0001f80001f87983 */ /* 0x000f280000100a00 */
[----:B------:R-:W4:Y:S01]  /*d060*/  LDL.64 R250, [R1+0x1d0] ;  /* 0x0001d00001fa7983 */ /* 0x000f220000100a00 */
[----:B------:R-:W-:-:S03]  /*d070*/  VIADD R0, R3, 0xffffff82 ;  /* 0xffffff8203007836 */ /* 0x000fc60000000000 */
[----:B------:R-:W-:Y:S04]  /*d080*/  LDGSTS.E [R246+0x301dc], desc[UR22][R232.64], !P6 ;  /* 0x301dc000e8f67fae */ /* 0x000fe8000f1a1016 */
[----:B------:R-:W-:Y:S04]  /*d090*/  LDGSTS.E [R246+0x301e0], desc[UR22][R234.64], !P3 ;  /* 0x301e0000eaf67fae */ /* 0x000fe8000d9a1016 */
[----:B------:R-:W-:Y:S04]  /*d0a0*/  LDGSTS.E [R246+0x301e4], desc[UR22][R236.64], !P4 ;  /* 0x301e4000ecf67fae */ /* 0x000fe8000e1a1016 */
[----:B------:R-:W-:Y:S04]  /*d0b0*/  LDGSTS.E [R246+0x301e8], desc[UR22][R238.64], !P2 ;  /* 0x301e8000eef67fae */ /* 0x000fe8000d1a1016 */
[----:B------:R-:W-:Y:S01]  /*d0c0*/  LDGSTS.E [R246+0x301ec], desc[UR22][R240.64], !P5 ;  /* 0x301ec000f0f67fae */ /* 0x000fe2000e9a1016 */
[----:B------:R-:W-:-:S03]  /*d0d0*/  ISETP.GE.U32.AND P6, PT, R0, 0x7fffff03, PT ;  /* 0x7fffff030000780c */ /* 0x000fc60003fc6070 */
[----:B--2---:R-:W-:Y:S04]  /*d0e0*/  LDGSTS.E [R246+0x301f0], desc[UR22][R4.64], !P0 ;  /* 0x301f000004f67fae */ /* 0x004fe8000c1a1016 */
[----:B------:R-:W2:Y:S04]  /*d0f0*/  LDL.64 R52, [R1+0x170] ;  /* 0x0001700001347983 */ /* 0x000ea80000100a00 */
[----:B------:R-:W2:Y:S04]  /*d100*/  LDL.64 R50, [R1+0x150] ;  /* 0x0001500001327983 */ /* 0x000ea80000100a00 */
[----:B------:R-:W2:Y:S04]  /*d110*/  LDL.64 R4, [R1+0x1b0] ;  /* 0x0001b00001047983 */ /* 0x000ea80000100a00 */
[----:B------:R-:W-:Y:S04]  /*d120*/  LDGSTS.E [R246+0x301f4], desc[UR22][R6.64], !P6 ;  /* 0x301f400006f67fae */ /* 0x000fe8000f1a1016 */
[----:B------:R-:W2:Y:S04]  /*d130*/  LDL.64 R48, [R1+0x130] ;  /* 0x0001300001307983 */ /* 0x000ea80000100a00 */
[----:B------:R-:W2:Y:S04]  /*d140*/  LDL.64 R46, [R1+0x110] ;  /* 0x00011000012e7983 */ /* 0x000ea80000100a00 */
[----:B------:R-:W2:Y:S01]  /*d150*/  LDL.64 R6, [R1+0x190] ;  /* 0x0001900001067983 */ /* 0x000ea20000100a00 */
[----:B------:R-:W-:Y:S01]  /*d160*/  VIADD R0, R3, 0xffffff81 ;  /* 0xffffff8103007836 */ /* 0x000fe20000000000 */
[----:B------:R-:W-:Y:S01]  /*d170*/  ISETP.GE.AND P4, PT, R133, R3, PT ;  /* 0x000000038500720c */ /* 0x000fe20003f86270 */
[----:B------:R-:W-:Y:S01]  /*d180*/  VIADD R3, R3, 0xffffff80 ;  /* 0xffffff8003037836 */ /* 0x000fe20000000000 */
[----:B------:R-:W-:Y:S01]  /*d190*/  ISETP.GT.AND P2, PT, R252, 0x7f, PT ;  /* 0x0000007ffc00780c */ /* 0x000fe20003f44270 */
[----:B------:R-:W2:Y:S01]  /*d1a0*/  LDL.64 R44, [R1+0xf0] ;  /* 0x0000f000012c7983 */ /* 0x000ea20000100a00 */
[----:B------:R-:W-:-:S02]  /*d1b0*/  ISETP.GE.U32.AND P3, PT, R0, 0x7fffff02, PT ;  /* 0x7fffff020000780c */ /* 0x000fc40003f66070 */
[----:B------:R-:W-:Y:S01]  /*d1c0*/  SEL R0, RZ, 0x4, !P2 ;  /* 0x00000004ff007807 */ /* 0x000fe20005000000 */
[----:B------:R-:W2:Y:S01]  /*d1d0*/  LDL.64 R42, [R1+0xd0] ;  /* 0x0000d000012a7983 */ /* 0x000ea20000100a00 */
[----:B------:R-:W-:Y:S02]  /*d1e0*/  ISETP.GE.AND P5, PT, R133, R3, PT ;  /* 0x000000038500720c */ /* 0x000fe40003fa6270 */
[----:B------:R-:W-:Y:S01]  /*d1f0*/  SEL R2, R0, RZ, !P4 ;  /* 0x000000ff00027207 */ /* 0x000fe20006000000 */
[----:B------:R-:W2:Y:S01]  /*d200*/  LDL.64 R40, [R1+0xb0] ;  /* 0x0000b00001287983 */ /* 0x000ea20000100a00 */
[----:B------:R-:W-:Y:S01]  /*d210*/  ISETP.GE.U32.AND P4, PT, R3, 0x7fffff01, PT ;  /* 0x7fffff010300780c */ /* 0x000fe20003f86070 */
[----:B------:R-:W-:Y:S01]  /*d220*/  IMAD R3, R247, 0x80, R247 ;  /* 0x00000080f7037824 */ /* 0x000fe200078e02f7 */
[----:B------:R-:W-:Y:S01]  /*d230*/  SEL R0, RZ, 0x4, P5 ;  /* 0x00000004ff007807 */ /* 0x000fe20002800000 */
[----:B------:R-:W2:Y:S01]  /*d240*/  LDL.64 R38, [R1+0x90] ;  /* 0x0000900001267983 */ /* 0x000ea20000100a00 */
[----:B------:R-:W-:Y:S01]  /*d250*/  ISETP.GT.AND P5, PT, R252, 0xff, PT ;  /* 0x000000fffc00780c */ /* 0x000fe20003fa4270 */
[----:B------:R-:W-:-:S02]  /*d260*/  IMAD.SHL.U32 R3, R3, 0x4, RZ ;  /* 0x0000000403037824 */ /* 0x000fc400078e00ff */
[----:B------:R1:W-:Y:S01]  /*d270*/  LDGSTS.E [R246+0x301f8], desc[UR22][R142.64], !P3 ;  /* 0x301f80008ef67fae */ /* 0x0003e2000d9a1016 */
[----:B------:R-:W-:Y:S02]  /*d280*/  SEL R0, R0, RZ, P5 ;  /* 0x000000ff00007207 */ /* 0x000fe40002800000 */
[----:B------:R-:W-:Y:S01]  /*d290*/  ISETP.NE.U32.AND P5, PT, R2, RZ, PT ;  /* 0x000000ff0200720c */ /* 0x000fe20003fa5070 */
[----:B------:R-:W2:Y:S01]  /*d2a0*/  LDL.64 R36, [R1+0x70] ;  /* 0x0000700001247983 */ /* 0x000ea20000100a00 */
[----:B------:R-:W-:Y:S01]  /*d2b0*/  LOP3.LUT R3, R3, 0xc07c, RZ, 0xc0, !PT ;  /* 0x0000c07c03037812 */ /* 0x000fe200078ec0ff */
[----:B------:R-:W2:Y:S02]  /*d2c0*/  LDC R2, c[0x0][0x3a0] ;  /* 0x0000e800ff027b82 */ /* 0x000ea40000000800 */
[----:B---3--:R3:W-:Y:S02]  /*d2d0*/  LDGSTS.E [R246+0x301fc], desc[UR22][R140.64], !P4 ;  /* 0x301fc0008cf67fae */ /* 0x0087e4000e1a1016 */
[----:B-1----:R-:W-:-:S02]  /*d2e0*/  VIADD R143, R3, UR9 ;  /* 0x00000009038f7c36 */ /* 0x002fc40008000000 */
[----:B------:R-:W3:Y:S04]  /*d2f0*/  LDL.64 R34, [R1+0x50] ;  /* 0x0000500001227983 */ /* 0x000ee80000100a00 */
[----:B------:R-:W0:Y:S04]  /*d300*/  LDGDEPBAR ;  /* 0x00000000000079af */ /* 0x000e280000000000 */
[----:B------:R-:W3:Y:S04]  /*d310*/  LDL.64 R32, [R1+0x240] ;  /* 0x0002400001207983 */ /* 0x000ee80000100a00 */
        /* <DEDUP_REMOVED lines=12> */
[----:B----4-:R-:W-:Y:S04]  /*d3e0*/  LDGSTS.E [R143], desc[UR22][R242.64], P5 ;  /* 0x00000000f28f7fae */ /* 0x010fe8000a9a1016 */
[----:B------:R-:W-:Y:S04]  /*d3f0*/  LDGSTS.E [R143+0x400], desc[UR22][R244.64], P5 ;  /* 0x00400000f48f7fae */ /* 0x000fe8000a9a1016 */
[----:B------:R-:W-:Y:S04]  /*d400*/  LDGSTS.E [R143+0x800], desc[UR22][R248.64], P5 ;  /* 0x00800000f88f7fae */ /* 0x000fe8000a9a1016 */
[----:B------:R-:W-:Y:S04]  /*d410*/  LDGSTS.E [R143+0xc00], desc[UR22][R250.64], P5 ;  /* 0x00c00000fa8f7fae */ /* 0x000fe8000a9a1016 */
[----:B------:R-:W4:Y:S04]  /*d420*/  LDL.64 R242, [R1+0x48] ;  /* 0x0000480001f27983 */ /* 0x000f280000100a00 */
[----:B------:R-:W4:Y:S04]  /*d430*/  LDL.64 R244, [R1+0x238] ;  /* 0x0002380001f47983 */ /* 0x000f280000100a00 */
[----:B------:R-:W4:Y:S04]  /*d440*/  LDL.64 R250, [R1+0x188] ;  /* 0x0001880001fa7983 */ /* 0x000f280000100a00 */
[----:B------:R-:W4:Y:S04]  /*d450*/  LDL.64 R248, [R1+0x210] ;  /* 0x0002100001f87983 */ /* 0x000f280000100a00 */
[----:B--2---:R-:W-:Y:S04]  /*d460*/  LDGSTS.E [R143+0x1000], desc[UR22][R4.64], P5 ;  /* 0x01000000048f7fae */ /* 0x004fe8000a9a1016 */
[----:B------:R-:W2:Y:S04]  /*d470*/  LDL.64 R4, [R1+0x88] ;  /* 0x0000880001047983 */ /* 0x000ea80000100a00 */
[----:B------:R-:W-:Y:S01]  /*d480*/  LDGSTS.E [R143+0x1400], desc[UR22][R6.64], P5 ;  /* 0x01400000068f7fae */ /* 0x000fe2000a9a1016 */
[----:B------:R-:W-:-:S03]  /*d490*/  ISETP.NE.U32.AND P0, PT, R0, RZ, PT ;  /* 0x000000ff0000720c */ /* 0x000fc60003f05070 */
[----:B------:R-:W2:Y:S01]  /*d4a0*/  LDL.64 R6, [R1+0x1e8] ;  /* 0x0001e80001067983 */ /* 0x000ea20000100a00 */
[----:B------:R-:W-:Y:S01]  /*d4b0*/  VIADD R0, R136, 0xffffff7f ;  /* 0xffffff7f88007836 */ /* 0x000fe20000000000 */
[----:B------:R-:W-:Y:S02]  /*d4c0*/  LOP3.LUT R136, R3, 0x10, RZ, 0x3c, !PT ;  /* 0x0000001003887812 */ /* 0x000fe400078e3cff */
[----:B------:R-:W-:Y:S04]  /*d4d0*/  LDGSTS.E [R143+0x1800], desc[UR22][R52.64], P5 ;  /* 0x01800000348f7fae */ /* 0x000fe8000a9a1016 */
[----:B------:R-:W-:Y:S01]  /*d4e0*/  LDGSTS.E [R143+0x1c00], desc[UR22][R50.64], P5 ;  /* 0x01c00000328f7fae */ /* 0x000fe2000a9a1016 */
[----:B------:R-:W-:-:S03]  /*d4f0*/  VIADD R136, R136, UR9 ;  /* 0x0000000988887c36 */ /* 0x000fc60008000000 */
[----:B------:R-:W-:Y:S04]  /*d500*/  LDGSTS.E [R143+0x2000], desc[UR22][R48.64], P5 ;  /* 0x02000000308f7fae */ /* 0x000fe8000a9a1016 */
[----:B------:R-:W-:Y:S04]  /*d510*/  LDGSTS.E [R143+0x2400], desc[UR22][R46.64], P5 ;  /* 0x024000002e8f7fae */ /* 0x000fe8000a9a1016 */
[----:B------:R-:W-:Y:S04]  /*d520*/  LDGSTS.E [R143+0x2800], desc[UR22][R44.64], P5 ;  /* 0x028000002c8f7fae */ /* 0x000fe8000a9a1016 */
[----:B------:R-:W-:Y:S04]  /*d530*/  LDGSTS.E [R143+0x2c00], desc[UR22][R42.64], P5 ;  /* 0x02c000002a8f7fae */ /* 0x000fe8000a9a1016 */
[----:B------:R-:W-:Y:S04]  /*d540*/  LDGSTS.E [R143+0x3000], desc[UR22][R40.64], P5 ;  /* 0x03000000288f7fae */ /* 0x000fe8000a9a1016 */
[----:B------:R-:W-:Y:S04]  /*d550*/  LDGSTS.E [R143+0x3400], desc[UR22][R38.64], P5 ;  /* 0x03400000268f7fae */ /* 0x000fe8000a9a1016 */
[----:B------:R-:W-:Y:S04]  /*d560*/  LDGSTS.E [R143+0x3800], desc[UR22][R36.64], P5 ;  /* 0x03800000248f7fae */ /* 0x000fe8000a9a1016 */
[----:B---3--:R-:W-:Y:S04]  /*d570*/  LDGSTS.E [R143+0x3c00], desc[UR22][R34.64], P5 ;  /* 0x03c00000228f7fae */ /* 0x008fe8000a9a1016 */
[----:B------:R-:W-:Y:S04]  /*d580*/  LDGSTS.E [R136+0x80], desc[UR22][R32.64], P5 ;  /* 0x0008000020887fae */ /* 0x000fe8000a9a1016 */
[----:B------:R-:W-:Y:S04]  /*d590*/  LDGSTS.E [R136+0x480], desc[UR22][R30.64], P5 ;  /* 0x004800001e887fae */ /* 0x000fe8000a9a1016 */
[----:B------:R-:W-:Y:S04]  /*d5a0*/  LDGSTS.E [R136+0x880], desc[UR22][R28.64], P5 ;  /* 0x008800001c887fae */ /* 0x000fe8000a9a1016 */
[----:B------:R-:W-:Y:S04]  /*d5b0*/  LDGSTS.E [R136+0xc80], desc[UR22][R26.64], P5 ;  /* 0x00c800001a887fae */ /* 0x000fe8000a9a1016 */
[----:B------:R-:W-:Y:S01]  /*d5c0*/  LDGSTS.E [R136+0x1080], desc[UR22][R24.64], P5 ;  /* 0x0108000018887fae */ /* 0x000fe2000a9a1016 */
[----:B------:R-:W-:Y:S01]  /*d5d0*/  ISETP.GE.U32.AND P6, PT, R0, 0x7fffff00, PT ;  /* 0x7fffff000000780c */ /* 0x000fe20003fc6070 */
[----:B------:R-:W-:-:S02]  /*d5e0*/  VIADD R0, R137, 0xffffff7e ;  /* 0xffffff7e89007836 */ /* 0x000fc40000000000 */
[----:B------:R-:W3:Y:S01]  /*d5f0*/  LDL.64 R52, [R1+0x180] ;  /* 0x0001800001347983 */ /* 0x000ee20000100a00 */
[----:B------:R-:W-:-:S03]  /*d600*/  LOP3.LUT R137, R3, 0x20, RZ, 0x3c, !PT ;  /* 0x0000002003897812 */ /* 0x000fc600078e3cff */
[----:B------:R-:W3:Y:S04]  /*d610*/  LDL.64 R50, [R1+0x160] ;  /* 0x0001600001327983 */ /* 0x000ee80000100a00 */
[----:B------:R-:W3:Y:S04]  /*d620*/  LDL.64 R48, [R1+0x140] ;  /* 0x0001400001307983 */ /* 0x000ee80000100a00 */
[----:B------:R-:W3:Y:S01]  /*d630*/  LDL.64 R46, [R1+0x120] ;  /* 0x00012000012e7983 */ /* 0x000ee20000100a00 */
[----:B------:R-:W-:-:S03]  /*d640*/  IADD3 R137, PT, PT, R137, UR9, RZ ;  /* 0x0000000989897c10 */ /* 0x000fc6000fffe0ff */
        /* <DEDUP_REMOVED lines=11> */
[----:B----4-:R-:W-:Y:S04]  /*d700*/  LDGSTS.E [R136+0x1480], desc[UR22][R250.64], P5 ;  /* 0x01480000fa887fae */ /* 0x010fe8000a9a1016 */
[----:B------:R-:W-:Y:S04]  /*d710*/  LDGSTS.E [R136+0x1880], desc[UR22][R22.64], P5 ;  /* 0x0188000016887fae */ /* 0x000fe8000a9a1016 */
[----:B------:R-:W-:Y:S04]  /*d720*/  LDGSTS.E [R136+0x1c80], desc[UR22][R20.64], P5 ;  /* 0x01c8000014887fae */ /* 0x000fe8000a9a1016 */
[----:B------:R-:W4:Y:S04]  /*d730*/  LDL.64 R250, [R1+0x1c0] ;  /* 0x0001c00001fa7983 */ /* 0x000f280000100a00 */
[----:B------:R-:W-:Y:S04]  /*d740*/  LDGSTS.E [R136+0x2080], desc[UR22][R18.64], P5 ;  /* 0x0208000012887fae */ /* 0x000fe8000a9a1016 */
[----:B------:R-:W-:Y:S04]  /*d750*/  LDGSTS.E [R136+0x2480], desc[UR22][R16.64], P5 ;  /* 0x0248000010887fae */ /* 0x000fe8000a9a1016 */
[----:B------:R-:W-:Y:S04]  /*d760*/  LDGSTS.E [R136+0x2880], desc[UR22][R14.64], P5 ;  /* 0x028800000e887fae */ /* 0x000fe8000a9a1016 */
[----:B------:R-:W-:Y:S04]  /*d770*/  LDGSTS.E [R136+0x2c80], desc[UR22][R12.64], P5 ;  /* 0x02c800000c887fae */ /* 0x000fe8000a9a1016 */
[----:B------:R-:W-:Y:S04]  /*d780*/  LDGSTS.E [R136+0x3080], desc[UR22][R10.64], P5 ;  /* 0x030800000a887fae */ /* 0x000fe8000a9a1016 */
[----:B--2---:R-:W-:Y:S04]  /*d790*/  LDGSTS.E [R136+0x3480], desc[UR22][R4.64], P5 ;  /* 0x0348000004887fae */ /* 0x004fe8000a9a1016 */
[----:B------:R-:W-:Y:S04]  /*d7a0*/  LDGSTS.E [R136+0x3880], desc[UR22][R8.64], P5 ;  /* 0x0388000008887fae */ /* 0x000fe8000a9a1016 */
[----:B------:R-:W-:Y:S04]  /*d7b0*/  LDGSTS.E [R136+0x3c80], desc[UR22][R242.64], P5 ;  /* 0x03c80000f2887fae */ /* 0x000fe8000a9a1016 */
[----:B------:R-:W2:Y:S04]  /*d7c0*/  LDL.64 R4, [R1+0x1a0] ;  /* 0x0001a00001047983 */ /* 0x000ea80000100a00 */
[----:B------:R-:W-:Y:S04]  /*d7d0*/  LDGSTS.E [R137+0x100], desc[UR22][R244.64], P5 ;  /* 0x00100000f4897fae */ /* 0x000fe8000a9a1016 */
[----:B------:R-:W-:Y:S04]  /*d7e0*/  LDGSTS.E [R137+0x500], desc[UR22][R248.64], P5 ;  /* 0x00500000f8897fae */ /* 0x000fe8000a9a1016 */
[----:B------:R-:W-:Y:S04]  /*d7f0*/  LDGSTS.E [R137+0x900], desc[UR22][R6.64], P5 ;  /* 0x0090000006897fae */ /* 0x000fe8000a9a1016 */
[----:B------:R-:W3:Y:S04]  /*d800*/  LDL.64 R22, [R1+0x178] ;  /* 0x0001780001167983 */ /* 0x000ee80000100a00 */
[----:B------:R-:W3:Y:S04]  /*d810*/  LDL.64 R20, [R1+0x158] ;  /* 0x0001580001147983 */ /* 0x000ee80000100a00 */
[----:B------:R-:W3:Y:S04]  /*d820*/  LDL.64 R6, [R1+0x198] ;  /* 0x0001980001067983 */ /* 0x000ee80000100a00 */
[----:B------:R-:W3:Y:S04]  /*d830*/  LDL.64 R18, [R1+0x138] ;  /* 0x0001380001127983 */ /* 0x000ee80000100a00 */
[----:B------:R-:W3:Y:S04]  /*d840*/  LDL.64 R16, [R1+0x118] ;  /* 0x0001180001107983 */ /* 0x000ee80000100a00 */
[----:B------:R-:W3:Y:S04]  /*d850*/  LDL.64 R14, [R1+0xf8] ;  /* 0x0000f800010e7983 */ /* 0x000ee80000100a00 */
[----:B------:R-:W3:Y:S04]  /*d860*/  LDL.64 R12, [R1+0xd8] ;  /* 0x0000d800010c7983 */ /* 0x000ee80000100a00 */
[----:B------:R-:W3:Y:S01]  /*d870*/  LDL.64 R10, [R1+0xb8] ;  /* 0x0000b800010a7983 */ /* 0x000ee20000100a00 */
[----:B------:R-:W-:Y:S01]  /*d880*/  ISETP.GE.U32.AND P3, PT, R0, 0x7ffffeff, PT ;  /* 0x7ffffeff0000780c */ /* 0x000fe20003f66070 */
[----:B------:R-:W-:Y:S01]  /*d890*/  VIADD R0, R138, 0xffffff7d ;  /* 0xffffff7d8a007836 */ /* 0x000fe20000000000 */
[----:B------:R-:W-:Y:S01]  /*d8a0*/  LOP3.LUT R138, R3, 0x30, RZ, 0x3c, !PT ;  /* 0x00000030038a7812 */ /* 0x000fe200078e3cff */
[----:B------:R-:W3:Y:S04]  /*d8b0*/  LDL.64 R8, [R1+0x78] ;  /* 0x0000780001087983 */ /* 0x000ee80000100a00 */
[----:B------:R-:W3:Y:S01]  /*d8c0*/  LDL.64 R242, [R1+0x58] ;  /* 0x0000580001f27983 */ /* 0x000ee20000100a00 */
[----:B------:R-:W-:-:S03]  /*d8d0*/  VIADD R138, R138, UR9 ;  /* 0x000000098a8a7c36 */ /* 0x000fc60008000000 */
[----:B------:R-:W3:Y:S04]  /*d8e0*/  LDL.64 R244, [R1+0x38] ;  /* 0x0000380001f47983 */ /* 0x000ee80000100a00 */
[----:B------:R-:W3:Y:S04]  /*d8f0*/  LDL.64 R248, [R1+0x228] ;  /* 0x0002280001f87983 */ /* 0x000ee80000100a00 */
[----:B----4-:R-:W-:Y:S04]  /*d900*/  LDGSTS.E [R137+0xd00], desc[UR22][R250.64], P5 ;  /* 0x00d00000fa897fae */ /* 0x010fe8000a9a1016 */
[----:B------:R-:W4:Y:S04]  /*d910*/  LDL.64 R250, [R1+0x98] ;  /* 0x0000980001fa7983 */ /* 0x000f280000100a00 */
[----:B--2---:R-:W-:Y:S04]  /*d920*/  LDGSTS.E [R137+0x1100], desc[UR22][R4.64], P5 ;  /* 0x0110000004897fae */ /* 0x004fe8000a9a1016 */
[----:B---3--:R-:W-:Y:S04]  /*d930*/  LDGSTS.E [R137+0x1500], desc[UR22][R52.64], P5 ;  /* 0x0150000034897fae */ /* 0x008fe8000a9a1016 */
[----:B------:R-:W-:Y:S04]  /*d940*/  LDGSTS.E [R137+0x1900], desc[UR22][R50.64], P5 ;  /* 0x0190000032897fae */ /* 0x000fe8000a9a1016 */
[----:B------:R-:W-:Y:S04]  /*d950*/  LDGSTS.E [R137+0x1d00], desc[UR22][R48.64], P5 ;  /* 0x01d0000030897fae */ /* 0x000fe8000a9a1016 */
[----:B------:R-:W-:Y:S04]  /*d960*/  LDGSTS.E [R137+0x2100], desc[UR22][R46.64], P5 ;  /* 0x021000002e897fae */ /* 0x000fe8000a9a1016 */
[----:B------:R-:W-:Y:S04]  /*d970*/  LDGSTS.E [R137+0x2500], desc[UR22][R44.64], P5 ;  /* 0x025000002c897fae */ /* 0x000fe8000a9a1016 */
[----:B------:R-:W-:Y:S04]  /*d980*/  LDGSTS.E [R137+0x2900], desc[UR22][R42.64], P5 ;  /* 0x029000002a897fae */ /* 0x000fe8000a9a1016 */
[----:B------:R-:W-:Y:S04]  /*d990*/  LDGSTS.E [R137+0x2d00], desc[UR22][R40.64], P5 ;  /* 0x02d0000028897fae */ /* 0x000fe8000a9a1016 */
[----:B------:R-:W-:Y:S04]  /*d9a0*/  LDGSTS.E [R137+0x3100], desc[UR22][R38.64], P5 ;  /* 0x0310000026897fae */ /* 0x000fe8000a9a1016 */
[----:B------:R-:W2:Y:S04]  /*d9b0*/  LDL.64 R4, [R1+0x200] ;  /* 0x0002000001047983 */ /* 0x000ea80000100a00 */
[----:B------:R-:W-:Y:S04]  /*d9c0*/  LDGSTS.E [R137+0x3500], desc[UR22][R36.64], P5 ;  /* 0x0350000024897fae */ /* 0x000fe8000a9a1016 */
        /* <DEDUP_REMOVED lines=9> */
[----:B------:R-:W3:Y:S04]  /*da60*/  LDL.64 R6, [R1+0x1d8] ;  /* 0x0001d80001067983 */ /* 0x000ee80000100a00 */
[----:B------:R-:W-:Y:S04]  /*da70*/  LDGSTS.E [R138+0x1d80], desc[UR22][R18.64], P5 ;  /* 0x01d80000128a7fae */ /* 0x000fe8000a9a1016 */
[----:B------:R-:W-:Y:S04]  /*da80*/  LDGSTS.E [R138+0x2180], desc[UR22][R16.64], P5 ;  /* 0x02180000108a7fae */ /* 0x000fe8000a9a1016 */
[----:B------:R-:W-:Y:S04]  /*da90*/  LDGSTS.E [R138+0x2580], desc[UR22][R14.64], P5 ;  /* 0x025800000e8a7fae */ /* 0x000fe8000a9a1016 */
[----:B------:R-:W-:Y:S04]  /*daa0*/  LDGSTS.E [R138+0x2980], desc[UR22][R12.64], P5 ;  /* 0x029800000c8a7fae */ /* 0x000fe8000a9a1016 */
[----:B------:R-:W-:Y:S01]  /*dab0*/  LDGSTS.E [R138+0x2d80], desc[UR22][R10.64], P5 ;  /* 0x02d800000a8a7fae */ /* 0x000fe2000a9a1016 */
[----:B------:R-:W-:-:S03]  /*dac0*/  LOP3.LUT R139, R3, 0x40, RZ, 0x3c, !PT ;  /* 0x00000040038b7812 */ /* 0x000fc600078e3cff */
[----:B------:R-:W3:Y:S04]  /*dad0*/  LDL.64 R52, [R1+0x258] ;  /* 0x0002580001347983 */ /* 0x000ee80000100a00 */
[----:B------:R-:W3:Y:S04]  /*dae0*/  LDL.64 R50, [R1+0x260] ;  /* 0x0002600001327983 */ /* 0x000ee80000100a00 */
[----:B------:R-:W3:Y:S04]  /*daf0*/  LDL.64 R48, [R1+0x268] ;  /* 0x0002680001307983 */ /* 0x000ee80000100a00 */
[----:B------:R-:W3:Y:S04]  /*db00*/  LDL.64 R46, [R1+0x270] ;  /* 0x00027000012e7983 */ /* 0x000ee80000100a00 */
[----:B------:R-:W3:Y:S01]  /*db10*/  LDL.64 R44, [R1+0x278] ;  /* 0x00027800012c7983 */ /* 0x000ee20000100a00 */
[----:B------:R-:W-:-:S03]  /*db20*/  VIADD R139, R139, UR9 ;  /* 0x000000098b8b7c36 */ /* 0x000fc60008000000 */
        /* <DEDUP_REMOVED lines=22> */
[----:B------:R-:W-:Y:S01]  /*dc90*/  LDGSTS.E [R139+0x200], desc[UR22][R248.64], P5 ;  /* 0x00200000f88b7fae */ /* 0x000fe2000a9a1016 */
[----:B------:R-:W-:-:S03]  /*dca0*/  LOP3.LUT R140, R3, 0x50, RZ, 0x3c, !PT ;  /* 0x00000050038c7812 */ /* 0x000fc600078e3cff */
[----:B------:R-:W4:Y:S04]  /*dcb0*/  LDL.64 R8, [R1+0x318] ;  /* 0x0003180001087983 */ /* 0x000f280000100a00 */
[----:B------:R-:W4:Y:S04]  /*dcc0*/  LDL.64 R242, [R1+0x320] ;  /* 0x0003200001f27983 */ /* 0x000f280000100a00 */
[----:B------:R-:W4:Y:S04]  /*dcd0*/  LDL.64 R244, [R1+0x328] ;  /* 0x0003280001f47983 */ /* 0x000f280000100a00 */
[----:B------:R-:W4:Y:S04]  /*dce0*/  LDL.64 R248, [R1+0x330] ;  /* 0x0003300001f87983 */ /* 0x000f280000100a00 */
[----:B--2---:R-:W-:Y:S04]  /*dcf0*/  LDGSTS.E [R139+0x600], desc[UR22][R4.64], P5 ;  /* 0x00600000048b7fae */ /* 0x004fe8000a9a1016 */
[----:B------:R-:W2:Y:S04]  /*dd00*/  LDL.64 R4, [R1+0x2d0] ;  /* 0x0002d00001047983 */ /* 0x000ea80000100a00 */
[----:B---3--:R-:W-:Y:S04]  /*dd10*/  LDGSTS.E [R139+0xa00], desc[UR22][R6.64], P5 ;  /* 0x00a00000068b7fae */ /* 0x008fe8000a9a1016 */
[----:B------:R-:W3:Y:S01]  /*dd20*/  LDL.64 R6, [R1+0x310] ;  /* 0x0003100001067983 */ /* 0x000ee20000100a00 */
[----:B------:R-:W-:-:S03]  /*dd30*/  VIADD R140, R140, UR9 ;  /* 0x000000098c8c7c36 */ /* 0x000fc60008000000 */
[----:B----4-:R-:W-:Y:S04]  /*dd40*/  LDGSTS.E [R139+0xe00], desc[UR22][R250.64], P5 ;  /* 0x00e00000fa8b7fae */ /* 0x010fe8000a9a1016 */
        /* <DEDUP_REMOVED lines=24> */
[----:B------:R-:W4:Y:S04]  /*ded0*/  LDL.64 R4, [R1+0x340] ;  /* 0x0003400001047983 */ /* 0x000f280000100a00 */
[----:B---3--:R-:W-:Y:S04]  /*dee0*/  LDGSTS.E [R140+0x2e80], desc[UR22][R6.64], P5 ;  /* 0x02e80000068c7fae */ /* 0x008fe8000a9a1016 */
        /* <DEDUP_REMOVED lines=24> */
[----:B------:R-:W-:Y:S04]  /*e070*/  LDGSTS.E [R140+0x3280], desc[UR22][R8.64], P5 ;  /* 0x03280000088c7fae */ /* 0x000fe8000a9a1016 */
[----:B------:R-:W3:Y:S04]  /*e080*/  LDL.64 R10, [R1+0x3f8] ;  /* 0x0003f800010a7983 */ /* 0x000ee80000100a00 */
[----:B------:R-:W-:Y:S04]  /*e090*/  LDGSTS.E [R140+0x3680], desc[UR22][R242.64], P5 ;  /* 0x03680000f28c7fae */ /* 0x000fe8000a9a1016 */
[----:B------:R-:W3:Y:S04]  /*e0a0*/  LDL.64 R8, [R1+0x400] ;  /* 0x0004000001087983 */ /* 0x000ee80000100a00 */
[----:B------:R-:W-:Y:S04]  /*e0b0*/  LDGSTS.E [R140+0x3a80], desc[UR22][R244.64], P5 ;  /* 0x03a80000f48c7fae */ /* 0x000fe8000a9a1016 */
[----:B------:R-:W3:Y:S04]  /*e0c0*/  LDL.64 R242, [R1+0x408] ;  /* 0x0004080001f27983 */ /* 0x000ee80000100a00 */
[----:B------:R-:W-:Y:S04]  /*e0d0*/  LDGSTS.E [R140+0x3e80], desc[UR22][R248.64], P5 ;  /* 0x03e80000f88c7fae */ /* 0x000fe8000a9a1016 */
[----:B------:R-:W3:Y:S04]  /*e0e0*/  LDL.64 R244, [R1+0x410] ;  /* 0x0004100001f47983 */ /* 0x000ee80000100a00 */
[----:B------:R-:W3:Y:S04]  /*e0f0*/  LDL.64 R248, [R1+0x418] ;  /* 0x0004180001f87983 */ /* 0x000ee80000100a00 */
[----:B--2---:R-:W-:Y:S04]  /*e100*/  LDGSTS.E [R141+0x300], desc[UR22][R250.64], P5 ;  /* 0x00300000fa8d7fae */ /* 0x004fe8000a9a1016 */
[----:B----4-:R-:W-:Y:S04]  /*e110*/  LDGSTS.E [R141+0x700], desc[UR22][R4.64], P5 ;  /* 0x00700000048d7fae */ /* 0x010fe8000a9a1016 */
[----:B------:R-:W2:Y:S04]  /*e120*/  LDL.64 R250, [R1+0x420] ;  /* 0x0004200001fa7983 */ /* 0x000ea80000100a00 */
[----:B------:R-:W4:Y:S04]  /*e130*/  LDL.64 R4, [R1+0x430] ;  /* 0x0004300001047983 */ /* 0x000f280000100a00 */
[----:B---3--:R-:W-:Y:S01]  /*e140*/  LDGSTS.E [R141+0xb00], desc[UR22][R6.64], P5 ;  /* 0x00b00000068d7fae */ /* 0x008fe2000a9a1016 */
[----:B------:R-:W-:-:S03]  /*e150*/  LOP3.LUT R142, R3, 0x70, RZ, 0x3c, !PT ;  /* 0x00000070038e7812 */ /* 0x000fc600078e3cff */
[----:B------:R-:W-:Y:S04]  /*e160*/  LDGSTS.E [R141+0xf00], desc[UR22][R52.64], P5 ;  /* 0x00f00000348d7fae */ /* 0x000fe8000a9a1016 */
[----:B------:R-:W-:Y:S04]  /*e170*/  LDGSTS.E [R141+0x1300], desc[UR22][R50.64], P5 ;  /* 0x01300000328d7fae */ /* 0x000fe8000a9a1016 */
[----:B------:R-:W3:Y:S04]  /*e180*/  LDL.64 R6, [R1+0x450] ;  /* 0x0004500001067983 */ /* 0x000ee80000100a00 */
[----:B------:R-:W3:Y:S04]  /*e190*/  LDL.LU.64 R52, [R1+0xcc8] ;  /* 0x000cc80001347983 */ /* 0x000ee80000300a00 */
[----:B------:R-:W3:Y:S04]  /*e1a0*/  LDL.LU.64 R50, [R1+0xcc0] ;  /* 0x000cc00001327983 */ /* 0x000ee80000300a00 */
[----:B------:R-:W-:Y:S04]  /*e1b0*/  LDGSTS.E [R141+0x1700], desc[UR22][R48.64], P5 ;  /* 0x01700000308d7fae */ /* 0x000fe8000a9a1016 */
[----:B------:R-:W-:Y:S04]  /*e1c0*/  LDGSTS.E [R141+0x1b00], desc[UR22][R46.64], P5 ;  /* 0x01b000002e8d7fae */ /* 0x000fe8000a9a1016 */
[----:B------:R-:W-:Y:S04]  /*e1d0*/  LDGSTS.E [R141+0x1f00], desc[UR22][R44.64], P5 ;  /* 0x01f000002c8d7fae */ /* 0x000fe8000a9a1016 */
[----:B------:R-:W3:Y:S04]  /*e1e0*/  LDL.LU.64 R48, [R1+0xcb8] ;  /* 0x000cb80001307983 */ /* 0x000ee80000300a00 */
[----:B------:R-:W3:Y:S01]  /*e1f0*/  LDL.LU.64 R46, [R1+0xcb0] ;  /* 0x000cb000012e7983 */ /* 0x000ee20000300a00 */
[----:B------:R-:W-:-:S03]  /*e200*/  VIADD R142, R142, UR9 ;  /* 0x000000098e8e7c36 */ /* 0x000fc60008000000 */
[----:B------:R-:W3:Y:S04]  /*e210*/  LDL.LU.64 R44, [R1+0xca8] ;  /* 0x000ca800012c7983 */ /* 0x000ee80000300a00 */
[----:B------:R-:W-:Y:S04]  /*e220*/  LDGSTS.E [R141+0x2300], desc[UR22][R42.64], P5 ;  /* 0x023000002a8d7fae */ /* 0x000fe8000a9a1016 */
[----:B------:R-:W-:Y:S04]  /*e230*/  LDGSTS.E [R141+0x2700], desc[UR22][R40.64], P5 ;  /* 0x02700000288d7fae */ /* 0x000fe8000a9a1016 */
[----:B------:R-:W-:Y:S04]  /*e240*/  LDGSTS.E [R141+0x2b00], desc[UR22][R38.64], P5 ;  /* 0x02b00000268d7fae */ /* 0x000fe8000a9a1016 */
[----:B------:R-:W3:Y:S04]  /*e250*/  LDL.LU.64 R42, [R1+0xca0] ;  /* 0x000ca000012a7983 */ /* 0x000ee80000300a00 */
[----:B------:R-:W3:Y:S04]  /*e260*/  LDL.LU.64 R40, [R1+0xc98] ;  /* 0x000c980001287983 */ /* 0x000ee80000300a00 */
        /* <DEDUP_REMOVED lines=37> */
[----:B--2---:R-:W-:Y:S04]  /*e4c0*/  LDGSTS.E [R142+0x3780], desc[UR22][R250.64], P5 ;  /* 0x03780000fa8e7fae */ /* 0x004fe8000a9a1016 */
[----:B----4-:R-:W-:Y:S04]  /*e4d0*/  LDGSTS.E [R142+0x3b80], desc[UR22][R4.64], P5 ;  /* 0x03b80000048e7fae */ /* 0x010fe8000a9a1016 */
[----:B------:R-:W2:Y:S04]  /*e4e0*/  LDL.LU.64 R250, [R1+0xbf8] ;  /* 0x000bf80001fa7983 */ /* 0x000ea80000300a00 */
[----:B------:R-:W4:Y:S04]  /*e4f0*/  LDL.LU.64 R4, [R1+0xbf0] ;  /* 0x000bf00001047983 */ /* 0x000f280000300a00 */
[----:B---3--:R1:W-:Y:S04]  /*e500*/  LDGSTS.E [R142+0x3f80], desc[UR22][R6.64], P5 ;  /* 0x03f80000068e7fae */ /* 0x0083e8000a9a1016 */
[----:B------:R-:W0:Y:S04]  /*e510*/  LDGDEPBAR ;  /* 0x00000000000079af */ /* 0x000e280000000000 */
[----:B------:R-:W3:Y:S01]  /*e520*/  LDL.LU.64 R6, [R1+0xbe8] ;  /* 0x000be80001067983 */ /* 0x000ee20000300a00 */
[----:B------:R-:W-:Y:S01]  /*e530*/  BAR.SYNC.DEFER_BLOCKING 0x0 ;  /* 0x0000000000007b1d */ /* 0x000fe20000010000 */
[----:B------:R-:W-:Y:S01]  /*e540*/  ISETP.GE.U32.AND P4, PT, R0, 0x7ffffefe, PT ;  /* 0x7ffffefe0000780c */ /* 0x000fe20003f86070 */
[----:B------:R-:W-:-:S06]  /*e550*/  VIADD R0, R2, 0xffffff7c ;  /* 0xffffff7c02007836 */ /* 0x000fcc0000000000 */
[----:B------:R-:W1:Y:S01]  /*e560*/  LDC R2, c[0x0][0x3a0] ;  /* 0x0000e800ff027b82 */ /* 0x000e620000000800 */
[----:B---3--:R-:W-:-:S07]  /*e570*/  IMAD.SHL.U32 R247, R6, 0x80, RZ ;  /* 0x0000008006f77824 */ /* 0x008fce00078e00ff */
[----:B-1----:R-:W1:Y:S01]  /*e580*/  LDC R6, c[0x0][0x3a0] ;  /* 0x0000e800ff067b82 */ /* 0x002e620000000800 */
[----:B----4-:R-:W-:-:S05]  /*e590*/  IMAD.WIDE R4, R247, 0x4, R4 ;  /* 0x00000004f7047825 */ /* 0x010fca00078e0204 */
[----:B------:R-:W-:Y:S04]  /*e5a0*/  STL.64 [R1+0x978], R4 ;  /* 0x0009780401007387 */ /* 0x000fe80000100a00 */
[----:B------:R3:W-:Y:S04]  /*e5b0*/  STL.64 [R1+0xc70], R238 ;  /* 0x000c70ee01007387 */ /* 0x0007e80000100a00 */
[----:B------:R-:W-:Y:S01]  /*e5c0*/  @!PT LDS RZ, [RZ] ;  /* 0x00000000fffff984 */ /* 0x000fe20000000800 */
[----:B------:R-:W-:Y:S01]  /*e5d0*/  @!PT LDS RZ, [RZ] ;  /* 0x00000000fffff984 */ /* 0x000fe20000000800 */
[----:B------:R-:W-:Y:S01]  /*e5e0*/  @!PT LDS RZ, [RZ] ;  /* 0x00000000fffff984 */ /* 0x000fe20000000800 */
[----:B------:R4:W-:Y:S04]  /*e5f0*/  LDGSTS.E [R246+0x40000], desc[UR22][R4.64], !P6 ;  /* 0x4000000004f67fae */ /* 0x0009e8000f1a1016 */
[----:B---3--:R-:W3:Y:S04]  /*e600*/  LDL.LU.64 R238, [R1+0x30] ;  /* 0x0000300001ee7983 */ /* 0x008ee80000300a00 */
[----:B------:R2:W-:Y:S01]  /*e610*/  STL.64 [R1+0xc68], R240 ;  /* 0x000c68f001007387 */ /* 0x0005e20000100a00 */
[----:B----4-:R-:W4:Y:S01]  /*e620*/  LDC R5, c[0x0][0x3a0] ;  /* 0x0000e800ff057b82 */ /* 0x010f220000000800 */
[----:B------:R-:W-:-:S07]  /*e630*/  ISETP.GE.U32.AND P5, PT, R0, 0x7ffffefd, PT ;  /* 0x7ffffefd0000780c */ /* 0x000fce0003fa6070 */
[----:B------:R-:W1:Y:S01]  /*e640*/  LDC R4, c[0x0][0x3a0] ;  /* 0x0000e800ff047b82 */ /* 0x000e620000000800 */
[----:B--2---:R-:W2:Y:S04]  /*e650*/  LDL.LU.64 R240, [R1+0x28] ;  /* 0x0000280001f07983 */ /* 0x004ea80000300a00 */
[----:B------:R4:W-:Y:S04]  /*e660*/  STL.64 [R1+0xc60], R142 ;  /* 0x000c608e01007387 */ /* 0x0009e80000100a00 */
[----:B----4-:R-:W4:Y:S04]  /*e670*/  LDL.LU.64 R142, [R1+0x20] ;  /* 0x00002000018e7983 */ /* 0x010f280000300a00 */
[----:B------:R-:W-:Y:S04]  /*e680*/  STL.64 [R1+0xc00], R136 ;  /* 0x000c008801007387 */ /* 0x000fe80000100a00 */
[----:B------:R1:W-:Y:S04]  /*e690*/  STL.64 [R1+0xbf8], R138 ;  /* 0x000bf88a01007387 */ /* 0x0003e80000100a00 */
[----:B-1----:R-:W4:Y:S04]  /*e6a0*/  LDL.LU.64 R138, [R1+0x8] ;  /* 0x00000800018a7983 */ /* 0x002f280000300a00 */
[----:B------:R1:W-:Y:S04]  /*e6b0*/  STL.64 [R1+0xbf0], R140 ;  /* 0x000bf08c01007387 */ /* 0x0003e80000100a00 */
[----:B-1----:R-:W4:Y:S04]  /*e6c0*/  LDL.LU.64 R140, [R1+0x10] ;  /* 0x00001000018c7983 */ /* 0x002f280000300a00 */
[----:B------:R1:W-:Y:S04]  /*e6d0*/  STL.64 [R1+0xbe8], R132 ;  /* 0x000be88401007387 */ /* 0x0003e80000100a00 */
[----:B-1----:R-:W4:Y:S04]  /*e6e0*/  LDL.LU.64 R132, [R1+0x18] ;  /* 0x0000180001847983 */ /* 0x002f280000300a00 */
[----:B------:R-:W4:Y:S01]  /*e6f0*/  LDL.LU.64 R136, [R1] ;  /* 0x0000000001887983 */ /* 0x000f220000300a00 */
[----:B------:R-:W-:-:S02]  /*e700*/  VIADD R0, R2, 0xffffff7b ;  /* 0xffffff7b02007836 */ /* 0x000fc40000000000 */
[----:B------:R-:W1:Y:S03]  /*e710*/  LDC R2, c[0x0][0x3a0] ;  /* 0x0000e800ff027b82 */ /* 0x000e660000000800 */
[----:B------:R-:W-:Y:S01]  /*e720*/  ISETP.GE.U32.AND P6, PT, R0, 0x7ffffefc, PT ;  /* 0x7ffffefc0000780c */ /* 0x000fe20003fc6070 */
[----:B------:R-:W-:-:S04]  /*e730*/  VIADD R0, R5, 0xffffff7a ;  /* 0xffffff7a05007836 */ /* 0x000fc80000000000 */
[----:B------:R-:W1:Y:S01]  /*e740*/  LDC R5, c[0x0][0x3a0] ;  /* 0x0000e800ff057b82 */ /* 0x000e620000000800 */
[----:B------:R-:W-:-:S04]  /*e750*/  IMAD.WIDE R8, R247, 0x4, R8 ;  /* 0x00000004f7087825 */ /* 0x000fc800078e0208 */
[----:B---3--:R-:W-:-:S05]  /*e760*/  IMAD.WIDE R238, R247, 0x4, R238 ;  /* 0x00000004f7ee7825 */ /* 0x008fca00078e02ee */
[----:B------:R-:W-:Y:S01]  /*e770*/  LDGSTS.E [R246+0x40004], desc[UR22][R238.64], !P3 ;  /* 0x40004000eef67fae */ /* 0x000fe2000d9a1016 */
[----:B------:R-:W-:Y:S01]  /*e780*/  ISETP.GE.U32.AND P3, PT, R0, 0x7ffffefb, PT ;  /* 0x7ffffefb0000780c */ /* 0x000fe20003f66070 */
[----:B------:R-:W-:Y:S02]  /*e790*/  VIADD R0, R6, 0xffffff79 ;  /* 0xffffff7906007836 */ /* 0x000fe40000000000 */
[----:B--2---:R-:W-:Y:S01]  /*e7a0*/  IMAD.WIDE R240, R247, 0x4, R240 ;  /* 0x00000004f7f07825 */ /* 0x004fe200078e02f0 */
[----:B------:R2:W-:Y:S01]  /*e7b0*/  STL.64 [R1+0x970], R238 ;  /* 0x000970ee01007387 */ /* 0x0005e20000100a00 */
[----:B------:R-:W3:Y:S03]  /*e7c0*/  LDC R6, c[0x0][0x3a0] ;  /* 0x0000e800ff067b82 */ /* 0x000ee60000000800 */
[----:B------:R-:W-:Y:S01]  /*e7d0*/  LDGSTS.E [R246+0x40008], desc[UR22][R240.64], !P4 ;  /* 0x40008000f0f67fae */ /* 0x000fe2000e1a1016 */
[----:B------:R-:W-:Y:S01]  /*e7e0*/  ISETP.GE.U32.AND P4, PT, R0, 0x7ffffefa, PT ;  /* 0x7ffffefa0000780c */ /* 0x000fe20003f86070 */
[----:B------:R-:W-:-:S03]  /*e7f0*/  VIADD R0, R4, 0xffffff78 ;  /* 0xffffff7804007836 */ /* 0x000fc60000000000 */
[----:B------:R-:W3:Y:S01]  /*e800*/  LDC R4, c[0x0][0x3a0] ;  /* 0x0000e800ff047b82 */ /* 0x000ee20000000800 */
[----:B--2---:R-:W2:Y:S01]  /*e810*/  LDL.LU.64 R238, [R1+0xc70] ;  /* 0x000c700001ee7983 */ /* 0x004ea20000300a00 */
[----:B----4-:R-:W-:-:S05]  /*e820*/  IMAD.WIDE R142, R247, 0x4, R142 ;  /* 0x00000004f78e7825 */ /* 0x010fca00078e028e */
[----:B------:R-:W-:Y:S01]  /*e830*/  LDGSTS.E [R246+0x4000c], desc[UR22][R142.64], !P5 ;  /* 0x4000c0008ef67fae */ /* 0x000fe2000e9a1016 */
[----:B------:R-:W-:Y:S01]  /*e840*/  ISETP.GE.U32.AND P5, PT, R0, 0x7ffffef9, PT ;  /* 0x7ffffef90000780c */ /* 0x000fe20003fa6070 */
[----:B-1----:R-:W-:Y:S02]  /*e850*/  VIADD R0, R2, 0xffffff77 ;  /* 0xffffff7702007836 */ /* 0x002fe40000000000 */
[----:B------:R-:W1:Y:S01]  /*e860*/  LDC R2, c[0x0][0x3a0] ;  /* 0x0000e800ff027b82 */ /* 0x000e620000000800 */
[----:B------:R4:W-:Y:S04]  /*e870*/  STL.64 [R1+0x968], R240 ;  /* 0x000968f001007387 */ /* 0x0009e80000100a00 */
[----:B----4-:R-:W4:Y:S04]  /*e880*/  LDL.LU.64 R240, [R1+0xc68] ;  /* 0x000c680001f07983 */ /* 0x010f280000300a00 */
[----:B------:R3:W-:Y:S04]  /*e890*/  STL.64 [R1+0x960], R142 ;  /* 0x0009608e01007387 */ /* 0x0007e80000100a00 */
[----:B---3--:R-:W3:Y:S01]  /*e8a0*/  LDL.LU.64 R142, [R1+0xc60] ;  /* 0x000c6000018e7983 */ /* 0x008ee20000300a00 */
[----:B------:R-:W-:-:S05]  /*e8b0*/  IMAD.WIDE R132, R247, 0x4, R132 ;  /* 0x00000004f7847825 */ /* 0x000fca00078e0284 */
[----:B------:R1:W-:Y:S04]  /*e8c0*/  STL.64 [R1+0x958], R132 ;  /* 0x0009588401007387 */ /* 0x0003e80000100a00 */
[----:B------:R1:W-:Y:S01]  /*e8d0*/  LDGSTS.E [R246+0x40010], desc[UR22][R132.64], !P6 ;  /* 0x4001000084f67fae */ /* 0x0003e2000f1a1016 */
[----:B------:R-:W-:Y:S02]  /*e8e0*/  ISETP.GE.U32.AND P6, PT, R0, 0x7ffffef8, PT ;  /* 0x7ffffef80000780c */ /* 0x000fe40003fc6070 */
[----:B------:R-:W-:Y:S02]  /*e8f0*/  IADD3 R0, PT, PT, R5, -0x8a, RZ ;  /* 0xffffff7605007810 */ /* 0x000fe40007ffe0ff */
[----:B------:R-:W1:Y:S02]  /*e900*/  LDC R5, c[0x0][0x3a0] ;  /* 0x0000e800ff057b82 */ /* 0x000e640000000800 */
[----:B-1----:R-:W-:-:S05]  /*e910*/  IMAD.WIDE R132, R247, 0x4, R140 ;  /* 0x00000004f7847825 */ /* 0x002fca00078e028c */
[----:B------:R1:W-:Y:S01]  /*e920*/  LDGSTS.E [R246+0x40014], desc[UR22][R132.64], !P3 ;  /* 0x4001400084f67fae */ /* 0x0003e2000d9a1016 */
[----:B------:R-:W-:Y:S01]  /*e930*/  ISETP.GE.U32.AND P3, PT, R0, 0x7ffffef7, PT ;  /* 0x7ffffef70000780c */ /* 0x000fe20003f66070 */
[----:B------:R-:W-:Y:S02]  /*e940*/  VIADD R0, R4, 0xffffff75 ;  /* 0xffffff7504007836 */ /* 0x000fe40000000000 */
[----:B------:R1:W-:Y:S01]  /*e950*/  STL.64 [R1+0x950], R132 ;  /* 0x0009508401007387 */ /* 0x0003e20000100a00 */
[----:B------:R-:W1:Y:S02]  /*e960*/  LDC R4, c[0x0][0x3a0] ;  /* 0x0000e800ff047b82 */ /* 0x000e640000000800 */
[----:B-1----:R-:W-:-:S05]  /*e970*/  IMAD.WIDE R132, R247, 0x4, R138 ;  /* 0x00000004f7847825 */ /* 0x002fca00078e028a */
[----:B------:R1:W-:Y:S01]  /*e980*/  LDGSTS.E [R246+0x40018], desc[UR22][R132.64], !P4 ;  /* 0x4001800084f67fae */ /* 0x0003e2000e1a1016 */
[----:B------:R-:W-:Y:S01]  /*e990*/  ISETP.GE.U32.AND P4, PT, R0, 0x7ffffef6, PT ;  /* 0x7ffffef60000780c */ /* 0x000fe20003f86070 */
[----:B------:R-:W-:Y:S02]  /*e9a0*/  VIADD R0, R2, 0xffffff74 ;  /* 0xffffff7402007836 */ /* 0x000fe40000000000 */
[----:B------:R-:W1:Y:S01]  /*e9b0*/  LDC R2, c[0x0][0x3a0] ;  /* 0x0000e800ff027b82 */ /* 0x000e620000000800 */
[----:B------:R1:W-:Y:S02]  /*e9c0*/  STL.64 [R1+0x948], R132 ;  /* 0x0009488401007387 */ /* 0x0003e40000100a00 */
[----:B-1----:R-:W-:-:S05]  /*e9d0*/  IMAD.WIDE R132, R247, 0x4, R136 ;  /* 0x00000004f7847825 */ /* 0x002fca00078e0288 */
[----:B------:R1:W-:Y:S04]  /*e9e0*/  STL.64 [R1+0x940], R132 ;  /* 0x0009408401007387 */ /* 0x0003e80000100a00 */
[----:B------:R1:W-:Y:S01]  /*e9f0*/  LDGSTS.E [R246+0x4001c], desc[UR22][R132.64], !P5 ;  /* 0x4001c00084f67fae */ /* 0x0003e2000e9a1016 */
[----:B------:R-:W-:Y:S01]  /*ea00*/  ISETP.GE.U32.AND P5, PT, R0, 0x7ffffef5, PT ;  /* 0x7ffffef50000780c */ /* 0x000fe20003fa6070 */
[----:B------:R-:W-:Y:S02]  /*ea10*/  VIADD R0, R5, 0xffffff73 ;  /* 0xffffff7305007836 */ /* 0x000fe40000000000 */
        /* <DEDUP_REMOVED lines=20> */
[----:B------:R-:W-:Y:S01]  /*eb60*/  LDGSTS.E [R246+0x4002c], desc[UR22][R132.64], !P5 ;  /* 0x4002c00084f67fae */ /* 0x000fe2000e9a1016 */
[----:B------:R-:W-:Y:S01]  /*eb70*/  ISETP.GE.U32.AND P5, PT, R0, 0x7ffffef1, PT ;  /* 0x7ffffef10000780c */ /* 0x000fe20003fa6070 */
[----:B------:R-:W-:Y:S02]  /*eb80*/  VIADD R0, R4, 0xffffff6f ;  /* 0xffffff6f04007836 */ /* 0x000fe40000000000 */
[----:B------:R-:W1:Y:S01]  /*eb90*/  LDC R4, c[0x0][0x3a0] ;  /* 0x0000e800ff047b82 */ /* 0x000e620000000800 */
[----:B------:R1:W-:Y:S02]  /*eba0*/  LDGSTS.E [R246+0x40030], desc[UR22][R8.64], !P6 ;  /* 0x4003000008f67fae */ /* 0x0003e4000f1a1016 */
[----:B------:R-:W-:Y:S01]  /*ebb0*/  ISETP.GE.U32.AND P6, PT, R0, 0x7ffffef0, PT ;  /* 0x7ffffef00000780c */ /* 0x000fe20003fc6070 */
[----:B------:R-:W-:Y:S01]  /*ebc0*/  VIADD R0, R2, 0xffffff6e ;  /* 0xffffff6e02007836 */ /* 0x000fe20000000000 */
[----:B------:R-:W-:Y:S03]  /*ebd0*/  STL.64 [R1+0x920], R132 ;  /* 0x0009208401007387 */ /* 0x000fe60000100a00 */
[----:B------:R-:W1:Y:S01]  /*ebe0*/  LDC R2, c[0x0][0x3a0] ;  /* 0x0000e800ff027b82 */ /* 0x000e620000000800 */
[----:B------:R1:W-:Y:S02]  /*ebf0*/  STL.64 [R1+0x918], R8 ;  /* 0x0009180801007387 */ /* 0x0003e40000100a00 */
[----:B-1----:R-:W-:-:S05]  /*ec00*/  IMAD.WIDE R8, R247, 0x4, R10 ;  /* 0x00000004f7087825 */ /* 0x002fca00078e020a */
[----:B------:R1:W-:Y:S04]  /*ec10*/  STL.64 [R1+0x910], R8 ;  /* 0x0009100801007387 */ /* 0x0003e80000100a00 */
[----:B------:R1:W-:Y:S01]  /*ec20*/  LDGSTS.E [R246+0x40034], desc[UR22][R8.64], !P3 ;  /* 0x4003400008f67fae */ /* 0x0003e2000d9a1016 */
[----:B------:R-:W-:Y:S01]  /*ec30*/  ISETP.GE.U32.AND P3, PT, R0, 0x7ffffeef, PT ;  /* 0x7ffffeef0000780c */ /* 0x000fe20003f66070 */
[----:B------:R-:W-:Y:S02]  /*ec40*/  VIADD R0, R5, 0xffffff6d ;  /* 0xffffff6d05007836 */ /* 0x000fe40000000000 */
[----:B------:R-:W2:Y:S01]  /*ec50*/  LDC R5, c[0x0][0x3a0] ;  /* 0x0000e800ff057b82 */ /* 0x000ea20000000800 */
[----:B-1----:R-:W-:-:S05]  /*ec60*/  IMAD.WIDE R8, R247, 0x4, R12 ;  /* 0x00000004f7087825 */ /* 0x002fca00078e020c */
[----:B------:R1:W-:Y:S01]  /*ec70*/  LDGSTS.E [R246+0x40038], desc[UR22][R8.64], !P4 ;  /* 0x4003800008f67fae */ /* 0x0003e2000e1a1016 */
[----:B------:R-:W-:Y:S01]  /*ec80*/  ISETP.GE.U32.AND P4, PT, R0, 0x7ffffeee, PT ;  /* 0x7ffffeee0000780c */ /* 0x000fe20003f86070 */
[----:B------:R-:W-:Y:S02]  /*ec90*/  VIADD R0, R4, 0xffffff6c ;  /* 0xffffff6c04007836 */ /* 0x000fe40000000000 */
[----:B------:R1:W-:Y:S01]  /*eca0*/  STL.64 [R1+0x908], R8 ;  /* 0x0009080801007387 */ /* 0x0003e20000100a00 */
[----:B------:R-:W4:Y:S01]  /*ecb0*/  LDC R4, c[0x0][0x3a0] ;  /* 0x0000e800ff047b82 */ /* 0x000f220000000800 */
[----:B-1----:R-:W-:-:S05]  /*ecc0*/  IMAD.WIDE R8, R247, 0x4, R14 ;  /* 0x00000004f7087825 */ /* 0x002fca00078e020e */
[----:B------:R1:W-:Y:S01]  /*ecd0*/  LDGSTS.E [R246+0x4003c], desc[UR22][R8.64], !P5 ;  /* 0x4003c00008f67fae */ /* 0x0003e2000e9a1016 */
[----:B------:R-:W-:Y:S01]  /*ece0*/  ISETP.GE.U32.AND P5, PT, R0, 0x7ffffeed, PT ;  /* 0x7ffffeed0000780c */ /* 0x000fe20003fa6070 */
[----:B------:R-:W-:Y:S02]  /*ecf0*/  VIADD R0, R2, 0xffffff6b ;  /* 0xffffff6b02007836 */ /* 0x000fe40000000000 */
[----:B------:R-:W3:Y:S01]  /*ed00*/  LDC R2, c[0x0][0x3a0] ;  /* 0x0000e800ff027b82 */ /* 0x000ee20000000800 */
[----:B------:R1:W-:Y:S02]  /*ed10*/  STL.64 [R1+0x900], R8 ;  /* 0x0009000801007387 */ /* 0x0003e40000100a00 */
[----:B-1----:R-:W-:-:S05]  /*ed20*/  IMAD.WIDE R8, R247, 0x4, R16 ;  /* 0x00000004f7087825 */ /* 0x002fca00078e0210 */
[----:B------:R1:W-:Y:S04]  /*ed30*/  STL.64 [R1+0x8f8], R8 ;  /* 0x0008f80801007387 */ /* 0x0003e80000100a00 */
[----:B------:R1:W-:Y:S01]  /*ed40*/  LDGSTS.E [R246+0x40040], desc[UR22][R8.64], !P6 ;  /* 0x4004000008f67fae */ /* 0x0003e2000f1a1016 */
[----:B------:R-:W-:Y:S01]  /*ed50*/  ISETP.GE.U32.AND P6, PT, R0, 0x7ffffeec, PT ;  /* 0x7ffffeec0000780c */ /* 0x000fe20003fc6070 */
[----:B--2---:R-:W-:Y:S02]  /*ed60*/  VIADD R0, R5, 0xffffff6a ;  /* 0xffffff6a05007836 */ /* 0x004fe40000000000 */
[----:B------:R-:W2:Y:S01]  /*ed70*/  LDC R5, c[0x0][0x3a0] ;  /* 0x0000e800ff057b82 */ /* 0x000ea20000000800 */
[----:B-1----:R-:W-:-:S05]  /*ed80*/  IMAD.WIDE R8, R247, 0x4, R18 ;  /* 0x00000004f7087825 */ /* 0x002fca00078e0212 */
[----:B------:R1:W-:Y:S01]  /*ed90*/  LDGSTS.E [R246+0x40044], desc[UR22][R8.64], !P3 ;  /* 0x4004400008f67fae */ /* 0x0003e2000d9a1016 */
[----:B------:R-:W-:Y:S02]  /*eda0*/  ISETP.GE.U32.AND P3, PT, R0, 0x7ffffeeb, PT ;  /* 0x7ffffeeb0000780c */ /* 0x000fe40003f66070 */
[----:B----4-:R-:W-:Y:S01]  /*edb0*/  IADD3 R0, PT, PT, R4, -0x97, RZ ;  /* 0xffffff6904007810 */ /* 0x010fe20007ffe0ff */
[----:B------:R1:W-:Y:S01]  /*edc0*/  STL.64 [R1+0x8f0], R8 ;  /* 0x0008f00801007387 */ /* 0x0003e20000100a00 */
[----:B------:R-:W4:Y:S01]  /*edd0*/  LDC R4, c[0x0][0x3a0] ;  /* 0x0000e800ff047b82 */ /* 0x000f220000000800 */
[----:B-1----:R-:W-:-:S05]  /*ede0*/  IMAD.WIDE R8, R247, 0x4, R20 ;  /* 0x00000004f7087825 */ /* 0x002fca00078e0214 */
[----:B------:R1:W-:Y:S01]  /*edf0*/  LDGSTS.E [R246+0x40048], desc[UR22][R8.64], !P4 ;  /* 0x4004800008f67fae */ /* 0x0003e2000e1a1016 */
[----:B------:R-:W-:Y:S01]  /*ee00*/  ISETP.GE.U32.AND P4, PT, R0, 0x7ffffeea, PT ;  /* 0x7ffffeea0000780c */ /* 0x000fe20003f86070 */
[----:B---3--:R-:W-:Y:S02]  /*ee10*/  VIADD R0, R2, 0xffffff68 ;  /* 0xffffff6802007836 */ /* 0x008fe40000000000 */
        /* <DEDUP_REMOVED lines=10> */
[----:B------:R-:W-:Y:S01]  /*eec0*/  ISETP.GE.U32.AND P6, PT, R0, 0x7ffffee8, PT ;  /* 0x7ffffee80000780c */ /* 0x000fe20003fc6070 */
[----:B----4-:R-:W-:Y:S02]  /*eed0*/  VIADD R0, R4, 0xffffff66 ;  /* 0xffffff6604007836 */ /* 0x010fe40000000000 */
        /* <DEDUP_REMOVED lines=58> */
[----:B------:R-:W-:Y:S02]  /*f280*/  ISETP.GE.U32.AND P4, PT, R0, 0x7ffffede, PT ;  /* 0x7ffffede0000780c */ /* 0x000fe40003f86070 */
[----:B---3--:R-:W-:Y:S02]  /*f290*/  IADD3 R0, PT, PT, R2, -0xa4, RZ ;  /* 0xffffff5c02007810 */ /* 0x008fe40007ffe0ff */
        /* <DEDUP_REMOVED lines=77> */
[----:B------:R-:W-:Y:S02]  /*f770*/  ISETP.GE.U32.AND P5, PT, R0, 0x7ffffed1, PT ;  /* 0x7ffffed10000780c */ /* 0x000fe40003fa6070 */
[----:B--2---:R-:W-:Y:S02]  /*f780*/  IADD3 R0, PT, PT, R5, -0xb1, RZ ;  /* 0xffffff4f05007810 */ /* 0x004fe40007ffe0ff */
        /* <DEDUP_REMOVED lines=371> */
[----:B------:R1:W-:Y:S01]  /*10ec0*/  STL.64 [R1+0x630], R8 ;  /* 0x0006300801007387 */ /* 0x0003e20000100a00 */
[----:B------:R-:W3:Y:S01]  /*10ed0*/  LDC R2, c[0x0][0x3a0] ;  /* 0x0000e800ff027b82 */ /* 0x000ee20000000800 */
[----:B-1----:R-:W-:-:S05]  /*10ee0*/  IMAD.WIDE R8, R247, 0x4, R206 ;  /* 0x00000004f7087825 */ /* 0x002fca00078e02ce */
[----:B------:R1:W-:Y:S04]  /*10ef0*/  STL.64 [R1+0x628], R8 ;  /* 0x0006280801007387 */ /* 0x0003e80000100a00 */
[----:B------:R1:W-:Y:S01]  /*10f00*/  LDGSTS.E [R246+0x401a8], desc[UR22][R8.64], !P4 ;  /* 0x401a800008f67fae */ /* 0x0003e2000e1a1016 */
[----:B------:R-:W-:Y:S01]  /*10f10*/  ISETP.GE.U32.AND P4, PT, R0, 0x7ffffe92, PT ;  /* 0x7ffffe920000780c */ /* 0x000fe20003f86070 */
[----:B--2---:R-:W-:Y:S02]  /*10f20*/  VIADD R0, R5, 0xffffff10 ;  /* 0xffffff1005007836 */ /* 0x004fe40000000000 */
[----:B------:R-:W2:Y:S01]  /*10f30*/  LDC R5, c[0x0][0x3a0] ;  /* 0x0000e800ff057b82 */ /* 0x000ea20000000800 */
[----:B-1----:R-:W-:-:S05]  /*10f40*/  IMAD.WIDE R8, R247, 0x4, R208 ;  /* 0x00000004f7087825 */ /* 0x002fca00078e02d0 */
[----:B------:R1:W-:Y:S04]  /*10f50*/  STL.64 [R1+0x620], R8 ;  /* 0x0006200801007387 */ /* 0x0003e80000100a00 */
[----:B------:R1:W-:Y:S01]  /*10f60*/  LDGSTS.E [R246+0x401ac], desc[UR22][R8.64], !P5 ;  /* 0x401ac00008f67fae */ /* 0x0003e2000e9a1016 */
[----:B------:R-:W-:Y:S01]  /*10f70*/  ISETP.GE.U32.AND P5, PT, R0, 0x7ffffe91, PT ;  /* 0x7ffffe910000780c */ /* 0x000fe20003fa6070 */
[----:B----4-:R-:W-:Y:S02]  /*10f80*/  VIADD R0, R4, 0xffffff0f ;  /* 0xffffff0f04007836 */ /* 0x010fe40000000000 */
[----:B------:R-:W4:Y:S01]  /*10f90*/  LDC R4, c[0x0][0x3a0] ;  /* 0x0000e800ff047b82 */ /* 0x000f220000000800 */
[----:B-1----:R-:W-:-:S05]  /*10fa0*/  IMAD.WIDE R8, R247, 0x4, R210 ;  /* 0x00000004f7087825 */ /* 0x002fca00078e02d2 */
[----:B------:R1:W-:Y:S04]  /*10fb0*/  STL.64 [R1+0x618], R8 ;  /* 0x0006180801007387 */ /* 0x0003e80000100a00 */
[----:B------:R1:W-:Y:S01]  /*10fc0*/  LDGSTS.E [R246+0x401b0], desc[UR22][R8.64], !P6 ;  /* 0x401b000008f67fae */ /* 0x0003e2000f1a1016 */
[----:B------:R-:W-:Y:S02]  /*10fd0*/  ISETP.GE.U32.AND P6, PT, R0, 0x7ffffe90, PT ;  /* 0x7ffffe900000780c */ /* 0x000fe40003fc6070 */
[----:B---3--:R-:W-:Y:S02]  /*10fe0*/  IADD3 R0, PT, PT, R2, -0xf2, RZ ;  /* 0xffffff0e02007810 */ /* 0x008fe40007ffe0ff */
[----:B------:R-:W3:Y:S01]  /*10ff0*/  LDC R2, c[0x0][0x3a0] ;  /* 0x0000e800ff027b82 */ /* 0x000ee20000000800 */
[----:B-1----:R-:W-:-:S05]  /*11000*/  IMAD.WIDE R8, R247, 0x4, R212 ;  /* 0x00000004f7087825 */ /* 0x002fca00078e02d4 */
[----:B------:R1:W-:Y:S04]  /*11010*/  STL.64 [R1+0x610], R8 ;  /* 0x0006100801007387 */ /* 0x0003e80000100a00 */
[----:B------:R1:W-:Y:S01]  /*11020*/  LDGSTS.E [R246+0x401b4], desc[UR22][R8.64], !P3 ;  /* 0x401b400008f67fae */ /* 0x0003e2000d9a1016 */
[----:B------:R-:W-:Y:S01]  /*11030*/  ISETP.GE.U32.AND P3, PT, R0, 0x7ffffe8f, PT ;  /* 0x7ffffe8f0000780c */ /* 0x000fe20003f66070 */
[----:B-1----:R-:W-:-:S05]  /*11040*/  IMAD.WIDE R8, R247, 0x4, R214 ;  /* 0x00000004f7087825 */ /* 0x002fca00078e02d6 */
[----:B------:R1:W-:Y:S04]  /*11050*/  STL.64 [R1+0x608], R8 ;  /* 0x0006080801007387 */ /* 0x0003e80000100a00 */
[----:B------:R1:W-:Y:S01]  /*11060*/  LDGSTS.E [R246+0x401b8], desc[UR22][R8.64], !P4 ;  /* 0x401b800008f67fae */ /* 0x0003e2000e1a1016 */
        /* <DEDUP_REMOVED lines=11> */
[----:B------:R-:W-:Y:S01]  /*11120*/  ISETP.GE.U32.AND P5, PT, R0, 0x7ffffe8d, PT ;  /* 0x7ffffe8d0000780c */ /* 0x000fe20003fa6070 */
[----:B---3--:R-:W-:Y:S02]  /*11130*/  VIADD R0, R2, 0xffffff0b ;  /* 0xffffff0b02007836 */ /* 0x008fe40000000000 */
[C---:B------:R-:W-:Y:S01]  /*11140*/  IMAD.WIDE R10, R247.reuse, 0x4, R222 ;  /* 0x00000004f70a7825 */ /* 0x040fe200078e02de */
[----:B------:R-:W3:Y:S03]  /*11150*/  LDC R2, c[0x0][0x3a0] ;  /* 0x0000e800ff027b82 */ /* 0x000ee60000000800 */
[----:B-1----:R-:W-:-:S05]  /*11160*/  IMAD.WIDE R8, R247, 0x4, R220 ;  /* 0x00000004f7087825 */ /* 0x002fca00078e02dc */
[----:B------:R1:W-:Y:S04]  /*11170*/  STL.64 [R1+0x5f0], R8 ;  /* 0x0005f00801007387 */ /* 0x0003e80000100a00 */
[----:B------:R1:W-:Y:S01]  /*11180*/  LDGSTS.E [R246+0x401c4], desc[UR22][R8.64], !P3 ;  /* 0x401c400008f67fae */ /* 0x0003e2000d9a1016 */
[----:B------:R-:W-:Y:S01]  /*11190*/  ISETP.GE.U32.AND P6, PT, R0, 0x7ffffe8c, PT ;  /* 0x7ffffe8c0000780c */ /* 0x000fe20003fc6070 */
[----:B------:R-:W-:Y:S02]  /*111a0*/  VIADD R0, R6, 0xffffff0a ;  /* 0xffffff0a06007836 */ /* 0x000fe40000000000 */
[----:B------:R4:W-:Y:S01]  /*111b0*/  STL.64 [R1+0x5e8], R10 ;  /* 0x0005e80a01007387 */ /* 0x0009e20000100a00 */
[----:B------:R-:W3:Y:S08]  /*111c0*/  LDC R6, c[0x0][0x3a0] ;  /* 0x0000e800ff067b82 */ /* 0x000ef00000000800 */
[----:B-1----:R-:W1:Y:S01]  /*111d0*/  LDC R8, c[0x0][0x3a0] ;  /* 0x0000e800ff087b82 */ /* 0x002e620000000800 */
[----:B------:R-:W-:Y:S01]  /*111e0*/  ISETP.GE.U32.AND P3, PT, R0, 0x7ffffe8b, PT ;  /* 0x7ffffe8b0000780c */ /* 0x000fe20003f66070 */
[----:B--2---:R-:W-:Y:S01]  /*111f0*/  VIADD R0, R5, 0xffffff09 ;  /* 0xffffff0905007836 */ /* 0x004fe20000000000 */
[----:B------:R2:W-:Y:S04]  /*11200*/  LDGSTS.E [R246+0x401c8], desc[UR22][R10.64], !P4 ;  /* 0x401c80000af67fae */ /* 0x0005e8000e1a1016 */
[----:B------:R-:W-:Y:S01]  /*11210*/  ISETP.GE.U32.AND P4, PT, R0, 0x7ffffe8a, PT ;  /* 0x7ffffe8a0000780c */ /* 0x000fe20003f86070 */
[----:B----4-:R-:W-:-:S02]  /*11220*/  VIADD R0, R4, 0xffffff08 ;  /* 0xffffff0804007836 */ /* 0x010fc40000000000 */
[----:B--2---:R-:W-:-:S05]  /*11230*/  IMAD.WIDE R10, R247, 0x4, R224 ;  /* 0x00000004f70a7825 */ /* 0x004fca00078e02e0 */
[----:B------:R-:W-:Y:S01]  /*11240*/  LDGSTS.E [R246+0x401cc], desc[UR22][R10.64], !P5 ;  /* 0x401cc0000af67fae */ /* 0x000fe2000e9a1016 */
[----:B------:R-:W-:Y:S01]  /*11250*/  ISETP.GE.U32.AND P5, PT, R0, 0x7ffffe89, PT ;  /* 0x7ffffe890000780c */ /* 0x000fe20003fa6070 */
[----:B------:R-:W-:-:S04]  /*11260*/  IMAD.WIDE R4, R247, 0x4, R226 ;  /* 0x00000004f7047825 */ /* 0x000fc800078e02e2 */
[----:B-1----:R-:W-:Y:S01]  /*11270*/  VIADD R0, R8, 0xffffff07 ;  /* 0xffffff0708007836 */ /* 0x002fe20000000000 */
[----:B------:R-:W-:Y:S01]  /*11280*/  STL.64 [R1+0x5e0], R10 ;  /* 0x0005e00a01007387 */ /* 0x000fe20000100a00 */
[----:B------:R-:W-:-:S03]  /*11290*/  IMAD.WIDE R8, R247, 0x4, R228 ;  /* 0x00000004f7087825 */ /* 0x000fc600078e02e4 */
[----:B------:R1:W-:Y:S04]  /*112a0*/  STL.64 [R1+0x5d8], R4 ;  /* 0x0005d80401007387 */ /* 0x0003e80000100a00 */
[----:B------:R1:W-:Y:S04]  /*112b0*/  LDGSTS.E [R246+0x401d0], desc[UR22][R4.64], !P6 ;  /* 0x401d000004f67fae */ /* 0x0003e8000f1a1016 */
[----:B------:R2:W-:Y:S04]  /*112c0*/  STL.64 [R1+0x5d0], R8 ;  /* 0x0005d00801007387 */ /* 0x0005e80000100a00 */
[----:B------:R2:W-:Y:S01]  /*112d0*/  LDGSTS.E [R246+0x401d4], desc[UR22][R8.64], !P3 ;  /* 0x401d400008f67fae */ /* 0x0005e2000d9a1016 */
[----:B-1----:R-:W1:Y:S01]  /*112e0*/  LDC R5, c[0x0][0x3a0] ;  /* 0x0000e800ff057b82 */ /* 0x002e620000000800 */
[----:B--2---:R-:W-:-:S07]  /*112f0*/  IMAD.WIDE R8, R247, 0x4, R230 ;  /* 0x00000004f7087825 */ /* 0x004fce00078e02e6 */
[----:B------:R-:W2:Y:S01]  /*11300*/  LDC R4, c[0x0][0x3a0] ;  /* 0x0000e800ff047b82 */ /* 0x000ea20000000800 */
[----:B------:R4:W-:Y:S04]  /*11310*/  STL.64 [R1+0x5c8], R8 ;  /* 0x0005c80801007387 */ /* 0x0009e80000100a00 */
[----:B------:R4:W-:Y:S02]  /*11320*/  LDGSTS.E [R246+0x401d8], desc[UR22][R8.64], !P4 ;  /* 0x401d800008f67fae */ /* 0x0009e4000e1a1016 */
[----:B----4-:R-:W-:-:S05]  /*11330*/  IMAD.WIDE R8, R247, 0x4, R232 ;  /* 0x00000004f7087825 */ /* 0x010fca00078e02e8 */
[----:B------:R4:W-:Y:S04]  /*11340*/  STL.64 [R1+0x5c0], R8 ;  /* 0x0005c00801007387 */ /* 0x0009e80000100a00 */
[----:B------:R4:W-:Y:S02]  /*11350*/  LDGSTS.E [R246+0x401dc], desc[UR22][R8.64], !P5 ;  /* 0x401dc00008f67fae */ /* 0x0009e4000e9a1016 */
[----:B----4-:R-:W-:-:S05]  /*11360*/  IMAD.WIDE R8, R247, 0x4, R234 ;  /* 0x00000004f7087825 */ /* 0x010fca00078e02ea */
[----:B------:R4:W-:Y:S04]  /*11370*/  STL.64 [R1+0x5b8], R8 ;  /* 0x0005b80801007387 */ /* 0x0009e80000100a00 */
[----:B------:R-:W4:Y:S04]  /*11380*/  LDL.LU.64 R26, [R1+0x248] ;  /* 0x00024800011a7983 */ /* 0x000f280000300a00 */
[----:B------:R-:W4:Y:S04]  /*11390*/  LDL.LU.64 R12, [R1+0x220] ;  /* 0x00022000010c7983 */ /* 0x000f280000300a00 */
[----:B------:R-:W4:Y:S04]  /*113a0*/  LDL.LU.64 R24, [R1+0x1f8] ;  /* 0x0001f80001187983 */ /* 0x000f280000300a00 */
[----:B------:R-:W4:Y:S04]  /*113b0*/  LDL.LU.64 R22, [R1+0x1d0] ;  /* 0x0001d00001167983 */ /* 0x000f280000300a00 */
[----:B------:R-:W4:Y:S04]  /*113c0*/  LDL.LU.64 R248, [R1+0x1b0] ;  /* 0x0001b00001f87983 */ /* 0x000f280000300a00 */
[----:B------:R-:W4:Y:S04]  /*113d0*/  LDL.LU.64 R20, [R1+0x190] ;  /* 0x0001900001147983 */ /* 0x000f280000300a00 */
[----:B------:R-:W4:Y:S04]  /*113e0*/  LDL.LU.64 R18, [R1+0x170] ;  /* 0x0001700001127983 */ /* 0x000f280000300a00 */
[----:B------:R-:W4:Y:S04]  /*113f0*/  LDL.LU.64 R16, [R1+0x150] ;  /* 0x0001500001107983 */ /* 0x000f280000300a00 */
[----:B------:R-:W4:Y:S01]  /*11400*/  LDL.LU.64 R250, [R1+0x130] ;  /* 0x0001300001fa7983 */ /* 0x000f220000300a00 */
[----:B------:R-:W-:Y:S01]  /*11410*/  ISETP.GE.U32.AND P6, PT, R0, 0x7ffffe88, PT ;  /* 0x7ffffe880000780c */ /* 0x000fe20003fc6070 */
[----:B---3--:R-:W-:-:S02]  /*11420*/  VIADD R0, R2, 0xffffff06 ;  /* 0xffffff0602007836 */ /* 0x008fc40000000000 */
[----:B------:R-:W3:Y:S03]  /*11430*/  LDC R2, c[0x0][0x3a0] ;  /* 0x0000e800ff027b82 */ /* 0x000ee60000000800 */
[----:B------:R-:W-:Y:S01]  /*11440*/  ISETP.GE.U32.AND P3, PT, R0, 0x7ffffe87, PT ;  /* 0x7ffffe870000780c */ /* 0x000fe20003f66070 */
[----:B------:R-:W-:-:S04]  /*11450*/  VIADD R0, R6, 0xffffff05 ;  /* 0xffffff0506007836 */ /* 0x000fc80000000000 */
[----:B------:R-:W3:Y:S01]  /*11460*/  LDC R6, c[0x0][0x3a0] ;  /* 0x0000e800ff067b82 */ /* 0x000ee20000000800 */
[----:B------:R-:W-:Y:S01]  /*11470*/  ISETP.GE.U32.AND P4, PT, R0, 0x7ffffe86, PT ;  /* 0x7ffffe860000780c */ /* 0x000fe20003f86070 */
[----:B-1----:R-:W-:Y:S01]  /*11480*/  VIADD R0, R5, 0xffffff04 ;  /* 0xffffff0405007836 */ /* 0x002fe20000000000 */
[----:B------:R4:W-:Y:S05]  /*11490*/  LDGSTS.E [R246+0x401e0], desc[UR22][R8.64], !P6 ;  /* 0x401e000008f67fae */ /* 0x0009ea000f1a1016 */
[----:B------:R-:W1:Y:S01]  /*114a0*/  LDC R5, c[0x0][0x3a0] ;  /* 0x0000e800ff057b82 */ /* 0x000e620000000800 */
[----:B------:R-:W-:Y:S01]  /*114b0*/  ISETP.GE.U32.AND P5, PT, R0, 0x7ffffe85, PT ;  /* 0x7ffffe850000780c */ /* 0x000fe20003fa6070 */
[----:B--2---:R-:W-:-:S02]  /*114c0*/  VIADD R0, R4, 0xffffff03 ;  /* 0xffffff0304007836 */ /* 0x004fc40000000000 */
[----:B----4-:R-:W-:-:S03]  /*114d0*/  IMAD.WIDE R8, R247, 0x4, R236 ;  /* 0x00000004f7087825 */ /* 0x010fc600078e02ec */
[----:B------:R-:W-:Y:S02]  /*114e0*/  ISETP.GE.U32.AND P6, PT, R0, 0x7ffffe84, PT ;  /* 0x7ffffe840000780c */ /* 0x000fe40003fc6070 */
[----:B------:R2:W-:Y:S01]  /*114f0*/  STL.64 [R1+0x5b0], R8 ;  /* 0x0005b00801007387 */ /* 0x0005e20000100a00 */
[----:B---3--:R-:W-:-:S03]  /*11500*/  VIADD R0, R6, 0xffffff02 ;  /* 0xffffff0206007836 */ /* 0x008fc60000000000 */
[----:B------:R2:W-:Y:S04]  /*11510*/  LDGSTS.E [R246+0x401e4], desc[UR22][R8.64], !P3 ;  /* 0x401e400008f67fae */ /* 0x0005e8000d9a1016 */
[----:B------:R-:W3:Y:S01]  /*11520*/  LDL.LU.64 R10, [R1+0x110] ;  /* 0x00011000010a7983 */ /* 0x000ee20000300a00 */
[----:B------:R-:W-:-:S03]  /*11530*/  ISETP.GE.U32.AND P3, PT, R0, 0x7ffffe83, PT ;  /* 0x7ffffe830000780c */ /* 0x000fc60003f66070 */
[----:B------:R-:W4:Y:S01]  /*11540*/  LDL.LU.64 R242, [R1+0xf0] ;  /* 0x0000f00001f27983 */ /* 0x000f220000300a00 */
[----:B--2---:R-:W-:-:S03]  /*11550*/  IMAD.WIDE R8, R247, 0x4, R238 ;  /* 0x00000004f7087825 */ /* 0x004fc600078e02ee */
[----:B------:R-:W2:Y:S01]  /*11560*/  LDL.LU.64 R136, [R1+0xd0] ;  /* 0x0000d00001887983 */ /* 0x000ea20000300a00 */
[----:B-1----:R-:W-:-:S03]  /*11570*/  IADD3 R0, PT, PT, R5, -0xff, RZ ;  /* 0xffffff0105007810 */ /* 0x002fc60007ffe0ff */
[----:B------:R-:W2:Y:S01]  /*11580*/  LDL.LU.64 R138, [R1+0xb0] ;  /* 0x0000b000018a7983 */ /* 0x000ea20000300a00 */
[----:B------:R-:W-:-:S03]  /*11590*/  IMAD.WIDE R4, R247, 0x4, R240 ;  /* 0x00000004f7047825 */ /* 0x000fc600078e02f0 */
[----:B------:R-:W2:Y:S01]  /*115a0*/  LDL.LU.64 R140, [R1+0x90] ;  /* 0x00009000018c7983 */ /* 0x000ea20000300a00 */
[----:B------:R-:W-:-:S03]  /*115b0*/  IMAD.SHL.U32 R206, R7, 0x80, RZ ;  /* 0x0000008007ce7824 */ /* 0x000fc600078e00ff */
[----:B------:R-:W-:Y:S04]  /*115c0*/  STL.64 [R1+0x5a8], R8 ;  /* 0x0005a80801007387 */ /* 0x000fe80000100a00 */
[----:B------:R-:W2:Y:S04]  /*115d0*/  LDL.LU.64 R132, [R1+0x70] ;  /* 0x0000700001847983 */ /* 0x000ea80000300a00 */
[----:B------:R-:W2:Y:S01]  /*115e0*/  LDL.LU.64 R14, [R1+0x50] ;  /* 0x00005000010e7983 */ /* 0x000ea20000300a00 */
[----:B------:R-:W-:-:S03]  /*115f0*/  VIADD R207, R2, 0xffffff00 ;  /* 0xffffff0002cf7836 */ /* 0x000fc60000000000 */
[----:B------:R-:W2:Y:S04]  /*11600*/  LDL.LU.64 R244, [R1+0x240] ;  /* 0x0002400001f47983 */ /* 0x000ea80000300a00 */
[----:B------:R-:W-:Y:S04]  /*11610*/  LDGSTS.E [R246+0x401e8], desc[UR22][R8.64], !P4 ;  /* 0x401e800008f67fae */ /* 0x000fe8000e1a1016 */
[----:B------:R-:W-:Y:S04]  /*11620*/  STL.64 [R1+0xc08], R2 ;  /* 0x000c080201007387 */ /* 0x000fe80000100a00 */
[----:B------:R1:W-:Y:S04]  /*11630*/  STL.64 [R1+0x5a0], R4 ;  /* 0x0005a00401007387 */ /* 0x0003e80000100a00 */
[----:B------:R1:W-:Y:S02]  /*11640*/  LDGSTS.E [R246+0x401ec], desc[UR22][R4.64], !P5 ;  /* 0x401ec00004f67fae */ /* 0x0003e4000e9a1016 */
[----:B-1----:R-:W-:-:S04]  /*11650*/  IMAD.WIDE R4, R206, 0x4, R26 ;  /* 0x00000004ce047825 */ /* 0x002fc800078e021a */
[C---:B------:R-:W-:Y:S02]  /*11660*/  IMAD.WIDE R2, R206.reuse, 0x4, R12 ;  /* 0x00000004ce027825 */ /* 0x040fe400078e020c */
[----:B------:R-:W2:Y:S02]  /*11670*/  LDL.LU.64 R12, [R1+0x218] ;  /* 0x00021800010c7983 */ /* 0x000ea40000300a00 */
[C---:B------:R-:W-:Y:S02]  /*11680*/  IMAD.WIDE R6, R206.reuse, 0x4, R24 ;  /* 0x00000004ce067825 */ /* 0x040fe400078e0218 */
[----:B------:R1:W-:Y:S04]  /*11690*/  STL.64 [R1+0x9e0], R4 ;  /* 0x0009e00401007387 */ /* 0x0003e80000100a00 */
[----:B------:R1:W-:Y:S04]  /*116a0*/  STL.64 [R1+0x9d8], R2 ;  /* 0x0009d80201007387 */ /* 0x0003e80000100a00 */
[----:B------:R1:W-:Y:S02]  /*116b0*/  STL.64 [R1+0x9d0], R6 ;  /* 0x0009d00601007387 */ /* 0x0003e40000100a00 */
[----:B-1----:R-:W-:-:S02]  /*116c0*/  IMAD.WIDE R4, R206, 0x4, R248 ;  /* 0x00000004ce047825 */ /* 0x002fc400078e02f8 */
[----:B------:R-:W2:Y:S02]  /*116d0*/  LDL.LU.64 R248, [R1+0x1f0] ;  /* 0x0001f00001f87983 */ /* 0x000ea40000300a00 */
[----:B------:R-:W-:-:S05]  /*116e0*/  IMAD.WIDE R2, R206, 0x4, R22 ;  /* 0x00000004ce027825 */ /* 0x000fca00078e0216 */
[----:B------:R1:W-:Y:S01]  /*116f0*/  STL.64 [R1+0x9c8], R2 ;  /* 0x0009c80201007387 */ /* 0x0003e20000100a00 */
[----:B------:R-:W-:-:S03]  /*11700*/  IMAD.WIDE R6, R206, 0x4, R18 ;  /* 0x00000004ce067825 */ /* 0x000fc600078e0212 */
[----:B------:R-:W-:Y:S01]  /*11710*/  STL.64 [R1+0x9c0], R4 ;  /* 0x0009c00401007387 */ /* 0x000fe20000100a00 */
[----:B-1----:R-:W-:-:S05]  /*11720*/  IMAD.WIDE R2, R206, 0x4, R20 ;  /* 0x00000004ce027825 */ /* 0x002fca00078e0214 */
[----:B------:R1:W-:Y:S04]  /*11730*/  STL.64 [R1+0x9b8], R2 ;  /* 0x0009b80201007387 */ /* 0x0003e80000100a00 */
[----:B------:R-:W-:Y:S01]  /*11740*/  STL.64 [R1+0x9b0], R6 ;  /* 0x0009b00601007387 */ /* 0x000fe20000100a00 */
[----:B-1----:R-:W-:-:S03]  /*11750*/  IMAD.WIDE R2, R206, 0x4, R250 ;  /* 0x00000004ce027825 */ /* 0x002fc600078e02fa */
[----:B------:R-:W2:Y:S01]  /*11760*/  LDL.LU.64 R250, [R1+0x1c8] ;  /* 0x0001c80001fa7983 */ /* 0x000ea20000300a00 */
[----:B------:R-:W-:-:S05]  /*11770*/  IMAD.WIDE R4, R206, 0x4, R16 ;  /* 0x00000004ce047825 */ /* 0x000fca00078e0210 */
[----:B------:R3:W-:Y:S04]  /*11780*/  STL.64 [R1+0x9a8], R4 ;  /* 0x0009a80401007387 */ /* 0x0007e80000100a00 */
[----:B------:R4:W-:Y:S01]  /*11790*/  STL.64 [R1+0x9a0], R2 ;  /* 0x0009a00201007387 */ /* 0x0009e20000100a00 */
[----:B---3--:R-:W-:-:S04]  /*117a0*/  IMAD.WIDE R4, R206, 0x4, R10 ;  /* 0x00000004ce047825 */ /* 0x008fc800078e020a */
[C---:B----4-:R-:W-:Y:S01]  /*117b0*/  IMAD.WIDE R2, R206.reuse, 0x4, R242 ;  /* 0x00000004ce027825 */ /* 0x050fe200078e02f2 */
[----:B------:R1:W-:Y:S03]  /*117c0*/  STL.64 [R1+0x998], R4 ;  /* 0x0009980401007387 */ /* 0x0003e60000100a00 */
[C---:B--2---:R-:W-:Y:S01]  /*117d0*/  IMAD.WIDE R136, R206.reuse, 0x4, R136 ;  /* 0x00000004ce887825 */ /* 0x044fe200078e0288 */
[----:B------:R-:W2:Y:S03]  /*117e0*/  LDL.LU.64 R10, [R1+0x1a8] ;  /* 0x0001a800010a7983 */ /* 0x000ea60000300a00 */
[C---:B------:R-:W-:Y:S01]  /*117f0*/  IMAD.WIDE R138, R206.reuse, 0x4, R138 ;  /* 0x00000004ce8a7825 */ /* 0x040fe200078e028a */
[----:B------:R-:W3:Y:S04]  /*11800*/  LDL.LU.64 R16, [R1+0x188] ;  /* 0x0001880001107983 */ /* 0x000ee80000300a00 */
[----:B------:R-:W-:Y:S01]  /*11810*/  STL.64 [R1+0x990], R2 ;  /* 0x0009900201007387 */ /* 0x000fe20000100a00 */
[----:B------:R-:W-:-:S03]  /*11820*/  IMAD.WIDE R140, R206, 0x4, R140 ;  /* 0x00000004ce8c7825 */ /* 0x000fc600078e028c */
[----:B------:R-:W-:Y:S04]  /*11830*/  STL.64 [R1+0xc10], R2 ;  /* 0x000c100201007387 */ /* 0x000fe80000100a00 */
[----:B------:R-:W4:Y:S04]  /*11840*/  LDL.LU.64 R242, [R1+0x168] ;  /* 0x0001680001f27983 */ /* 0x000f280000300a00 */
[----:B------:R-:W-:Y:S01]  /*11850*/  STL.64 [R1+0x988], R136 ;  /* 0x0009888801007387 */ /* 0x000fe20000100a00 */
[----:B------:R-:W-:-:S03]  /*11860*/  IMAD.WIDE R132, R206, 0x4, R132 ;  /* 0x00000004ce847825 */ /* 0x000fc600078e0284 */
[----:B------:R-:W-:Y:S01]  /*11870*/  STL.64 [R1+0xc18], R136 ;  /* 0x000c188801007387 */ /* 0x000fe20000100a00 */
[----:B------:R-:W-:-:S03]  /*11880*/  IMAD.WIDE R128, R206, 0x4, R244 ;  /* 0x00000004ce807825 */ /* 0x000fc600078e02f4 */
[----:B------:R-:W-:Y:S04]  /*11890*/  STL.64 [R1+0x980], R138 ;  /* 0x0009808a01007387 */ /* 0x000fe80000100a00 */
[----:B------:R-:W-:Y:S01]  /*118a0*/  STL.64 [R1+0xc20], R138 ;  /* 0x000c208a01007387 */ /* 0x000fe20000100a00 */
[----:B------:R-:W-:-:S03]  /*118b0*/  IMAD.WIDE R130, R206, 0x4, R14 ;  /* 0x00000004ce827825 */ /* 0x000fc600078e020e */
[----:B------:R-:W4:Y:S04]  /*118c0*/  LDL.LU.64 R22, [R1+0x148] ;  /* 0x0001480001167983 */ /* 0x000f280000300a00 */
[----:B------:R-:W4:Y:S04]  /*118d0*/  LDL.LU.64 R244, [R1+0x128] ;  /* 0x0001280001f47983 */ /* 0x000f280000300a00 */
[----:B------:R-:W-:Y:S04]  /*118e0*/  STL.64 [R1+0x598], R140 ;  /* 0x0005988c01007387 */ /* 0x000fe80000100a00 */
[----:B------:R-:W-:Y:S04]  /*118f0*/  STL.64 [R1+0xc28], R140 ;  /* 0x000c288c01007387 */ /* 0x000fe80000100a00 */
[----:B------:R-:W4:Y:S04]  /*11900*/  LDL.LU.64 R14, [R1+0x108] ;  /* 0x00010800010e7983 */ /* 0x000f280000300a00 */
[----:B------:R-:W-:Y:S04]  /*11910*/  STL.64 [R1+0x590], R132 ;  /* 0x0005908401007387 */ /* 0x000fe80000100a00 */
[----:B------:R-:W-:Y:S01]  /*11920*/  STL.64 [R1+0xc30], R132 ;  /* 0x000c308401007387 */ /* 0x000fe20000100a00 */
[----:B------:R-:W-:-:S03]  /*11930*/  IMAD.WIDE R124, R206, 0x4, R248 ;  /* 0x00000004ce7c7825 */ /* 0x000fc600078e02f8 */
[----:B------:R-:W4:Y:S04]  /*11940*/  LDL.LU.64 R248, [R1+0xe8] ;  /* 0x0000e80001f87983 */ /* 0x000f280000300a00 */
[----:B------:R-:W4:Y:S04]  /*11950*/  LDL.LU.64 R20, [R1+0xc8] ;  /* 0x0000c80001147983 */ /* 0x000f280000300a00 */
[----:B------:R-:W-:Y:S04]  /*11960*/  STL.64 [R1+0x588], R130 ;  /* 0x0005888201007387 */ /* 0x000fe80000100a00 */
[----:B------:R-:W-:Y:S01]  /*11970*/  STL.64 [R1+0xc38], R130 ;  /* 0x000c388201007387 */ /* 0x000fe20000100a00 */
[----:B------:R-:W-:-:S03]  /*11980*/  IMAD.WIDE R122, R206, 0x4, R250 ;  /* 0x00000004ce7a7825 */ /* 0x000fc600078e02fa */
[----:B------:R-:W4:Y:S01]  /*11990*/  LDL.LU.64 R250, [R1+0xa8] ;  /* 0x0000a80001fa7983 */ /* 0x000f220000300a00 */
[----:B------:R-:W-:-:S03]  /*119a0*/  IMAD.WIDE R126, R206, 0x4, R12 ;  /* 0x00000004ce7e7825 */ /* 0x000fc600078e020c */
[----:B------:R-:W-:Y:S04]  /*119b0*/  STL.64 [R1+0x580], R128 ;  /* 0x0005808001007387 */ /* 0x000fe80000100a00 */
[----:B------:R-:W-:Y:S04]  /*119c0*/  STL.64 [R1+0xc40], R128 ;  /* 0x000c408001007387 */ /* 0x000fe80000100a00 */
[----:B------:R-:W4:Y:S01]  /*119d0*/  LDL.LU.64 R12, [R1+0x88] ;  /* 0x00008800010c7983 */ /* 0x000f220000300a00 */
[----:B--2---:R-:W-:-:S03]  /*119e0*/  IMAD.WIDE R120, R206, 0x4, R10 ;  /* 0x00000004ce787825 */ /* 0x004fc600078e020a */
[----:B------:R-:W2:Y:S04]  /*119f0*/  LDL.LU.64 R10, [R1+0x68] ;  /* 0x00006800010a7983 */ /* 0x000ea80000300a00 */
[----:B------:R-:W-:Y:S04]  /*11a00*/  STL.64 [R1+0x578], R126 ;  /* 0x0005787e01007387 */ /* 0x000fe80000100a00 */
[----:B------:R-:W-:Y:S01]  /*11a10*/  STL.64 [R1+0xc48], R126 ;  /* 0x000c487e01007387 */ /* 0x000fe20000100a00 */
[----:B---3--:R-:W-:-:S03]  /*11a20*/  IMAD.WIDE R118, R206, 0x4, R16 ;  /* 0x00000004ce767825 */ /* 0x008fc600078e0210 */
[----:B------:R-:W3:Y:S01]  /*11a30*/  LDL.LU.64 R18, [R1+0x48] ;  /* 0x0000480001127983 */ /* 0x000ee20000300a00 */
[----:B----4-:R-:W-:-:S03]  /*11a40*/  IMAD.WIDE R116, R206, 0x4, R242 ;  /* 0x00000004ce747825 */ /* 0x010fc600078e02f2 */
[----:B------:R-:W-:Y:S04]  /*11a50*/  STL.64 [R1+0x570], R124 ;  /* 0x0005707c01007387 */ /* 0x000fe80000100a00 */
[----:B------:R-:W-:Y:S04]  /*11a60*/  STL.64 [R1+0xc50], R124 ;  /* 0x000c507c01007387 */ /* 0x000fe80000100a00 */
[----:B------:R-:W4:Y:S04]  /*11a70*/  LDL.LU.64 R242, [R1+0x238] ;  /* 0x0002380001f27983 */ /* 0x000f280000300a00 */
[----:B------:R-:W4:Y:S04]  /*11a80*/  LDL.LU.64 R16, [R1+0x210] ;  /* 0x0002100001107983 */ /* 0x000f280000300a00 */
[----:B------:R-:W-:Y:S01]  /*11a90*/  STL.64 [R1+0x568], R122 ;  /* 0x0005687a01007387 */ /* 0x000fe20000100a00 */
[----:B------:R-:W-:-:S03]  /*11aa0*/  IMAD.WIDE R114, R206, 0x4, R22 ;  /* 0x00000004ce727825 */ /* 0x000fc600078e0216 */
[----:B------:R1:W-:Y:S01]  /*11ab0*/  STL.64 [R1+0xc58], R122 ;  /* 0x000c587a01007387 */ /* 0x0003e20000100a00 */
[----:B------:R-:W-:-:S03]  /*11ac0*/  IMAD.WIDE R112, R206, 0x4, R244 ;  /* 0x00000004ce707825 */ /* 0x000fc600078e02f4 */
[----:B------:R-:W4:Y:S04]  /*11ad0*/  LDL.LU.64 R22, [R1+0x1e8] ;  /* 0x0001e80001167983 */ /* 0x000f280000300a00 */
[----:B------:R1:W-:Y:S04]  /*11ae0*/  STL.64 [R1+0x560], R120 ;  /* 0x0005607801007387 */ /* 0x0003e80000100a00 */
[----:B------:R-:W4:Y:S01]  /*11af0*/  LDL.LU.64 R244, [R1+0x1c0] ;  /* 0x0001c00001f47983 */ /* 0x000f220000300a00 */
[----:B------:R-:W-:-:S03]  /*11b00*/  IMAD.WIDE R110, R206, 0x4, R14 ;  /* 0x00000004ce6e7825 */ /* 0x000fc600078e020e */
[----:B------:R1:W-:Y:S04]  /*11b10*/  STL.64 [R1+0x558], R118 ;  /* 0x0005587601007387 */ /* 0x0003e80000100a00 */
[----:B------:R-:W4:Y:S04]  /*11b20*/  LDL.LU.64 R14, [R1+0x1a0] ;  /* 0x0001a000010e7983 */ /* 0x000f280000300a00 */
[----:B------:R1:W-:Y:S01]  /*11b30*/  STL.64 [R1+0x550], R116 ;  /* 0x0005507401007387 */ /* 0x0003e20000100a00 */
[----:B------:R-:W-:-:S03]  /*11b40*/  IMAD.WIDE R108, R206, 0x4, R248 ;  /* 0x00000004ce6c7825 */ /* 0x000fc600078e02f8 */
[----:B------:R-:W4:Y:S01]  /*11b50*/  LDL.LU.64 R248, [R1+0x180] ;  /* 0x0001800001f87983 */ /* 0x000f220000300a00 */
[----:B------:R-:W-:-:S03]  /*11b60*/  IMAD.WIDE R106, R206, 0x4, R20 ;  /* 0x00000004ce6a7825 */ /* 0x000fc600078e0214 */
[----:B------:R1:W-:Y:S04]  /*11b70*/  STL.64 [R1+0x548], R114 ;  /* 0x0005487201007387 */ /* 0x0003e80000100a00 */
[----:B------:R-:W4:Y:S04]  /*11b80*/  LDL.LU.64 R20, [R1+0x160] ;  /* 0x0001600001147983 */ /* 0x000f280000300a00 */
[----:B------:R1:W-:Y:S01]  /*11b90*/  STL.64 [R1+0x540], R112 ;  /* 0x0005407001007387 */ /* 0x0003e20000100a00 */
[----:B------:R-:W-:-:S03]  /*11ba0*/  IMAD.WIDE R104, R206, 0x4, R250 ;  /* 0x00000004ce687825 */ /* 0x000fc600078e02fa */
[----:B------:R-:W4:Y:S04]  /*11bb0*/  LDL.LU.64 R250, [R1+0x140] ;  /* 0x0001400001fa7983 */ /* 0x000f280000300a00 */
[----:B------:R1:W-:Y:S01]  /*11bc0*/  STL.64 [R1+0x538], R110 ;  /* 0x0005386e01007387 */ /* 0x0003e20000100a00 */
[----:B------:R-:W-:-:S03]  /*11bd0*/  IMAD.WIDE R102, R206, 0x4, R12 ;  /* 0x00000004ce667825 */ /* 0x000fc600078e020c */
[----:B------:R-:W4:Y:S04]  /*11be0*/  LDL.LU.64 R12, [R1+0x120] ;  /* 0x00012000010c7983 */ /* 0x000f280000300a00 */
[----:B------:R1:W-:Y:S01]  /*11bf0*/  STL.64 [R1+0x530], R108 ;  /* 0x0005306c01007387 */ /* 0x0003e20000100a00 */
[----:B--2---:R-:W-:-:S03]  /*11c00*/  IMAD.WIDE R100, R206, 0x4, R10 ;  /* 0x00000004ce647825 */ /* 0x004fc600078e020a */
[----:B------:R-:W2:Y:S04]  /*11c10*/  LDL.LU.64 R10, [R1+0x100] ;  /* 0x00010000010a7983 */ /* 0x000ea80000300a00 */
[----:B------:R1:W-:Y:S01]  /*11c20*/  STL.64 [R1+0x528], R106 ;  /* 0x0005286a01007387 */ /* 0x0003e20000100a00 */
[----:B---3--:R-:W-:-:S03]  /*11c30*/  IMAD.WIDE R98, R206, 0x4, R18 ;  /* 0x00000004ce627825 */ /* 0x008fc600078e0212 */
[----:B------:R-:W3:Y:S04]  /*11c40*/  LDL.LU.64 R18, [R1+0xe0] ;  /* 0x0000e00001127983 */ /* 0x000ee80000300a00 */
[----:B------:R1:W-:Y:S01]  /*11c50*/  STL.64 [R1+0x520], R104 ;  /* 0x0005206801007387 */ /* 0x0003e20000100a00 */
[----:B----4-:R-:W-:-:S03]  /*11c60*/  IMAD.WIDE R96, R206, 0x4, R242 ;  /* 0x00000004ce607825 */ /* 0x010fc600078e02f2 */
[----:B------:R-:W4:Y:S01]  /*11c70*/  LDL.LU.64 R242, [R1+0xc0] ;  /* 0x0000c00001f27983 */ /* 0x000f220000300a00 */
[----:B------:R-:W-:-:S03]  /*11c80*/  IMAD.WIDE R94, R206, 0x4, R16 ;  /* 0x00000004ce5e7825 */ /* 0x000fc600078e0210 */
[----:B------:R1:W-:Y:S04]  /*11c90*/  STL.64 [R1+0x518], R102 ;  /* 0x0005186601007387 */ /* 0x0003e80000100a00 */
[----:B------:R-:W4:Y:S04]  /*11ca0*/  LDL.LU.64 R16, [R1+0xa0] ;  /* 0x0000a00001107983 */ /* 0x000f280000300a00 */
[----:B------:R1:W-:Y:S01]  /*11cb0*/  STL.64 [R1+0x510], R100 ;  /* 0x0005106401007387 */ /* 0x0003e20000100a00 */
[----:B------:R-:W-:-:S03]  /*11cc0*/  IMAD.WIDE R92, R206, 0x4, R22 ;  /* 0x00000004ce5c7825 */ /* 0x000fc600078e0216 */
[----:B------:R1:W-:Y:S01]  /*11cd0*/  STL.64 [R1+0x508], R98 ;  /* 0x0005086201007387 */ /* 0x0003e20000100a00 */
[----:B------:R-:W-:-:S03]  /*11ce0*/  IMAD.WIDE R90, R206, 0x4, R244 ;  /* 0x00000004ce5a7825 */ /* 0x000fc600078e02f4 */
[----:B------:R-:W4:Y:S04]  /*11cf0*/  LDL.LU.64 R244, [R1+0x80] ;  /* 0x0000800001f47983 */ /* 0x000f280000300a00 */
[----:B------:R1:W-:Y:S01]  /*11d00*/  STL.64 [R1+0x500], R96 ;  /* 0x0005006001007387 */ /* 0x0003e20000100a00 */
[----:B------:R-:W-:-:S03]  /*11d10*/  IMAD.WIDE R88, R206, 0x4, R14 ;  /* 0x00000004ce587825 */ /* 0x000fc600078e020e */
[----:B------:R-:W4:Y:S04]  /*11d20*/  LDL.LU.64 R14, [R1+0x60] ;  /* 0x00006000010e7983 */ /* 0x000f280000300a00 */
[----:B------:R1:W-:Y:S01]  /*11d30*/  STL.64 [R1+0x4f8], R94 ;  /* 0x0004f85e01007387 */ /* 0x0003e20000100a00 */
[----:B------:R-:W-:-:S03]  /*11d40*/  IMAD.WIDE R86, R206, 0x4, R248 ;  /* 0x00000004ce567825 */ /* 0x000fc600078e02f8 */
[----:B------:R-:W4:Y:S04]  /*11d50*/  LDL.LU.64 R248, [R1+0x40] ;  /* 0x0000400001f87983 */ /* 0x000f280000300a00 */
[----:B------:R1:W-:Y:S04]  /*11d60*/  STL.64 [R1+0x4f0], R92 ;  /* 0x0004f05c01007387 */ /* 0x0003e80000100a00 */
[----:B------:R-:W4:Y:S04]  /*11d70*/  LDL.LU.64 R26, [R1+0x230] ;  /* 0x00023000011a7983 */ /* 0x000f280000300a00 */
[----:B------:R1:W-:Y:S01]  /*11d80*/  STL.64 [R1+0x4e8], R90 ;  /* 0x0004e85a01007387 */ /* 0x0003e20000100a00 */
[----:B------:R-:W-:-:S03]  /*11d90*/  IMAD.WIDE R82, R206, 0x4, R250 ;  /* 0x00000004ce527825 */ /* 0x000fc600078e02fa */
[----:B------:R-:W4:Y:S01]  /*11da0*/  LDL.LU.64 R250, [R1+0x208] ;  /* 0x0002080001fa7983 */ /* 0x000f220000300a00 */
[----:B------:R-:W-:-:S03]  /*11db0*/  IMAD.WIDE R84, R206, 0x4, R20 ;  /* 0x00000004ce547825 */ /* 0x000fc600078e0214 */
[----:B------:R1:W-:Y:S01]  /*11dc0*/  STL.64 [R1+0x4e0], R88 ;  /* 0x0004e05801007387 */ /* 0x0003e20000100a00 */
[----:B------:R-:W-:-:S03]  /*11dd0*/  IMAD.WIDE R80, R206, 0x4, R12 ;  /* 0x00000004ce507825 */ /* 0x000fc600078e020c */
[----:B------:R-:W4:Y:S04]  /*11de0*/  LDL.LU.64 R12, [R1+0x1e0] ;  /* 0x0001e000010c7983 */ /* 0x000f280000300a00 */
[----:B------:R1:W-:Y:S04]  /*11df0*/  STL.64 [R1+0x4d8], R86 ;  /* 0x0004d85601007387 */ /* 0x0003e80000100a00 */
[----:B------:R-:W4:Y:S01]  /*11e00*/  LDL.LU.64 R24, [R1+0x1b8] ;  /* 0x0001b80001187983 */ /* 0x000f220000300a00 */
[----:B--2---:R-:W-:-:S03]  /*11e10*/  IMAD.WIDE R78, R206, 0x4, R10 ;  /* 0x00000004ce4e7825 */ /* 0x004fc600078e020a */
[----:B------:R-:W2:Y:S04]  /*11e20*/  LDL.LU.64 R10, [R1+0x198] ;  /* 0x00019800010a7983 */ /* 0x000ea80000300a00 */
[----:B------:R1:W-:Y:S04]  /*11e30*/  STL.64 [R1+0x4d0], R84 ;  /* 0x0004d05401007387 */ /* 0x0003e80000100a00 */
[----:B------:R-:W2:Y:S04]  /*11e40*/  LDL.LU.64 R22, [R1+0x178] ;  /* 0x0001780001167983 */ /* 0x000ea80000300a00 */
[----:B------:R1:W-:Y:S01]  /*11e50*/  STL.64 [R1+0x4c8], R82 ;  /* 0x0004c85201007387 */ /* 0x0003e20000100a00 */
[----:B---3--:R-:W-:-:S04]  /*11e60*/  IMAD.WIDE R76, R206, 0x4, R18 ;  /* 0x00000004ce4c7825 */ /* 0x008fc800078e0212 */
[C---:B----4-:R-:W-:Y:S02]  /*11e70*/  IMAD.WIDE R74, R206.reuse, 0x4, R242 ;  /* 0x00000004ce4a7825 */ /* 0x050fe400078e02f2 */
[----:B------:R-:W3:Y:S04]  /*11e80*/  LDL.LU.64 R242, [R1+0x158] ;  /* 0x0001580001f27983 */ /* 0x000ee80000300a00 */
[----:B------:R4:W-:Y:S01]  /*11e90*/  STL.64 [R1+0x4c0], R80 ;  /* 0x0004c05001007387 */ /* 0x0009e20000100a00 */
[----:B------:R-:W-:-:S03]  /*11ea0*/  IMAD.WIDE R72, R206, 0x4, R16 ;  /* 0x00000004ce487825 */ /* 0x000fc600078e0210 */
[----:B------:R-:W4:Y:S04]  /*11eb0*/  LDL.LU.64 R20, [R1+0x138] ;  /* 0x0001380001147983 */ /* 0x000f280000300a00 */
[----:B------:R-:W4:Y:S04]  /*11ec0*/  LDL.LU.64 R18, [R1+0x118] ;  /* 0x0001180001127983 */ /* 0x000f280000300a00 */
[----:B------:R1:W-:Y:S04]  /*11ed0*/  STL.64 [R1+0x4b8], R78 ;  /* 0x0004b84e01007387 */ /* 0x0003e80000100a00 */
[----:B------:R-:W4:Y:S01]  /*11ee0*/  LDL.LU.64 R16, [R1+0xf8] ;  /* 0x0000f80001107983 */ /* 0x000f220000300a00 */
        /* <DEDUP_REMOVED lines=9> */
[----:B------:R1:W-:Y:S01]  /*11f80*/  STL.64 [R1+0x498], R70 ;  /* 0x0004984601007387 */ /* 0x0003e20000100a00 */
[----:B------:R-:W-:-:S03]  /*11f90*/  IMAD.WIDE R62, R206, 0x4, R250 ;  /* 0x00000004ce3e7825 */ /* 0x000fc600078e02fa */
[----:B------:R-:W4:Y:S01]  /*11fa0*/  LDL.LU.64 R250, [R1+0x78] ;  /* 0x0000780001fa7983 */ /* 0x000f220000300a00 */
[----:B------:R-:W-:-:S03]  /*11fb0*/  IMAD.WIDE R64, R206, 0x4, R26 ;  /* 0x00000004ce407825 */ /* 0x000fc600078e021a */
[----:B------:R1:W-:Y:S01]  /*11fc0*/  STL.64 [R1+0x490], R68 ;  /* 0x0004904401007387 */ /* 0x0003e20000100a00 */
[----:B------:R-:W-:-:S03]  /*11fd0*/  IMAD.WIDE R60, R206, 0x4, R12 ;  /* 0x00000004ce3c7825 */ /* 0x000fc600078e020c */
[----:B------:R-:W4:Y:S04]  /*11fe0*/  LDL.LU.64 R12, [R1+0x58] ;  /* 0x00005800010c7983 */ /* 0x000f280000300a00 */
[----:B------:R1:W-:Y:S01]  /*11ff0*/  STL.64 [R1+0x488], R66 ;  /* 0x0004884201007387 */ /* 0x0003e20000100a00 */
[----:B------:R-:W-:-:S03]  /*12000*/  IMAD.WIDE R58, R206, 0x4, R24 ;  /* 0x00000004ce3a7825 */ /* 0x000fc600078e0218 */
[----:B------:R1:W-:Y:S01]  /*12010*/  STL.64 [R1+0x480], R64 ;  /* 0x0004804001007387 */ /* 0x0003e20000100a00 */
[----:B--2---:R-:W-:-:S03]  /*12020*/  IMAD.WIDE R56, R206, 0x4, R10 ;  /* 0x00000004ce387825 */ /* 0x004fc600078e020a */
[----:B------:R-:W2:Y:S04]  /*12030*/  LDL.LU.64 R10, [R1+0x38] ;  /* 0x00003800010a7983 */ /* 0x000ea80000300a00 */
[----:B------:R1:W-:Y:S01]  /*12040*/  STL.64 [R1+0x478], R62 ;  /* 0x0004783e01007387 */ /* 0x0003e20000100a00 */
[----:B------:R-:W-:-:S03]  /*12050*/  IMAD.WIDE R54, R206, 0x4, R22 ;  /* 0x00000004ce367825 */ /* 0x000fc600078e0216 */
[----:B------:R1:W-:Y:S01]  /*12060*/  STL.64 [R1+0x470], R60 ;  /* 0x0004703c01007387 */ /* 0x0003e20000100a00 */
[----:B---3--:R-:W-:-:S03]  /*12070*/  IMAD.WIDE R52, R206, 0x4, R242 ;  /* 0x00000004ce347825 */ /* 0x008fc600078e02f2 */
[----:B------:R-:W3:Y:S04]  /*12080*/  LDL.LU.64 R242, [R1+0x228] ;  /* 0x0002280001f27983 */ /* 0x000ee80000300a00 */
[----:B------:R1:W-:Y:S01]  /*12090*/  STL.64 [R1+0x468], R58 ;  /* 0x0004683a01007387 */ /* 0x0003e20000100a00 */
[----:B----4-:R-:W-:-:S03]  /*120a0*/  IMAD.WIDE R50, R206, 0x4, R20 ;  /* 0x00000004ce327825 */ /* 0x010fc600078e0214 */
[----:B------:R4:W-:Y:S01]  /*120b0*/  STL.64 [R1+0x460], R56 ;  /* 0x0004603801007387 */ /* 0x0009e20000100a00 */
[----:B------:R-:W-:-:S03]  /*120c0*/  IMAD.WIDE R48, R206, 0x4, R18 ;  /* 0x00000004ce307825 */ /* 0x000fc600078e0212 */
[----:B------:R4:W-:Y:S04]  /*120d0*/  STL.64 [R1+0x458], R54 ;  /* 0x0004583601007387 */ /* 0x0009e80000100a00 */
[----:B------:R4:W-:Y:S01]  /*120e0*/  STL.64 [R1+0x240], R52 ;  /* 0x0002403401007387 */ /* 0x0009e20000100a00 */
[----:B------:R-:W-:-:S04]  /*120f0*/  IMAD.WIDE R46, R206, 0x4, R16 ;  /* 0x00000004ce2e7825 */ /* 0x000fc800078e0210 */
[C---:B------:R-:W-:Y:S02]  /*12100*/  IMAD.WIDE R44, R206.reuse, 0x4, R244 ;  /* 0x00000004ce2c7825 */ /* 0x040fe400078e02f4 */
[----:B------:R-:W4:Y:S04]  /*12110*/  LDL.LU.64 R244, [R1+0x200] ;  /* 0x0002000001f47983 */ /* 0x000f280000300a00 */
[----:B------:R1:W-:Y:S04]  /*12120*/  STL.64 [R1+0x238], R50 ;  /* 0x0002383201007387 */ /* 0x0003e80000100a00 */
[----:B------:R-:W4:Y:S04]  /*12130*/  LDL.LU.64 R28, [R1+0x1d8] ;  /* 0x0001d800011c7983 */ /* 0x000f280000300a00 */
[----:B------:R1:W-:Y:S04]  /*12140*/  STL.64 [R1+0x208], R48 ;  /* 0x0002083001007387 */ /* 0x0003e80000100a00 */
[----:B------:R-:W4:Y:S01]  /*12150*/  LDL.LU.64 R26, [R1+0x250] ;  /* 0x00025000011a7983 */ /* 0x000f220000300a00 */
[----:B------:R-:W-:-:S04]  /*12160*/  IMAD.WIDE R42, R206, 0x4, R14 ;  /* 0x00000004ce2a7825 */ /* 0x000fc800078e020e */
[C---:B------:R-:W-:Y:S02]  /*12170*/  IMAD.WIDE R40, R206.reuse, 0x4, R248 ;  /* 0x00000004ce287825 */ /* 0x040fe400078e02f8 */
[----:B------:R-:W4:Y:S04]  /*12180*/  LDL.LU.64 R248, [R1+0x258] ;  /* 0x0002580001f87983 */ /* 0x000f280000300a00 */
[----:B------:R1:W-:Y:S04]  /*12190*/  STL.64 [R1+0x1f0], R46 ;  /* 0x0001f02e01007387 */ /* 0x0003e80000100a00 */
[----:B------:R-:W4:Y:S01]  /*121a0*/  LDL.LU.64 R150, [R1+0x260] ;  /* 0x0002600001967983 */ /* 0x000f220000300a00 */
[----:B------:R-:W-:-:S03]  /*121b0*/  IMAD.WIDE R38, R206, 0x4, R250 ;  /* 0x00000004ce267825 */ /* 0x000fc600078e02fa */
[----:B------:R-:W4:Y:S04]  /*121c0*/  LDL.LU.64 R250, [R1+0x268] ;  /* 0x0002680001fa7983 */ /* 0x000f280000300a00 */
[----:B------:R1:W-:Y:S04]  /*121d0*/  STL.64 [R1+0x1c8], R44 ;  /* 0x0001c82c01007387 */ /* 0x0003e80000100a00 */
[----:B------:R-:W4:Y:S04]  /*121e0*/  LDL.LU.64 R148, [R1+0x270] ;  /* 0x0002700001947983 */ /* 0x000f280000300a00 */
[----:B------:R-:W4:Y:S04]  /*121f0*/  LDL.LU.64 R146, [R1+0x278] ;  /* 0x0002780001927983 */ /* 0x000f280000300a00 */
[----:B------:R-:W4:Y:S04]  /*12200*/  LDL.LU.64 R144, [R1+0x280] ;  /* 0x0002800001907983 */ /* 0x000f280000300a00 */
[----:B------:R1:W-:Y:S04]  /*12210*/  STL.64 [R1+0x198], R42 ;  /* 0x0001982a01007387 */ /* 0x0003e80000100a00 */
[----:B------:R-:W4:Y:S04]  /*12220*/  LDL.LU.64 R134, [R1+0x288] ;  /* 0x0002880001867983 */ /* 0x000f280000300a00 */
[----:B------:R-:W4:Y:S04]  /*12230*/  LDL.LU.64 R24, [R1+0x290] ;  /* 0x0002900001187983 */ /* 0x000f280000300a00 */
[----:B------:R1:W-:Y:S04]  /*12240*/  STL.64 [R1+0x168], R40 ;  /* 0x0001682801007387 */ /* 0x0003e80000100a00 */
[----:B------:R-:W4:Y:S04]  /*12250*/  LDL.LU.64 R22, [R1+0x298] ;  /* 0x0002980001167983 */ /* 0x000f280000300a00 */
[----:B------:R-:W4:Y:S04]  /*12260*/  LDL.LU.64 R20, [R1+0x2a0] ;  /* 0x0002a00001147983 */ /* 0x000f280000300a00 */
[----:B------:R-:W4:Y:S04]  /*12270*/  LDL.LU.64 R18, [R1+0x2a8] ;  /* 0x0002a80001127983 */ /* 0x000f280000300a00 */
[----:B------:R-:W4:Y:S04]  /*12280*/  LDL.LU.64 R16, [R1+0x2b0] ;  /* 0x0002b00001107983 */ /* 0x000f280000300a00 */
[----:B------:R-:W4:Y:S01]  /*12290*/  LDL.LU.64 R14, [R1+0x2b8] ;  /* 0x0002b800010e7983 */ /* 0x000f220000300a00 */
[----:B------:R-:W-:-:S03]  /*122a0*/  IMAD.WIDE R36, R206, 0x4, R12 ;  /* 0x00000004ce247825 */ /* 0x000fc600078e020c */
[----:B------:R-:W4:Y:S01]  /*122b0*/  LDL.LU.64 R12, [R1+0x2c0] ;  /* 0x0002c000010c7983 */ /* 0x000f220000300a00 */
[----:B--2---:R-:W-:-:S03]  /*122c0*/  IMAD.WIDE R34, R206, 0x4, R10 ;  /* 0x00000004ce227825 */ /* 0x004fc600078e020a */
[----:B------:R-:W2:Y:S01]  /*122d0*/  LDL.LU.64 R10, [R1+0x2c8] ;  /* 0x0002c800010a7983 */ /* 0x000ea20000300a00 */
[----:B---3--:R-:W-:-:S03]  /*122e0*/  IMAD.WIDE R32, R206, 0x4, R242 ;  /* 0x00000004ce207825 */ /* 0x008fc600078e02f2 */
[----:B------:R-:W3:Y:S04]  /*122f0*/  LDL.LU.64 R242, [R1+0x2d0] ;  /* 0x0002d00001f27983 */ /* 0x000ee80000300a00 */
[----:B------:R1:W-:Y:S01]  /*12300*/  STL.64 [R1+0x138], R38 ;  /* 0x0001382601007387 */ /* 0x0003e20000100a00 */
[----:B----4-:R-:W-:-:S03]  /*12310*/  IMAD.WIDE R30, R206, 0x4, R244 ;  /* 0x00000004ce1e7825 */ /* 0x010fc600078e02f4 */
[----:B------:R-:W4:Y:S04]  /*12320*/  LDL.LU.64 R244, [R1+0x2d8] ;  /* 0x0002d80001f47983 */ /* 0x000f280000300a00 */
[----:B------:R1:W-:Y:S01]  /*12330*/  STL.64 [R1+0xf8], R36 ;  /* 0x0000f82401007387 */ /* 0x0003e20000100a00 */
[----:B------:R-:W-:-:S03]  /*12340*/  IMAD.WIDE R28, R206, 0x4, R28 ;  /* 0x00000004ce1c7825 */ /* 0x000fc600078e021c */
[----:B------:R1:W-:Y:S04]  /*12350*/  STL.64 [R1+0xc8], R34 ;  /* 0x0000c82201007387 */ /* 0x0003e80000100a00 */
[----:B------:R1:W-:Y:S04]  /*12360*/  STL.64 [R1+0x98], R32 ;  /* 0x0000982001007387 */ /* 0x0003e80000100a00 */
[----:B------:R1:W-:Y:S04]  /*12370*/  STL.64 [R1+0x68], R30 ;  /* 0x0000681e01007387 */ /* 0x0003e80000100a00 */
[----:B------:R1:W-:Y:S01]  /*12380*/  STL.64 [R1+0x30], R28 ;  /* 0x0000301c01007387 */ /* 0x0003e20000100a00 */
[----:B------:R-:W-:-:S04]  /*12390*/  IMAD.WIDE R26, R206, 0x4, R26 ;  /* 0x00000004ce1a7825 */ /* 0x000fc800078e021a */
[----:B------:R-:W-:-:S04]  /*123a0*/  IMAD.WIDE R238, R206, 0x4, R150 ;  /* 0x00000004ceee7825 */ /* 0x000fc800078e0296 */
[C---:B------:R-:W-:Y:S02]  /*123b0*/  IMAD.WIDE R230, R206.reuse, 0x4, R250 ;  /* 0x00000004cee67825 */ /* 0x040fe400078e02fa */
[----:B------:R-:W4:Y:S04]  /*123c0*/  LDL.LU.64 R250, [R1+0x2e0] ;  /* 0x0002e00001fa7983 */ /* 0x000f280000300a00 */
[----:B------:R1:W-:Y:S01]  /*123d0*/  STL.64 [R1+0x10], R26 ;  /* 0x0000101a01007387 */ /* 0x0003e20000100a00 */
[----:B------:R-:W-:-:S03]  /*123e0*/  IMAD.WIDE R222, R206, 0x4, R148 ;  /* 0x00000004cede7825 */ /* 0x000fc600078e0294 */
[----:B------:R-:W4:Y:S01]  /*123f0*/  LDL.LU.64 R150, [R1+0x2e8] ;  /* 0x0002e80001967983 */ /* 0x000f220000300a00 */
[----:B------:R-:W-:-:S03]  /*12400*/  IMAD.WIDE R214, R206, 0x4, R146 ;  /* 0x00000004ced67825 */ /* 0x000fc600078e0292 */
[----:B------:R-:W4:Y:S01]  /*12410*/  LDL.LU.64 R148, [R1+0x2f0] ;  /* 0x0002f00001947983 */ /* 0x000f220000300a00 */
[----:B------:R-:W-:-:S03]  /*12420*/  IMAD.WIDE R204, R206, 0x4, R144 ;  /* 0x00000004cecc7825 */ /* 0x000fc600078e0290 */
[----:B------:R-:W4:Y:S04]  /*12430*/  LDL.LU.64 R146, [R1+0x2f8] ;  /* 0x0002f80001927983 */ /* 0x000f280000300a00 */
[----:B------:R-:W4:Y:S01]  /*12440*/  LDL.LU.64 R144, [R1+0x300] ;  /* 0x0003000001907983 */ /* 0x000f220000300a00 */
[----:B------:R-:W-:-:S04]  /*12450*/  IMAD.WIDE R190, R206, 0x4, R24 ;  /* 0x00000004cebe7825 */ /* 0x000fc800078e0218 */
[----:B------:R-:W-:-:S04]  /*12460*/  IMAD.WIDE R192, R206, 0x4, R134 ;  /* 0x00000004cec07825 */ /* 0x000fc800078e0286 */
[----:B------:R-:W-:-:S05]  /*12470*/  IMAD.WIDE R24, R206, 0x4, R14 ;  /* 0x00000004ce187825 */ /* 0x000fca00078e020e */
[----:B------:R1:W-:Y:S04]  /*12480*/  STL.64 [R1+0x60], R24 ;  /* 0x0000601801007387 */ /* 0x0003e80000100a00 */
[----:B------:R-:W4:Y:S04]  /*12490*/  LDL.LU.64 R134, [R1+0x308] ;  /* 0x0003080001867983 */ /* 0x000f280000300a00 */
[----:B------:R-:W4:Y:S01]  /*124a0*/  LDL.LU.64 R174, [R1+0x310] ;  /* 0x0003100001ae7983 */ /* 0x000f220000300a00 */
[----:B------:R-:W-:-:S03]  /*124b0*/  IMAD.WIDE R188, R206, 0x4, R22 ;  /* 0x00000004cebc7825 */ /* 0x000fc600078e0216 */
        /* <DEDUP_REMOVED lines=9> */
[----:B--2---:R-:W-:-:S03]  /*12550*/  IMAD.WIDE R20, R206, 0x4, R10 ;  /* 0x00000004ce147825 */ /* 0x004fc600078e020a */
[----:B------:R-:W2:Y:S01]  /*12560*/  LDL.LU.64 R14, [R1+0x340] ;  /* 0x00034000010e7983 */ /* 0x000ea20000300a00 */
[----:B---3--:R-:W-:-:S03]  /*12570*/  IMAD.WIDE R18, R206, 0x4, R242 ;  /* 0x00000004ce127825 */ /* 0x008fc600078e02f2 */
[----:B------:R-:W3:Y:S04]  /*12580*/  LDL.LU.64 R12, [R1+0x348] ;  /* 0x00034800010c7983 */ /* 0x000ee80000300a00 */
[----:B------:R-:W3:Y:S04]  /*12590*/  LDL.LU.64 R10, [R1+0x350] ;  /* 0x00035000010a7983 */ /* 0x000ee80000300a00 */
[----:B------:R1:W-:Y:S04]  /*125a0*/  STL.64 [R1+0x48], R22 ;  /* 0x0000481601007387 */ /* 0x0003e80000100a00 */
[----:B------:R-:W3:Y:S01]  /*125b0*/  LDL.LU.64 R242, [R1+0x358] ;  /* 0x0003580001f27983 */ /* 0x000ee20000300a00 */
[----:B----4-:R-:W-:-:S03]  /*125c0*/  IMAD.WIDE R236, R206, 0x4, R250 ;  /* 0x00000004ceec7825 */ /* 0x010fc600078e02fa */
[----:B------:R-:W4:Y:S04]  /*125d0*/  LDL.LU.64 R250, [R1+0x360] ;  /* 0x0003600001fa7983 */ /* 0x000f280000300a00 */
[----:B------:R1:W-:Y:S04]  /*125e0*/  STL.64 [R1+0x28], R20 ;  /* 0x0000281401007387 */ /* 0x0003e80000100a00 */
[----:B------:R1:W-:Y:S04]  /*125f0*/  STL.64 [R1+0x8], R18 ;  /* 0x0000081201007387 */ /* 0x0003e80000100a00 */
[----:B------:R-:W4:Y:S04]  /*12600*/  LDL.LU.64 R164, [R1+0x368] ;  /* 0x0003680001a47983 */ /* 0x000f280000300a00 */
        /* <DEDUP_REMOVED lines=9> */
[----:B------:R-:W4:Y:S04]  /*126a0*/  LDL.LU.64 R152, [R1+0x398] ;  /* 0x0003980001987983 */ /* 0x000f280000300a00 */
[----:B------:R-:W4:Y:S04]  /*126b0*/  LDL.LU.64 R150, [R1+0x3a0] ;  /* 0x0003a00001967983 */ /* 0x000f280000300a00 */
[----:B------:R-:W4:Y:S04]  /*126c0*/  LDL.LU.64 R148, [R1+0x3a8] ;  /* 0x0003a80001947983 */ /* 0x000f280000300a00 */
[----:B------:R-:W4:Y:S04]  /*126d0*/  LDL.LU.64 R146, [R1+0x3b0] ;  /* 0x0003b00001927983 */ /* 0x000f280000300a00 */
[----:B------:R-:W4:Y:S01]  /*126e0*/  LDL.LU.64 R144, [R1+0x3b8] ;  /* 0x0003b80001907983 */ /* 0x000f220000300a00 */
[----:B------:R-:W-:-:S03]  /*126f0*/  IMAD.WIDE R180, R206, 0x4, R134 ;  /* 0x00000004ceb47825 */ /* 0x000fc600078e0286 */
[----:B------:R-:W4:Y:S01]  /*12700*/  LDL.LU.64 R134, [R1+0x3c0] ;  /* 0x0003c00001867983 */ /* 0x000f220000300a00 */
[----:B------:R-:W-:-:S04]  /*12710*/  IMAD.WIDE R178, R206, 0x4, R174 ;  /* 0x00000004ceb27825 */ /* 0x000fc800078e02ae */
[----:B------:R-:W-:-:S04]  /*12720*/  IMAD.WIDE R176, R206, 0x4, R172 ;  /* 0x00000004ceb07825 */ /* 0x000fc800078e02ac */
[----:B------:R-:W-:-:S04]  /*12730*/  IMAD.WIDE R16, R206, 0x4, R16 ;  /* 0x00000004ce107825 */ /* 0x000fc800078e0210 */
[C---:B--2---:R-:W-:Y:S01]  /*12740*/  IMAD.WIDE R14, R206.reuse, 0x4, R14 ;  /* 0x00000004ce0e7825 */ /* 0x044fe200078e020e */
[----:B------:R2:W-:Y:S03]  /*12750*/  STL.64 [R1+0x58], R16 ;  /* 0x0000581001007387 */ /* 0x0005e60000100a00 */
[C---:B---3--:R-:W-:Y:S01]  /*12760*/  IMAD.WIDE R12, R206.reuse, 0x4, R12 ;  /* 0x00000004ce0c7825 */ /* 0x048fe200078e020c */
[----:B------:R2:W-:Y:S03]  /*12770*/  STL.64 [R1+0x40], R14 ;  /* 0x0000400e01007387 */ /* 0x0005e60000100a00 */
[C---:B------:R-:W-:Y:S01]  /*12780*/  IMAD.WIDE R10, R206.reuse, 0x4, R10 ;  /* 0x00000004ce0a7825 */ /* 0x040fe200078e020a */
[----:B-1----:R-:W3:Y:S03]  /*12790*/  LDL.LU.64 R4, [R1+0x3c8] ;  /* 0x0003c80001047983 */ /* 0x002ee60000300a00 */
[----:B------:R-:W-:-:S04]  /*127a0*/  IMAD.WIDE R174, R206, 0x4, R170 ;  /* 0x00000004ceae7825 */ /* 0x000fc800078e02aa */
[----:B------:R-:W-:-:S04]  /*127b0*/  IMAD.WIDE R172, R206, 0x4, R168 ;  /* 0x00000004ceac7825 */ /* 0x000fc800078e02a8 */
[----:B------:R-:W-:-:S04]  /*127c0*/  IMAD.WIDE R170, R206, 0x4, R166 ;  /* 0x00000004ceaa7825 */ /* 0x000fc800078e02a6 */
[C---:B----4-:R-:W-:Y:S02]  /*127d0*/  IMAD.WIDE R234, R206.reuse, 0x4, R250 ;  /* 0x00000004ceea7825 */ /* 0x050fe400078e02fa */
[----:B------:R-:W4:Y:S04]  /*127e0*/  LDL.LU.64 R250, [R1+0x3d0] ;  /* 0x0003d00001fa7983 */ /* 0x000f280000300a00 */
[----:B------:R2:W-:Y:S04]  /*127f0*/  STL.64 [R1+0x20], R12 ;  /* 0x0000200c01007387 */ /* 0x0005e80000100a00 */
[----:B------:R-:W2:Y:S04]  /*12800*/  LDL.LU.64 R240, [R1+0x3d8] ;  /* 0x0003d80001f07983 */ /* 0x000ea80000300a00 */
[----:B------:R1:W-:Y:S01]  /*12810*/  STL.64 [R1], R10 ;  /* 0x0000000a01007387 */ /* 0x0003e20000100a00 */
[----:B------:R-:W-:-:S03]  /*12820*/  IMAD.WIDE R226, R206, 0x4, R164 ;  /* 0x00000004cee27825 */ /* 0x000fc600078e02a4 */
[----:B------:R-:W2:Y:S01]  /*12830*/  LDL.LU.64 R232, [R1+0x3e0] ;  /* 0x0003e00001e87983 */ /* 0x000ea20000300a00 */
        /* <DEDUP_REMOVED lines=12> */
[----:B------:R-:W-:-:S04]  /*12900*/  IMAD.WIDE R166, R206, 0x4, R156 ;  /* 0x00000004cea67825 */ /* 0x000fc800078e029c */
[C---:B------:R-:W-:Y:S02]  /*12910*/  IMAD.WIDE R158, R206.reuse, 0x4, R148 ;  /* 0x00000004ce9e7825 */ /* 0x040fe400078e0294 */
[----:B------:R-:W2:Y:S02]  /*12920*/  LDL.LU.64 R148, [R1+0x418] ;  /* 0x0004180001947983 */ /* 0x000ea40000300a00 */
[C---:B------:R-:W-:Y:S02]  /*12930*/  IMAD.WIDE R156, R206.reuse, 0x4, R146 ;  /* 0x00000004ce9c7825 */ /* 0x040fe400078e0292 */
[----:B------:R-:W2:Y:S02]  /*12940*/  LDL.LU.64 R146, [R1+0x420] ;  /* 0x0004200001927983 */ /* 0x000ea40000300a00 */
[C---:B------:R-:W-:Y:S02]  /*12950*/  IMAD.WIDE R8, R206.reuse, 0x4, R144 ;  /* 0x00000004ce087825 */ /* 0x040fe400078e0290 */
[----:B------:R-:W2:Y:S02]  /*12960*/  LDL.LU.64 R144, [R1+0x430] ;  /* 0x0004300001907983 */ /* 0x000ea40000300a00 */
[----:B------:R-:W-:-:S02]  /*12970*/  IMAD.WIDE R6, R206, 0x4, R134 ;  /* 0x00000004ce067825 */ /* 0x000fc400078e0286 */
[----:B------:R-:W2:Y:S04]  /*12980*/  LDL.LU.64 R200, [R1+0x428] ;  /* 0x0004280001c87983 */ /* 0x000ea80000300a00 */
[----:B------:R-:W4:Y:S04]  /*12990*/  LDL.LU.64 R198, [R1+0x438] ;  /* 0x0004380001c67983 */ /* 0x000f280000300a00 */
[----:B------:R-:W4:Y:S04]  /*129a0*/  LDL.LU.64 R196, [R1+0x440] ;  /* 0x0004400001c47983 */ /* 0x000f280000300a00 */
[----:B------:R-:W4:Y:S04]  /*129b0*/  LDL.LU.64 R134, [R1+0x448] ;  /* 0x0004480001867983 */ /* 0x000f280000300a00 */
[----:B------:R-:W4:Y:S04]  /*129c0*/  LDL.LU.64 R194, [R1+0x450] ;  /* 0x0004500001c27983 */ /* 0x000f280000300a00 */
[----:B------:R1:W-:Y:S04]  /*129d0*/  STL.64 [R1+0x50], R8 ;  /* 0x0000500801007387 */ /* 0x0003e80000100a00 */
[----:B------:R-:W4:Y:S04]  /*129e0*/  LDL.64 R122, [R1+0x9e0] ;  /* 0x0009e000017a7983 */ /* 0x000f280000100a00 */
        /* <DEDUP_REMOVED lines=8> */
[----:B------:R-:W4:Y:S01]  /*12a70*/  LDL.64 R2, [R1+0x998] ;  /* 0x0009980001027983 */ /* 0x000f220000100a00 */
[----:B------:R-:W-:-:S02]  /*12a80*/  ISETP.GE.U32.AND P4, PT, R0, 0x7ffffe82, PT ;  /* 0x7ffffe820000780c */ /* 0x000fc40003f86070 */
[----:B------:R-:W-:Y:S01]  /*12a90*/  ISETP.GE.U32.AND P5, PT, R207, 0x7ffffe81, PT ;  /* 0x7ffffe81cf00780c */ /* 0x000fe20003fa6070 */
[----:B---3--:R-:W-:Y:S01]  /*12aa0*/  IMAD.WIDE R4, R206, 0x4, R4 ;  /* 0x00000004ce047825 */ /* 0x008fe200078e0204 */
[----:B------:R1:W-:Y:S01]  /*12ab0*/  STL.64 [R1+0x38], R6 ;  /* 0x0000380601007387 */ /* 0x0003e20000100a00 */
[----:B------:R-:W3:Y:S03]  /*12ac0*/  LDC R0, c[0x0][0x3a0] ;  /* 0x0000e800ff007b82 */ /* 0x000ee60000000800 */
[----:B------:R1:W-:Y:S01]  /*12ad0*/  STL.64 [R1+0x18], R4 ;  /* 0x0000180401007387 */ /* 0x0003e20000100a00 */
[----:B--2---:R-:W-:-:S04]  /*12ae0*/  IMAD.WIDE R200, R247, 0x4, R200 ;  /* 0x00000004f7c87825 */ /* 0x004fc800078e02c8 */
[C---:B----4-:R-:W-:Y:S01]  /*12af0*/  IMAD.WIDE R198, R247.reuse, 0x4, R198 ;  /* 0x00000004f7c67825 */ /* 0x050fe200078e02c6 */
[----:B------:R-:W-:Y:S03]  /*12b00*/  LDGSTS.E [R246+0x401f0], desc[UR22][R200.64], !P6 ;  /* 0x401f0000c8f67fae */ /* 0x000fe6000f1a1016 */
[C---:B------:R-:W-:Y:S01]  /*12b10*/  IMAD.WIDE R196, R247.reuse, 0x4, R196 ;  /* 0x00000004f7c47825 */ /* 0x040fe200078e02c4 */
[----:B------:R-:W-:Y:S03]  /*12b20*/  LDGSTS.E [R246+0x401f4], desc[UR22][R198.64], !P3 ;  /* 0x401f4000c6f67fae */ /* 0x000fe6000d9a1016 */
[----:B------:R-:W-:Y:S01]  /*12b30*/  IMAD.WIDE R134, R247, 0x4, R134 ;  /* 0x00000004f7867825 */ /* 0x000fe200078e0286 */
[----:B------:R-:W-:Y:S04]  /*12b40*/  LDGSTS.E [R246+0x401f8], desc[UR22][R196.64], !P4 ;  /* 0x401f8000c4f67fae */ /* 0x000fe8000e1a1016 */
[----:B------:R-:W-:Y:S04]  /*12b50*/  LDGSTS.E [R246+0x401fc], desc[UR22][R134.64], !P5 ;  /* 0x401fc00086f67fae */ /* 0x000fe8000e9a1016 */
[----:B------:R-:W0:Y:S04]  /*12b60*/  LDGDEPBAR ;  /* 0x00000000000079af */ /* 0x000e280000000000 */
[----:B------:R-:W-:Y:S04]  /*12b70*/  LDGSTS.E [R143+0x10000], desc[UR22][R122.64], P0 ;  /* 0x100000007a8f7fae */ /* 0x000fe800081a1016 */
[----:B------:R-:W-:Y:S04]  /*12b80*/  LDGSTS.E [R143+0x10400], desc[UR22][R124.64], P0 ;  /* 0x104000007c8f7fae */ /* 0x000fe800081a1016 */
[----:B------:R-:W-:Y:S04]  /*12b90*/  LDGSTS.E [R143+0x10800], desc[UR22][R126.64], P0 ;  /* 0x108000007e8f7fae */ /* 0x000fe800081a1016 */
[----:B------:R-:W2:Y:S04]  /*12ba0*/  LDL.LU.64 R122, [R1+0xc58] ;  /* 0x000c5800017a7983 */ /* 0x000ea80000300a00 */
[----:B------:R-:W4:Y:S04]  /*12bb0*/  LDL.LU.64 R124, [R1+0xc50] ;  /* 0x000c5000017c7983 */ /* 0x000f280000300a00 */
[----:B------:R-:W2:Y:S04]  /*12bc0*/  LDL.LU.64 R126, [R1+0xc48] ;  /* 0x000c4800017e7983 */ /* 0x000ea80000300a00 */
[----:B------:R-:W-:Y:S04]  /*12bd0*/  LDGSTS.E [R143+0x10c00], desc[UR22][R128.64], P0 ;  /* 0x10c00000808f7fae */ /* 0x000fe800081a1016 */
[----:B------:R-:W-:Y:S04]  /*12be0*/  LDGSTS.E [R143+0x11000], desc[UR22][R130.64], P0 ;  /* 0x11000000828f7fae */ /* 0x000fe800081a1016 */
[----:B------:R-:W-:Y:S04]  /*12bf0*/  LDGSTS.E [R143+0x11400], desc[UR22][R132.64], P0 ;  /* 0x11400000848f7fae */ /* 0x000fe800081a1016 */
[----:B------:R-:W2:Y:S04]  /*12c00*/  LDL.LU.64 R128, [R1+0xc40] ;  /* 0x000c400001807983 */ /* 0x000ea80000300a00 */
[----:B------:R-:W2:Y:S04]  /*12c10*/  LDL.LU.64 R130, [R1+0xc38] ;  /* 0x000c380001827983 */ /* 0x000ea80000300a00 */
        /* <DEDUP_REMOVED lines=8> */
[----:B------:R-:W2:Y:S04]  /*12ca0*/  LDL.LU.64 R2, [R1+0xc10] ;  /* 0x000c100001027983 */ /* 0x000ea80000300a00 */
[----:B--2---:R2:W-:Y:S04]  /*12cb0*/  LDGSTS.E [R143+0x12800], desc[UR22][R2.64], P0 ;  /* 0x12800000028f7fae */ /* 0x0045e800081a1016 */
[----:B------:R1:W-:Y:S04]  /*12cc0*/  LDGSTS.E [R143+0x12c00], desc[UR22][R136.64], P0 ;  /* 0x12c00000888f7fae */ /* 0x0003e800081a1016 */
[----:B------:R1:W-:Y:S04]  /*12cd0*/  LDGSTS.E [R143+0x13000], desc[UR22][R138.64], P0 ;  /* 0x130000008a8f7fae */ /* 0x0003e800081a1016 */
[----:B------:R-:W2:Y:S04]  /*12ce0*/  LDL.LU.64 R2, [R1+0xc08] ;  /* 0x000c080001027983 */ /* 0x000ea80000300a00 */
[----:B------:R-:W2:Y:S04]  /*12cf0*/  LDL.LU.64 R136, [R1+0xc00] ;  /* 0x000c000001887983 */ /* 0x000ea80000300a00 */
[----:B------:R-:W4:Y:S04]  /*12d00*/  LDL.LU.64 R138, [R1+0xbf8] ;  /* 0x000bf800018a7983 */ /* 0x000f280000300a00 */
[----:B------:R1:W-:Y:S04]  /*12d10*/  LDGSTS.E [R143+0x13400], desc[UR22][R140.64], P0 ;  /* 0x134000008c8f7fae */ /* 0x0003e800081a1016 */
[----:B------:R1:W-:Y:S04]  /*12d20*/  LDGSTS.E [R143+0x13800], desc[UR22][R132.64], P0 ;  /* 0x13800000848f7fae */ /* 0x0003e800081a1016 */
[----:B------:R1:W-:Y:S04]  /*12d30*/  LDGSTS.E [R143+0x13c00], desc[UR22][R130.64], P0 ;  /* 0x13c00000828f7fae */ /* 0x0003e800081a1016 */
[----:B------:R-:W4:Y:S04]  /*12d40*/  LDL.LU.64 R140, [R1+0xbf0] ;  /* 0x000bf000018c7983 */ /* 0x000f280000300a00 */
[----:B------:R1:W5:Y:S01]  /*12d50*/  LDL.LU.64 R132, [R1+0xbe8] ;  /* 0x000be80001847983 */ /* 0x0003620000300a00 */
[----:B------:R-:W-:-:S04]  /*12d60*/  IMAD.WIDE R248, R206, 0x4, R248 ;  /* 0x00000004cef87825 */ /* 0x000fc800078e02f8 */
        /* <DEDUP_REMOVED lines=15> */
[----:B---3--:R-:W-:-:S05]  /*12e60*/  VIADD R0, R0, 0xfffffefe ;  /* 0xfffffefe00007836 */ /* 0x008fca0000000000 */
[----:B------:R-:W-:Y:S02]  /*12e70*/  ISETP.GE.U32.AND P4, PT, R0, 0x7ffffe7f, PT ;  /* 0x7ffffe7f0000780c */ /* 0x000fe40003f86070 */
[----:B------:R-:W-:-:S04]  /*12e80*/  SHF.R.S32.HI R0, RZ, 0x1f, R247 ;  /* 0x0000001fff007819 */ /* 0x000fc800000114f7 */
[----:B------:R-:W-:Y:S01]  /*12e90*/  SHF.L.U64.HI R0, R247, 0x2, R0 ;  /* 0x00000002f7007819 */ /* 0x000fe20000010200 */
[----:B--2---:R1:W-:Y:S04]  /*12ea0*/  LDGSTS.E [R136+0x10080], desc[UR22][R128.64], P0 ;  /* 0x1008000080887fae */ /* 0x0043e800081a1016 */
[----:B------:R1:W-:Y:S04]  /*12eb0*/  LDGSTS.E [R136+0x10480], desc[UR22][R126.64], P0 ;  /* 0x104800007e887fae */ /* 0x0003e800081a1016 */
[----:B----4-:R1:W-:Y:S04]  /*12ec0*/  LDGSTS.E [R136+0x10880], desc[UR22][R124.64], P0 ;  /* 0x108800007c887fae */ /* 0x0103e800081a1016 */
[----:B------:R1:W-:Y:S04]  /*12ed0*/  LDGSTS.E [R136+0x10c80], desc[UR22][R122.64], P0 ;  /* 0x10c800007a887fae */ /* 0x0003e800081a1016 */
        /* <DEDUP_REMOVED lines=108> */
[----:B------:R-:W0:Y:S01]  /*135a0*/  LDGDEPBAR ;  /* 0x00000000000079af */ /* 0x000e220000000000 */
[----:B------:R-:W-:-:S05]  /*135b0*/  VIADD R2, R2, 0xfffffeff ;  /* 0xfffffeff02027836 */ /* 0x000fca0000000000 */
[----:B------:R-:W-:Y:S01]  /*135c0*/  ISETP.GE.U32.AND P3, PT, R2, 0x7ffffe80, PT ;  /* 0x7ffffe800200780c */ /* 0x000fe20003f66070 */
[----:B------:R-:W-:Y:S01]  /*135d0*/  IMAD.SHL.U32 R2, R247, 0x4, RZ ;  /* 0x00000004f7027824 */ /* 0x000fe200078e00ff */
[----:B------:R-:W-:-:S04]  /*135e0*/  DEPBAR.LE SB0, 0x2 ;  /* 0x000080800000791a */ /* 0x000fc80000000000 */
[----:B------:R-:W-:Y:S06]  /*135f0*/  BAR.SYNC.DEFER_BLOCKING 0x0 ;  /* 0x0000000000007b1d */ /* 0x000fec0000010000 */
[----:B-1----:R-:W-:Y:S05]  /*13600*/  @!P2 BRA `(.L_x_6) ;  /* 0x000000000084a947 */ /* 0x002fea0003800000 */
[----:B------:R-:W-:Y:S04]  /*13610*/  LDS.128 R4, [R246+0x30000] ;  /* 0x03000000f6047984 */ /* 0x000fe80000000c00 */
        /* <DEDUP_REMOVED lines=30> */
[----:B------:R-:W1:Y:S02]  /*13800*/  LDS.128 R128, [R246+0x301f0] ;  /* 0x0301f000f6807984 */ /* 0x000e640000000c00 */
[----:B-1----:R1:W-:Y:S02]  /*13810*/  STTM.x128 tmem[UR11+0x80], R4 ;  /* 0x00008004000079ed */ /* 0x0023e400083c000b */
.L_x_6:
[----:B-1----:R-:W2:Y:S01]  /*13820*/  LDL.LU.64 R10, [R1+0x978] ;  /* 0x00097800010a7983 */ /* 0x002ea20000300a00 */
[----:B------:R-:W1:Y:S03]  /*13830*/  LDC R4, c[0x0][0x3a0] ;  /* 0x0000e800ff047b82 */ /* 0x000e660000000800 */
[----:B------:R-:W3:Y:S01]  /*13840*/  LDL.LU.64 R8, [R1+0x970] ;  /* 0x0009700001087983 */ /* 0x000ee20000300a00 */
[----:B------:R-:W-:Y:S01]  /*13850*/  ISETP.NE.U32.AND P0, PT, RZ, UR8, PT ;  /* 0x00000008ff007c0c */ /* 0x000fe2000bf05070 */
[----:B------:R-:W-:Y:S01]  /*13860*/  UIADD3 UR12, UPT, UPT, UR10, 0x80, URZ ;  /* 0x000000800a0c7890 */ /* 0x000fe2000fffe0ff */
[----:B------:R-:W4:Y:S02]  /*13870*/  FENCE.VIEW.ASYNC.T ;  /* 0x00000000000073c6 */ /* 0x000f240000000200 */
[----:B------:R-:W1:Y:S08]  /*13880*/  LDC R5, c[0x0][0x3a0] ;  /* 0x0000e800ff057b82 */ /* 0x000e700000000800 */
[----:B------:R-:W1:Y:S08]  /*13890*/  LDC R6, c[0x0][0x3a0] ;  /* 0x0000e800ff067b82 */ /* 0x000e700000000800 */
[----:B----4-:R-:W-:Y:S01]  /*138a0*/  BAR.SYNC.DEFER_BLOCKING 0x0 ;  /* 0x0000000000007b1d */ /* 0x010fe20000010000 */
[----:B--2---:R-:W-:-:S02]  /*138b0*/  IADD3 R114, P2, PT, R10, R2, RZ ;  /* 0x000000020a727210 */ /* 0x004fc40007f5e0ff */
[----:B---3--:R-:W-:-:S03]  /*138c0*/  IADD3 R112, P5, PT, R8, R2, RZ ;  /* 0x0000000208707210 */ /* 0x008fc60007fbe0ff */
[--C-:B------:R-:W-:Y:S01]  /*138d0*/  IMAD.X R115, R11, 0x1, R0.reuse, P2 ;  /* 0x000000010b737824 */ /* 0x100fe200010e0600 */
[----:B------:R-:W-:Y:S01]  /*138e0*/  ISETP.LT.OR P2, PT, R252, 0x80, P0 ;  /* 0x00000080fc00780c */ /* 0x000fe20000741670 */
[----:B------:R-:W-:-:S12]  /*138f0*/  IMAD.X R113, R9, 0x1, R0, P5 ;  /* 0x0000000109717824 */ /* 0x000fd800028e0600 */
[----:B-1----:R-:W-:Y:S05]  /*13900*/  @P2 BRA `(.L_x_7) ;  /* 0x0000000400382947 */ /* 0x002fea0003800000 */
[----:B------:R-:W-:Y:S01]  /*13910*/  USHF.R.U32.HI UR70, URZ, 0x4, UR9 ;  /* 0x00000004ff467899 */ /* 0x000fe20008011609 */
[----:B------:R-:W-:Y:S01]  /*13920*/  UMOV UR20, URZ ;  /* 0x000000ff00147c82 */ /* 0x000fe20008000000 */
[----:B------:R-:W-:Y:S02]  /*13930*/  UIADD3 UR28, UPT, UPT, UR10, 0x88, URZ ;  /* 0x000000880a1c7890 */ /* 0x000fe4000fffe0ff */
[----:B------:R-:W-:Y:S02]  /*13940*/  USGXT.U32 UR70, UR70, 0xe ;  /* 0x0000000e4646789a */ /* 0x000fe40008000000 */
[----:B------:R-:W-:Y:S02]  /*13950*/  UIADD3 UR77, UPT, UPT, UR10, 0x90, URZ ;  /* 0x000000900a4d7890 */ /* 0x000fe4000fffe0ff */
[----:B------:R-:W-:Y:S02]  /*13960*/  UIADD3 UR60, UP1, UPT, UR70, 0x2, URZ ;  /* 0x00000002463c7890 */ /* 0x000fe4000ff3e0ff */
[----:B------:R-:W-:-:S02]  /*13970*/  UIADD3 UR13, UPT, UPT, UR10, 0x98, URZ ;  /* 0x000000980a0d7890 */ /* 0x000fc4000fffe0ff */
[----:B------:R-:W-:Y:S02]  /*13980*/  UIADD3.X UR61, UPT, UPT, UR20, 0x40004040, URZ, UP1, !UPT ;  /* 0x40004040143d7890 */ /* 0x000fe40008ffe4ff */
[----:B------:R-:W-:Y:S02]  /*13990*/  UIADD3 UR6, UPT, UPT, UR10, 0xa0, URZ ;  /* 0x000000a00a067890 */ /* 0x000fe4000fffe0ff */
[----:B------:R-:W-:Y:S02]  /*139a0*/  UIADD3.64 UR66, UPT, UPT, UR60, 0x2, URZ ;  /* 0x000000023c427897 */ /* 0x000fe4000fffe0ff */
[----:B------:R-:W-:Y:S02]  /*139b0*/  UIADD3.64 UR58, UPT, UPT, UR60, 0x4, URZ ;  /* 0x000000043c3a7897 */ /* 0x000fe4000fffe0ff */
[----:B------:R-:W-:Y:S02]  /*139c0*/  UIADD3.64 UR56, UPT, UPT, UR60, 0x3fe, URZ ;  /* 0x000003fe3c387897 */ /* 0x000fe4000fffe0ff */
[----:B------:R-:W-:-:S02]  /*139d0*/  UIADD3 UR5, UPT, UPT, UR10, 0xa8, URZ ;  /* 0x000000a80a057890 */ /* 0x000fc4000fffe0ff */
[----:B------:R-:W-:Y:S02]  /*139e0*/  UIADD3.64 UR54, UPT, UPT, UR60, 0x400, URZ ;  /* 0x000004003c367897 */ /* 0x000fe4000fffe0ff */
[----:B------:R-:W-:Y:S02]  /*139f0*/  UIADD3 UR7, UPT, UPT, UR10, 0xb0, URZ ;  /* 0x000000b00a077890 */ /* 0x000fe4000fffe0ff */
[----:B------:R-:W-:Y:S01]  /*13a00*/  UIADD3.64 UR52, UPT, UPT, UR60, 0x402, URZ ;  /* 0x000004023c347897 */ /* 0x000fe2000fffe0ff */
[----:B------:R-:W-:Y:S01]  /*13a10*/  UMOV UR72, 0x0 ;  /* 0x0000000000487882 */ /* 0x000fe20000000000 */
[----:B------:R-:W-:Y:S01]  /*13a20*/  UMOV UR73, 0x8200910 ;  /* 0x0820091000497882 */ /* 0x000fe20000000000 */
[----:B------:R-:W-:Y:S02]  /*13a30*/  UIADD3 UR8, UPT, UPT, UR10, 0xb8, URZ ;  /* 0x000000b80a087890 */ /* 0x000fe4000fffe0ff */
[----:B------:R-:W-:Y:S01]  /*13a40*/  UIADD3.64 UR50, UPT, UPT, UR60, 0x404, URZ ;  /* 0x000004043c327897 */ /* 0x000fe2000fffe0ff */
[----:B------:R-:W-:Y:S01]  /*13a50*/  UMOV UR71, 0x40004040 ;  /* 0x4000404000477882 */ /* 0x000fe20000000000 */
[----:B------:R-:W-:Y:S01]  /*13a60*/  UMOV UR68, 0x0 ;  /* 0x0000000000447882 */ /* 0x000fe20000000000 */
[----:B------:R-:W-:Y:S01]  /*13a70*/  UMOV UR69, 0x8200910 ;  /* 0x0820091000457882 */ /* 0x000fe20000000000 */
[----:B------:R-:W-:-:S02]  /*13a80*/  UIADD3 UR14, UPT, UPT, UR10, 0xc0, URZ ;  /* 0x000000c00a0e7890 */ /* 0x000fc4000fffe0ff */
[----:B------:R1:W-:Y:S01]  /*13a90*/  UTCHMMA tmem[UR12], gdesc[UR70], tmem[UR10], tmem[UR72], idesc[UR73], !UPT ;  /* 0x00ff48460c0079ea */ /* 0x0003e2000f80000a */
[----:B------:R-:W-:Y:S02]  /*13aa0*/  UIADD3.64 UR48, UPT, UPT, UR60, 0x7fe, URZ ;  /* 0x000007fe3c307897 */ /* 0x000fe4000fffe0ff */
[----:B------:R2:W-:Y:S01]  /*13ab0*/  UTCHMMA tmem[UR28], gdesc[UR60], tmem[UR10], tmem[UR68], idesc[UR69], UPT ;  /* 0x00ff443c1c0079ea */ /* 0x0005e2000b80000a */
[----:B------:R-:W-:Y:S01]  /*13ac0*/  UMOV UR64, 0x0 ;  /* 0x0000000000407882 */ /* 0x000fe20000000000 */
[----:B------:R-:W-:Y:S01]  /*13ad0*/  UMOV UR65, 0x8200910 ;  /* 0x0820091000417882 */ /* 0x000fe20000000000 */
[----:B------:R-:W-:Y:S02]  /*13ae0*/  UIADD3 UR15, UPT, UPT, UR10, 0xc8, URZ ;  /* 0x000000c80a0f7890 */ /* 0x000fe4000fffe0ff */
[----:B------:R3:W-:Y:S01]  /*13af0*/  UTCHMMA tmem[UR77], gdesc[UR66], tmem[UR10], tmem[UR64], idesc[UR65], UPT ;  /* 0x00ff40424d0079ea */ /* 0x0007e2000b80000a */
[----:B------:R-:W-:Y:S02]  /*13b00*/  UIADD3.64 UR44, UPT, UPT, UR60, 0x800, URZ ;  /* 0x000008003c2c7897 */ /* 0x000fe4000fffe0ff */
[----:B------:R-:W-:-:S02]  /*13b10*/  UIADD3 UR16, UPT, UPT, UR10, 0xd0, URZ ;  /* 0x000000d00a107890 */ /* 0x000fc4000fffe0ff */
[----:B------:R-:W-:Y:S01]  /*13b20*/  UIADD3.64 UR40, UPT, UPT, UR60, 0x802, URZ ;  /* 0x000008023c287897 */ /* 0x000fe2000fffe0ff */
[----:B-1----:R-:W-:Y:S01]  /*13b30*/  UMOV UR70, 0x0 ;  /* 0x0000000000467882 */ /* 0x002fe20000000000 */
[----:B------:R-:W-:Y:S01]  /*13b40*/  UMOV UR71, 0x8200910 ;  /* 0x0820091000477882 */ /* 0x000fe20000000000 */
[----:B------:R-:W-:Y:S02]  /*13b50*/  UIADD3 UR17, UPT, UPT, UR10, 0xd8, URZ ;  /* 0x000000d80a117890 */ /* 0x000fe4000fffe0ff */
[----:B------:R3:W-:Y:S01]  /*13b60*/  UTCHMMA tmem[UR13], gdesc[UR58], tmem[UR10], tmem[UR70], idesc[UR71], UPT ;  /* 0x00ff463a0d0079ea */ /* 0x0007e2000b80000a */
[----:B------:R-:W-:Y:S01]  /*13b70*/  UMOV UR24, UR4 ;  /* 0x0000000400187c82 */ /* 0x000fe20008000000 */
[----:B------:R-:W-:Y:S01]  /*13b80*/  UMOV UR25, URZ ;  /* 0x000000ff00197c82 */ /* 0x000fe20008000000 */
[----:B------:R-:W-:Y:S01]  /*13b90*/  UIADD3.64 UR36, UPT, UPT, UR60, 0x804, URZ ;  /* 0x000008043c247897 */ /* 0x000fe2000fffe0ff */
[----:B------:R3:W-:Y:S01]  /*13ba0*/  UTCHMMA tmem[UR6], gdesc[UR56], tmem[UR10], tmem[UR72], idesc[UR73], UPT ;  /* 0x00ff4838060079ea */ /* 0x0007e2000b80000a */
[----:B------:R-:W-:-:S02]  /*13bb0*/  UIADD3 UR18, UPT, UPT, UR10, 0xe0, URZ ;  /* 0x000000e00a127890 */ /* 0x000fc4000fffe0ff */
[----:B------:R3:W-:Y:S01]  /*13bc0*/  UTCHMMA tmem[UR5], gdesc[UR54], tmem[UR10], tmem[UR64], idesc[UR65], UPT ;  /* 0x00ff4036050079ea */ /* 0x0007e2000b80000a */
[----:B------:R-:W-:Y:S01]  /*13bd0*/  UIADD3.64 UR32, UPT, UPT, UR60, 0xbfe, URZ ;  /* 0x00000bfe3c207897 */ /* 0x000fe2000fffe0ff */
[----:B------:R3:W-:Y:S01]  /*13be0*/  UTCHMMA tmem[UR7], gdesc[UR52], tmem[UR10], tmem[UR68], idesc[UR69], UPT ;  /* 0x00ff4434070079ea */ /* 0x0007e2000b80000a */
[----:B------:R-:W-:Y:S02]  /*13bf0*/  UIADD3 UR19, UPT, UPT, UR10, 0xe8, URZ ;  /* 0x000000e80a137890 */ /* 0x000fe4000fffe0ff */
[----:B------:R3:W-:Y:S01]  /*13c00*/  UTCHMMA tmem[UR8], gdesc[UR50], tmem[UR10], tmem[UR70], idesc[UR71], UPT ;  /* 0x00ff4632080079ea */ /* 0x0007e2000b80000a */
[----:B------:R-:W-:Y:S01]  /*13c10*/  UMOV UR76, UR24 ;  /* 0x00000018004c7c82 */ /* 0x000fe20008000000 */
[----:B--2---:R-:W-:Y:S01]  /*13c20*/  UIADD3.64 UR28, UPT, UPT, UR60, 0xc00, URZ ;  /* 0x00000c003c1c7897 */ /* 0x004fe2000fffe0ff */
[----:B------:R3:W-:Y:S01]  /*13c30*/  UTCHMMA tmem[UR14], gdesc[UR48], tmem[UR10], tmem[UR72], idesc[UR73], UPT ;  /* 0x00ff48300e0079ea */ /* 0x0007e2000b80000a */
[----:B------:R-:W-:Y:S02]  /*13c40*/  UIADD3 UR74, UPT, UPT, UR10, 0xf0, URZ ;  /* 0x000000f00a4a7890 */ /* 0x000fe4000fffe0ff */
[----:B------:R-:W-:-:S02]  /*13c50*/  UIADD3.64 UR24, UPT, UPT, UR60, 0xc02, URZ ;  /* 0x00000c023c187897 */ /* 0x000fc4000fffe0ff */
[----:B------:R-:W-:Y:S02]  /*13c60*/  UIADD3 UR75, UPT, UPT, UR10, 0xf8, URZ ;  /* 0x000000f80a4b7890 */ /* 0x000fe4000fffe0ff */
[----:B------:R-:W-:Y:S01]  /*13c70*/  UIADD3.64 UR62, UPT, UPT, UR60, 0xc04, URZ ;  /* 0x00000c043c3e7897 */ /* 0x000fe2000fffe0ff */
[----:B------:R-:W-:Y:S01]  /*13c80*/  UMOV UR46, 0x0 ;  /* 0x00000000002e7882 */ /* 0x000fe20000000000 */
[----:B------:R-:W-:Y:S01]  /*13c90*/  UMOV UR47, 0x8200910 ;  /* 0x08200910002f7882 */ /* 0x000fe20000000000 */
[----:B------:R-:W-:Y:S01]  /*13ca0*/  UMOV UR42, 0x0 ;  /* 0x00000000002a7882 */ /* 0x000fe20000000000 */
[----:B------:R-:W-:Y:S01]  /*13cb0*/  UMOV UR43, 0x8200910 ;  /* 0x08200910002b7882 */ /* 0x000fe20000000000 */
[----:B------:R-:W-:Y:S01]  /*13cc0*/  UMOV UR38, 0x0 ;  /* 0x0000000000267882 */ /* 0x000fe20000000000 */
[----:B------:R-:W-:Y:S01]  /*13cd0*/  UMOV UR39, 0x8200910 ;  /* 0x0820091000277882 */ /* 0x000fe20000000000 */
[----:B------:R3:W-:Y:S01]  /*13ce0*/  UTCHMMA tmem[UR15], gdesc[UR44], tmem[UR10], tmem[UR46], idesc[UR47], UPT ;  /* 0x00ff2e2c0f0079ea */ /* 0x0007e2000b80000a */
        /* <DEDUP_REMOVED lines=12> */
[----:B------:R3:W-:Y:S01]  /*13db0*/  UTCHMMA tmem[UR74], gdesc[UR24], tmem[UR10], tmem[UR26], idesc[UR27], UPT ;  /* 0x00ff1a184a0079ea */ /* 0x0007e2000b80000a */
[----:B------:R3:W-:Y:S01]  /*13dc0*/  UTCHMMA tmem[UR75], gdesc[UR62], tmem[UR10], tmem[UR20], idesc[UR21], UPT ;  /* 0x00ff143e4b0079ea */ /* 0x0007e2000b80000a */
[----:B------:R3:W-:Y:S01]  /*13dd0*/  UTCBAR [UR76], URZ ;  /* 0x000000ff4c0073e9 */ /* 0x0007e200080000ff */
[----:B------:R-:W-:Y:S01]  /*13de0*/  NOP ;  /* 0x0000000000007918 */ /* 0x000fe20000000000 */
.L_x_7:
[----:B------:R-:W2:Y:S01]  /*13df0*/  LDL.LU.64 R18, [R1+0x968] ;  /* 0x0009680001127983 */ /* 0x000ea20000300a00 */
[----:B------:R-:W-:Y:S01]  /*13e00*/  BAR.SYNC.DEFER_BLOCKING 0x0 ;  /* 0x0000000000007b1d */ /* 0x000fe20000010000 */
[----:B------:R-:W-:Y:S02]  /*13e10*/  VIADD R4, R4, 0xfffffefd ;  /* 0xfffffefd04047836 */ /* 0x000fe40000000000 */
[----:B------:R-:W-:-:S05]  /*13e20*/  VIADD R5, R5, 0xfffffefc ;  /* 0xfffffefc05057836 */ /* 0x000fca0000000000 */
[----:B------:R-:W1:Y:S01]  /*13e30*/  LDC R38, c[0x0][0x3a0] ;  /* 0x0000e800ff267b82 */ /* 0x000e620000000800 */
[----:B------:R-:W4:Y:S04]  /*13e40*/  LDL.LU.64 R16, [R1+0x960] ;  /* 0x0009600001107983 */ /* 0x000f280000300a00 */
[----:B---3--:R-:W3:Y:S03]  /*13e50*/  LDL.LU.64 R8, [R1+0x958] ;  /* 0x0009580001087983 */ /* 0x008ee60000300a00 */
[----:B------:R-:W1:Y:S01]  /*13e60*/  LDC R247, c[0x0][0x3a0] ;  /* 0x0000e800fff77b82 */ /* 0x000e620000000800 */
[----:B------:R-:W3:Y:S04]  /*13e70*/  LDL.LU.64 R14, [R1+0x950] ;  /* 0x00095000010e7983 */ /* 0x000ee80000300a00 */
[----:B------:R-:W3:Y:S04]  /*13e80*/  LDL.LU.64 R12, [R1+0x948] ;  /* 0x00094800010c7983 */ /* 0x000ee80000300a00 */
[----:B------:R-:W3:Y:S04]  /*13e90*/  LDL.LU.64 R10, [R1+0x940] ;  /* 0x00094000010a7983 */ /* 0x000ee80000300a00 */
[----:B------:R-:W-:Y:S04]  /*13ea0*/  STL.64 [R1+0xc28], R216 ;  /* 0x000c28d801007387 */ /* 0x000fe80000100a00 */
[----:B------:R-:W-:Y:S04]  /*13eb0*/  STL.64 [R1+0xc20], R208 ;  /* 0x000c20d001007387 */ /* 0x000fe80000100a00 */
[----:B------:R-:W-:Y:S04]  /*13ec0*/  STL.64 [R1+0xc18], R154 ;  /* 0x000c189a01007387 */ /* 0x000fe80000100a00 */
[----:B------:R-:W-:Y:S04]  /*13ed0*/  STL.64 [R1+0xc10], R152 ;  /* 0x000c109801007387 */ /* 0x000fe80000100a00 */
[----:B------:R-:W-:Y:S04]  /*13ee0*/  STL.64 [R1+0xc08], R150 ;  /* 0x000c089601007387 */ /* 0x000fe80000100a00 */
[----:B------:R-:W-:Y:S04]  /*13ef0*/  STL.64 [R1+0xc00], R148 ;  /* 0x000c009401007387 */ /* 0x000fe80000100a00 */
[----:B------:R-:W-:Y:S04]  /*13f00*/  STL.64 [R1+0xbf8], R146 ;  /* 0x000bf89201007387 */ /* 0x000fe80000100a00 */
[----:B------:R1:W-:Y:S04]  /*13f10*/  STL.64 [R1+0xbf0], R144 ;  /* 0x000bf09001007387 */ /* 0x0003e80000100a00 */
[----:B------:R-:W-:Y:S04]  /*13f20*/  STL.64 [R1+0xbe8], R194 ;  /* 0x000be8c201007387 */ /* 0x000fe80000100a00 */
[----:B------:R-:W-:Y:S01]  /*13f30*/  @!PT LDS RZ, [RZ] ;  /* 0x00000000fffff984 */ /* 0x000fe20000000800 */
[----:B------:R-:W-:Y:S01]  /*13f40*/  @!PT LDS RZ, [RZ] ;  /* 0x00000000fffff984 */ /* 0x000fe20000000800 */
[----:B------:R-:W-:Y:S01]  /*13f50*/  @!PT LDS RZ, [RZ] ;  /* 0x00000000fffff984 */ /* 0x000fe20000000800 */
[----:B------:R-:W-:Y:S01]  /*13f60*/  LDGSTS.E [R246+0x30000], desc[UR22][R114.64], !P3 ;  /* 0x3000000072f67fae */ /* 0x000fe2000d9a1016 */
[----:B------:R-:W-:-:S02]  /*13f70*/  ISETP.GE.U32.AND P3, PT, R5, 0x7ffffe7d, PT ;  /* 0x7ffffe7d0500780c */ /* 0x000fc40003f66070 */
[----:B------:R-:W2:Y:S01]  /*13f80*/  LDC R5, c[0x0][0x3a0] ;  /* 0x0000e800ff057b82 */ /* 0x000ea20000000800 */
[----:B------:R-:W-:Y:S01]  /*13f90*/  LDGSTS.E [R246+0x30004], desc[UR22][R112.64], !P4 ;  /* 0x3000400070f67fae */ /* 0x000fe2000e1a1016 */
[----:B------:R-:W-:Y:S01]  /*13fa0*/  ISETP.GE.U32.AND P4, PT, R4, 0x7ffffe7e, PT ;  /* 0x7ffffe7e0400780c */ /* 0x000fe20003f86070 */
[----:B------:R-:W-:-:S05]  /*13fb0*/  VIADD R4, R6, 0xfffffefb ;  /* 0xfffffefb06047836 */ /* 0x000fca0000000000 */
[----:B------:R-:W-:Y:S01]  /*13fc0*/  ISETP.GE.U32.AND P2, PT, R4, 0x7ffffe7c, PT ;  /* 0x7ffffe7c0400780c */ /* 0x000fe20003f46070 */
[----:B------:R-:W2:Y:S08]  /*13fd0*/  LDC R6, c[0x0][0x3a0] ;  /* 0x0000e800ff067b82 */ /* 0x000eb00000000800 */
[----:B------:R-:W2:Y:S08]  /*13fe0*/  LDC R4, c[0x0][0x3a0] ;  /* 0x0000e800ff047b82 */ /* 0x000eb00000000800 */
[----:B-1----:R-:W1:Y:S08]  /*13ff0*/  LDC R145, c[0x0][0x3a0] ;  /* 0x0000e800ff917b82 */ /* 0x002e700000000800 */
[----:B------:R-:W1:Y:S01]  /*14000*/  LDC R144, c[0x0][0x3a0] ;  /* 0x0000e800ff907b82 */ /* 0x000e620000000800 */
[----:B--2---:R-:W-:-:S05]  /*14010*/  IADD3 R110, P5, PT, R18, R2, RZ ;  /* 0x00000002126e7210 */ /* 0x004fca0007fbe0ff */
[----:B------:R-:W-:Y:S02]  /*14020*/  IMAD.X R111, R19, 0x1, R0, P5 ;  /* 0x00000001136f7824 */ /* 0x000fe400028e0600 */
[----:B------:R-:W2:Y:S01]  /*14030*/  LDL.LU.64 R18, [R1+0x938] ;  /* 0x0009380001127983 */ /* 0x000ea20000300a00 */
[----:B------:R-:W-:-:S03]  /*14040*/  VIADD R4, R4, 0xfffffefa ;  /* 0xfffffefa04047836 */ /* 0x000fc60000000000 */
[----:B------:R-:W-:Y:S01]  /*14050*/  LDGSTS.E [R246+0x30008], desc[UR22][R110.64], !P4 ;  /* 0x300080006ef67fae */ /* 0x000fe2000e1a1016 */
[----:B----4-:R-:W-:-:S05]  /*14060*/  IADD3 R106, P5, PT, R16, R2, RZ ;  /* 0x00000002106a7210 */ /* 0x010fca0007fbe0ff */
[----:B------:R-:W-:Y:S01]  /*14070*/  IMAD.X R107, R17, 0x1, R0, P5 ;  /* 0x00000001116b7824 */ /* 0x000fe200028e0600 */
[----:B---3--:R-:W-:Y:S01]  /*14080*/  IADD3 R104, P5, PT, R8, R2, RZ ;  /* 0x0000000208687210 */ /* 0x008fe20007fbe0ff */
[----:B------:R-:W3:Y:S03]  /*14090*/  LDL.LU.64 R16, [R1+0x930] ;  /* 0x0009300001107983 */ /* 0x000ee60000300a00 */
[----:B------:R-:W-:Y:S01]  /*140a0*/  IADD3.X R105, PT, PT, R9, R0, RZ, P5, !PT ;  /* 0x0000000009697210 */ /* 0x000fe20002ffe4ff */
[----:B------:R-:W-:Y:S04]  /*140b0*/  LDGSTS.E [R246+0x3000c], desc[UR22][R106.64], !P3 ;  /* 0x3000c0006af67fae */ /* 0x000fe8000d9a1016 */
[----:B------:R-:W4:Y:S01]  /*140c0*/  LDL.LU.64 R8, [R1+0x928] ;  /* 0x0009280001087983 */ /* 0x000f220000300a00 */
[----:B------:R-:W-:-:S02]  /*140d0*/  IADD3 R102, P5, PT, R14, R2, RZ ;  /* 0x000000020e667210 */ /* 0x000fc40007fbe0ff */
[----:B------:R-:W-:Y:S01]  /*140e0*/  ISETP.GE.U32.AND P4, PT, R4, 0x7ffffe7b, PT ;  /* 0x7ffffe7b0400780c */ /* 0x000fe20003f86070 */
[----:B------:R-:W-:Y:S02]  /*140f0*/  LDGSTS.E [R246+0x30010], desc[UR22][R104.64], !P2 ;  /* 0x3001000068f67fae */ /* 0x000fe4000d1a1016 */
[--C-:B------:R-:W-:Y:S01]  /*14100*/  IMAD.X R103, R15, 0x1, R0.reuse, P5 ;  /* 0x000000010f677824 */ /* 0x100fe200028e0600 */
[-C--:B------:R-:W-:Y:S01]  /*14110*/  IADD3 R100, P5, PT, R12, R2.reuse, RZ ;  /* 0x000000020c647210 */ /* 0x080fe20007fbe0ff */
[----:B------:R-:W4:Y:S04]  /*14120*/  LDL.LU.64 R14, [R1+0x920] ;  /* 0x00092000010e7983 */ /* 0x000f280000300a00 */
[--C-:B------:R-:W-:Y:S01]  /*14130*/  IMAD.X R101, R13, 0x1, R0.reuse, P5 ;  /* 0x000000010d657824 */ /* 0x100fe200028e0600 */
[-C--:B------:R-:W-:Y:S01]  /*14140*/  IADD3 R96, P5, PT, R10, R2.reuse, RZ ;  /* 0x000000020a607210 */ /* 0x080fe20007fbe0ff */
[----:B------:R-:W4:Y:S04]  /*14150*/  LDL.LU.64 R12, [R1+0x918] ;  /* 0x00091800010c7983 */ /* 0x000f280000300a00 */
[----:B------:R-:W-:Y:S01]  /*14160*/  IMAD.X R97, R11, 0x1, R0, P5 ;  /* 0x000000010b617824 */ /* 0x000fe200028e0600 */
[----:B------:R-:W-:Y:S04]  /*14170*/  LDGSTS.E [R246+0x30014], desc[UR22][R102.64], !P4 ;  /* 0x3001400066f67fae */ /* 0x000fe8000e1a1016 */
[----:B------:R-:W4:Y:S01]  /*14180*/  LDL.LU.64 R10, [R1+0x910] ;  /* 0x00091000010a7983 */ /* 0x000f220000300a00 */
[----:B--2---:R-:W-:-:S05]  /*14190*/  IADD3 R94, P5, PT, R18, R2, RZ ;  /* 0x00000002125e7210 */ /* 0x004fca0007fbe0ff */
[----:B------:R-:W-:Y:S02]  /*141a0*/  IMAD.X R95, R19, 0x1, R0, P5 ;  /* 0x00000001135f7824 */ /* 0x000fe400028e0600 */
[----:B------:R-:W2:Y:S01]  /*141b0*/  LDL.LU.64 R18, [R1+0x908] ;  /* 0x0009080001127983 */ /* 0x000ea20000300a00 */
[----:B---3--:R-:W-:-:S05]  /*141c0*/  IADD3 R92, P5, PT, R16, R2, RZ ;  /* 0x00000002105c7210 */ /* 0x008fca0007fbe0ff */
[----:B------:R-:W-:Y:S02]  /*141d0*/  IMAD.X R93, R17, 0x1, R0, P5 ;  /* 0x00000001115d7824 */ /* 0x000fe400028e0600 */
[----:B------:R-:W3:Y:S01]  /*141e0*/  LDL.LU.64 R16, [R1+0x900] ;  /* 0x0009000001107983 */ /* 0x000ee20000300a00 */
[----:B----4-:R-:W-:-:S05]  /*141f0*/  IADD3 R90, P5, PT, R8, R2, RZ ;  /* 0x00000002085a7210 */ /* 0x010fca0007fbe0ff */
[----:B------:R-:W-:Y:S02]  /*14200*/  IMAD.X R91, R9, 0x1, R0, P5 ;  /* 0x00000001095b7824 */ /* 0x000fe400028e0600 */
[----:B------:R-:W4:Y:S01]  /*14210*/  LDL.LU.64 R8, [R1+0x8f8] ;  /* 0x0008f80001087983 */ /* 0x000f220000300a00 */
[----:B------:R-:W-:-:S05]  /*14220*/  IADD3 R86, P5, PT, R14, R2, RZ ;  /* 0x000000020e567210 */ /* 0x000fca0007fbe0ff */
[--C-:B------:R-:W-:Y:S01]  /*14230*/  IMAD.X R87, R15, 0x1, R0.reuse, P5 ;  /* 0x000000010f577824 */ /* 0x100fe200028e0600 */
[-C--:B------:R-:W-:Y:S01]  /*14240*/  IADD3 R84, P5, PT, R12, R2.reuse, RZ ;  /* 0x000000020c547210 */ /* 0x080fe20007fbe0ff */
[----:B------:R-:W4:Y:S04]  /*14250*/  LDL.LU.64 R14, [R1+0x8f0] ;  /* 0x0008f000010e7983 */ /* 0x000f280000300a00 */
[----:B------:R-:W-:Y:S02]  /*14260*/  IMAD.X R85, R13, 0x1, R0, P5 ;  /* 0x000000010d557824 */ /* 0x000fe400028e0600 */
[----:B------:R-:W4:Y:S01]  /*14270*/  LDL.LU.64 R12, [R1+0x8e8] ;  /* 0x0008e800010c7983 */ /* 0x000f220000300a00 */
[----:B------:R-:W-:-:S05]  /*14280*/  IADD3 R82, P5, PT, R10, R2, RZ ;  /* 0x000000020a527210 */ /* 0x000fca0007fbe0ff */
[----:B------:R-:W-:Y:S02]  /*14290*/  IMAD.X R83, R11, 0x1, R0, P5 ;  /* 0x000000010b537824 */ /* 0x000fe400028e0600 */
        /* <DEDUP_REMOVED lines=46> */
[----:B------:R-:W-:-:S04]  /*14580*/  IADD3 R42, P5, PT, R14, R2, RZ ;  /* 0x000000020e2a7210 */ /* 0x000fc80007fbe0ff */
[----:B------:R-:W-:Y:S02]  /*14590*/  IADD3.X R43, PT, PT, R15, R0, RZ, P5, !PT ;  /* 0x000000000f2b7210 */ /* 0x000fe40002ffe4ff */
        /* <DEDUP_REMOVED lines=17> */
[----:B------:R-:W-:Y:S01]  /*146b0*/  IMAD.X R29, R15, 0x1, R0, P5 ;  /* 0x000000010f1d7824 */ /* 0x000fe200028e0600 */
[----:B------:R-:W-:Y:S01]  /*146c0*/  IADD3 R26, P5, PT, R12, R2, RZ ;  /* 0x000000020c1a7210 */ /* 0x000fe20007fbe0ff */
[----:B------:R-:W4:Y:S03]  /*146d0*/  LDL.LU.64 R14, [R1+0x830] ;  /* 0x00083000010e7983 */ /* 0x000f260000300a00 */
[----:B------:R-:W-:Y:S02]  /*146e0*/  IADD3.X R27, PT, PT, R13, R0, RZ, P5, !PT ;  /* 0x000000000d1b7210 */ /* 0x000fe40002ffe4ff */
[----:B------:R-:W4:Y:S01]  /*146f0*/  LDL.LU.64 R12, [R1+0x828] ;  /* 0x00082800010c7983 */ /* 0x000f220000300a00 */
[----:B------:R-:W-:-:S05]  /*14700*/  IADD3 R24, P5, PT, R10, R2, RZ ;  /* 0x000000020a187210 */ /* 0x000fca0007fbe0ff */
[----:B------:R-:W-:Y:S02]  /*14710*/  IMAD.X R25, R11, 0x1, R0, P5 ;  /* 0x000000010b197824 */ /* 0x000fe400028e0600 */
[----:B------:R-:W4:Y:S01]  /*14720*/  LDL.LU.64 R10, [R1+0x820] ;  /* 0x00082000010a7983 */ /* 0x000f220000300a00 */
[----:B------:R-:W-:Y:S02]  /*14730*/  VIADD R4, R6, 0xfffffef8 ;  /* 0xfffffef806047836 */ /* 0x000fe40000000000 */
[----:B------:R-:W1:Y:S03]  /*14740*/  LDC R6, c[0x0][0x3a0] ;  /* 0x0000e800ff067b82 */ /* 0x000e660000000800 */
[----:B------:R-:W-:-:S05]  /*14750*/  ISETP.GE.U32.AND P2, PT, R4, 0x7ffffe79, PT ;  /* 0x7ffffe790400780c */ /* 0x000fca0003f46070 */
[----:B------:R-:W1:Y:S01]  /*14760*/  LDC R4, c[0x0][0x3a0] ;  /* 0x0000e800ff047b82 */ /* 0x000e620000000800 */
[----:B------:R-:W-:-:S05]  /*14770*/  VIADD R5, R5, 0xfffffef9 ;  /* 0xfffffef905057836 */ /* 0x000fca0000000000 */
[----:B------:R-:W-:Y:S02]  /*14780*/  ISETP.GE.U32.AND P3, PT, R5, 0x7ffffe7a, PT ;  /* 0x7ffffe7a0500780c */ /* 0x000fe40003f66070 */
[----:B------:R-:W1:Y:S11]  /*14790*/  LDC R5, c[0x0][0x3a0] ;  /* 0x0000e800ff057b82 */ /* 0x000e760000000800 */
[----:B------:R-:W-:Y:S04]  /*147a0*/  LDGSTS.E [R246+0x30018], desc[UR22][R100.64], !P3 ;  /* 0x3001800064f67fae */ /* 0x000fe8000d9a1016 */
[----:B------:R-:W-:Y:S01]  /*147b0*/  LDGSTS.E [R246+0x3001c], desc[UR22][R96.64], !P2 ;  /* 0x3001c00060f67fae */ /* 0x000fe2000d1a1016 */
[----:B-1----:R-:W-:-:S05]  /*147c0*/  VIADD R4, R4, 0xfffffef7 ;  /* 0xfffffef704047836 */ /* 0x002fca0000000000 */
[----:B------:R-:W-:Y:S01]  /*147d0*/  ISETP.GE.U32.AND P4, PT, R4, 0x7ffffe78, PT ;  /* 0x7ffffe780400780c */ /* 0x000fe20003f86070 */
[----:B------:R-:W-:Y:S02]  /*147e0*/  VIADD R4, R6, 0xfffffef5 ;  /* 0xfffffef506047836 */ /* 0x000fe40000000000 */
[----:B------:R-:W1:Y:S03]  /*147f0*/  LDC R6, c[0x0][0x3a0] ;  /* 0x0000e800ff067b82 */ /* 0x000e660000000800 */
[----:B------:R-:W-:-:S05]  /*14800*/  ISETP.GE.U32.AND P2, PT, R4, 0x7ffffe76, PT ;  /* 0x7ffffe760400780c */ /* 0x000fca0003f46070 */
[----:B------:R-:W1:Y:S01]  /*14810*/  LDC R4, c[0x0][0x3a0] ;  /* 0x0000e800ff047b82 */ /* 0x000e620000000800 */
[----:B------:R-:W-:Y:S01]  /*14820*/  VIADD R5, R5, 0xfffffef6 ;  /* 0xfffffef605057836 */ /* 0x000fe20000000000 */
[----:B------:R-:W-:Y:S04]  /*14830*/  LDGSTS.E [R246+0x30020], desc[UR22][R94.64], !P4 ;  /* 0x300200005ef67fae */ /* 0x000fe8000e1a1016 */
[----:B------:R-:W-:Y:S02]  /*14840*/  ISETP.GE.U32.AND P3, PT, R5, 0x7ffffe77, PT ;  /* 0x7ffffe770500780c */ /* 0x000fe40003f66070 */
[----:B------:R-:W2:Y:S11]  /*14850*/  LDC R5, c[0x0][0x3a0] ;  /* 0x0000e800ff057b82 */ /* 0x000eb60000000800 */
[----:B------:R-:W-:Y:S04]  /*14860*/  LDGSTS.E [R246+0x30024], desc[UR22][R92.64], !P3 ;  /* 0x300240005cf67fae */ /* 0x000fe8000d9a1016 */
[----:B------:R-:W-:Y:S01]  /*14870*/  LDGSTS.E [R246+0x30028], desc[UR22][R90.64], !P2 ;  /* 0x300280005af67fae */ /* 0x000fe2000d1a1016 */
[----:B-1----:R-:W-:-:S04]  /*14880*/  IADD3 R4, PT, PT, R4, -0x10c, RZ ;  /* 0xfffffef404047810 */ /* 0x002fc80007ffe0ff */
[----:B------:R-:W-:Y:S01]  /*14890*/  ISETP.GE.U32.AND P4, PT, R4, 0x7ffffe75, PT ;  /* 0x7ffffe750400780c */ /* 0x000fe20003f86070 */
[----:B------:R-:W-:Y:S02]  /*148a0*/  VIADD R4, R6, 0xfffffef2 ;  /* 0xfffffef206047836 */ /* 0x000fe40000000000 */
[----:B------:R-:W1:Y:S03]  /*148b0*/  LDC R6, c[0x0][0x3a0] ;  /* 0x0000e800ff067b82 */ /* 0x000e660000000800 */
[----:B------:R-:W-:-:S05]  /*148c0*/  ISETP.GE.U32.AND P2, PT, R4, 0x7ffffe73, PT ;  /* 0x7ffffe730400780c */ /* 0x000fca0003f46070 */
[----:B------:R-:W1:Y:S01]  /*148d0*/  LDC R4, c[0x0][0x3a0] ;  /* 0x0000e800ff047b82 */ /* 0x000e620000000800 */
[-C--:B--2---:R-:W-:Y:S01]  /*148e0*/  IADD3 R22, P5, PT, R18, R2.reuse, RZ ;  /* 0x0000000212167210 */ /* 0x084fe20007fbe0ff */
[----:B------:R-:W-:Y:S01]  /*148f0*/  VIADD R5, R5, 0xfffffef3 ;  /* 0xfffffef305057836 */ /* 0x000fe20000000000 */
[----:B------:R-:W-:Y:S03]  /*14900*/  LDGSTS.E [R246+0x3002c], desc[UR22][R86.64], !P4 ;  /* 0x3002c00056f67fae */ /* 0x000fe6000e1a1016 */
[----:B------:R-:W-:Y:S01]  /*14910*/  IMAD.X R23, R19, 0x1, R0, P5 ;  /* 0x0000000113177824 */ /* 0x000fe200028e0600 */
[----:B---3--:R-:W-:-:S05]  /*14920*/  IADD3 R20, P5, PT, R16, R2, RZ ;  /* 0x0000000210147210 */ /* 0x008fca0007fbe0ff */
[----:B------:R-:W-:Y:S01]  /*14930*/  IMAD.X R21, R17, 0x1, R0, P5 ;  /* 0x0000000111157824 */ /* 0x000fe200028e0600 */
[----:B----4-:R-:W-:-:S05]  /*14940*/  IADD3 R18, P5, PT, R8, R2, RZ ;  /* 0x0000000208127210 */ /* 0x010fca0007fbe0ff */
[----:B------:R-:W-:Y:S02]  /*14950*/  IMAD.X R19, R9, 0x1, R0, P5 ;  /* 0x0000000109137824 */ /* 0x000fe400028e0600 */
[----:B------:R-:W2:Y:S04]  /*14960*/  LDL.LU.64 R8, [R1+0x818] ;  /* 0x0008180001087983 */ /* 0x000ea80000300a00 */
[----:B------:R-:W3:Y:S01]  /*14970*/  LDL.LU.64 R78, [R1+0x810] ;  /* 0x00081000014e7983 */ /* 0x000ee20000300a00 */
[----:B------:R-:W-:Y:S01]  /*14980*/  ISETP.GE.U32.AND P3, PT, R5, 0x7ffffe74, PT ;  /* 0x7ffffe740500780c */ /* 0x000fe20003f66070 */
[----:B-1----:R-:W-:Y:S01]  /*14990*/  VIADD R4, R4, 0xfffffef1 ;  /* 0xfffffef104047836 */ /* 0x002fe20000000000 */
[----:B------:R-:W1:Y:S01]  /*149a0*/  LDC R5, c[0x0][0x3a0] ;  /* 0x0000e800ff057b82 */ /* 0x000e620000000800 */
[----:B------:R-:W4:Y:S03]  /*149b0*/  LDL.LU.64 R58, [R1+0x808] ;  /* 0x00080800013a7983 */ /* 0x000f260000300a00 */
[----:B------:R-:W-:Y:S01]  /*149c0*/  ISETP.GE.U32.AND P4, PT, R4, 0x7ffffe72, PT ;  /* 0x7ffffe720400780c */ /* 0x000fe20003f86070 */
[----:B------:R-:W-:Y:S01]  /*149d0*/  VIADD R4, R6, 0xfffffeef ;  /* 0xfffffeef06047836 */ /* 0x000fe20000000000 */
[----:B------:R-:W2:Y:S02]  /*149e0*/  LDL.LU.64 R68, [R1+0x800] ;  /* 0x0008000001447983 */ /* 0x000ea40000300a00 */
[----:B------:R-:W1:Y:S02]  /*149f0*/  LDC R6, c[0x0][0x3a0] ;  /* 0x0000e800ff067b82 */ /* 0x000e640000000800 */
[----:B------:R-:W2:Y:S04]  /*14a00*/  LDL.LU.64 R48, [R1+0x7f8] ;  /* 0x0007f80001307983 */ /* 0x000ea80000300a00 */
[----:B------:R-:W-:Y:S04]  /*14a10*/  LDGSTS.E [R246+0x30030], desc[UR22][R84.64], !P3 ;  /* 0x3003000054f67fae */ /* 0x000fe8000d9a1016 */
[----:B------:R-:W-:Y:S01]  /*14a20*/  LDGSTS.E [R246+0x30034], desc[UR22][R82.64], !P2 ;  /* 0x3003400052f67fae */ /* 0x000fe2000d1a1016 */
[----:B------:R-:W-:-:S02]  /*14a30*/  ISETP.GE.U32.AND P2, PT, R4, 0x7ffffe70, PT ;  /* 0x7ffffe700400780c */ /* 0x000fc40003f46070 */
[----:B------:R-:W1:Y:S01]  /*14a40*/  LDC R4, c[0x0][0x3a0] ;  /* 0x0000e800ff047b82 */ /* 0x000e620000000800 */
[----:B------:R-:W-:Y:S01]  /*14a50*/  LDGSTS.E [R246+0x30038], desc[UR22][R80.64], !P4 ;  /* 0x3003800050f67fae */ /* 0x000fe2000e1a1016 */
[----:B-1----:R-:W-:Y:S01]  /*14a60*/  VIADD R5, R5, 0xfffffef0 ;  /* 0xfffffef005057836 */ /* 0x002fe20000000000 */
[----:B------:R-:W-:Y:S02]  /*14a70*/  IADD3 R16, P5, PT, R14, R2, RZ ;  /* 0x000000020e107210 */ /* 0x000fe40007fbe0ff */
[----:B------:R-:W3:Y:S02]  /*14a80*/  LDL.LU.64 R88, [R1+0x7f0] ;  /* 0x0007f00001587983 */ /* 0x000ee40000300a00 */
[----:B------:R-:W-:Y:S01]  /*14a90*/  ISETP.GE.U32.AND P3, PT, R5, 0x7ffffe71, PT ;  /* 0x7ffffe710500780c */ /* 0x000fe20003f66070 */
[----:B------:R-:W-:Y:S01]  /*14aa0*/  VIADD R4, R4, 0xfffffeee ;  /* 0xfffffeee04047836 */ /* 0x000fe20000000000 */
[----:B------:R-:W1:Y:S11]  /*14ab0*/  LDC R5, c[0x0][0x3a0] ;  /* 0x0000e800ff057b82 */ /* 0x000e760000000800 */
[----:B------:R-:W-:Y:S01]  /*14ac0*/  LDGSTS.E [R246+0x3003c], desc[UR22][R76.64], !P3 ;  /* 0x3003c0004cf67fae */ /* 0x000fe2000d9a1016 */
[----:B------:R-:W-:Y:S01]  /*14ad0*/  ISETP.GE.U32.AND P4, PT, R4, 0x7ffffe6f, PT ;  /* 0x7ffffe6f0400780c */ /* 0x000fe20003f86070 */
[----:B------:R-:W-:-:S02]  /*14ae0*/  VIADD R4, R6, 0xfffffeec ;  /* 0xfffffeec06047836 */ /* 0x000fc40000000000 */
[----:B------:R-:W-:Y:S01]  /*14af0*/  LDGSTS.E [R246+0x30040], desc[UR22][R74.64], !P2 ;  /* 0x300400004af67fae */ /* 0x000fe2000d1a1016 */
[----:B------:R-:W1:Y:S02]  /*14b00*/  LDC R6, c[0x0][0x3a0] ;  /* 0x0000e800ff067b82 */ /* 0x000e640000000800 */
[----:B------:R-:W-:Y:S01]  /*14b10*/  ISETP.GE.U32.AND P2, PT, R4, 0x7ffffe6d, PT ;  /* 0x7ffffe6d0400780c */ /* 0x000fe20003f46070 */
[----:B------:R-:W-:Y:S01]  /*14b20*/  IMAD.X R17, R15, 0x1, R0, P5 ;  /* 0x000000010f117824 */ /* 0x000fe200028e0600 */
[----:B------:R-:W4:Y:S04]  /*14b30*/  LDL.LU.64 R98, [R1+0x7e8] ;  /* 0x0007e80001627983 */ /* 0x000f280000300a00 */
[----:B------:R-:W1:Y:S01]  /*14b40*/  LDC R4, c[0x0][0x3a0] ;  /* 0x0000e800ff047b82 */ /* 0x000e620000000800 */
[----:B------:R-:W-:Y:S01]  /*14b50*/  LDGSTS.E [R246+0x30044], desc[UR22][R72.64], !P4 ;  /* 0x3004400048f67fae */ /* 0x000fe2000e1a1016 */
[----:B-1----:R-:W-:-:S04]  /*14b60*/  IADD3 R5, PT, PT, R5, -0x113, RZ ;  /* 0xfffffeed05057810 */ /* 0x002fc80007ffe0ff */
[----:B------:R-:W-:Y:S02]  /*14b70*/  ISETP.GE.U32.AND P3, PT, R5, 0x7ffffe6e, PT ;  /* 0x7ffffe6e0500780c */ /* 0x000fe40003f66070 */
[----:B------:R-:W1:Y:S01]  /*14b80*/  LDC R5, c[0x0][0x3a0] ;  /* 0x0000e800ff057b82 */ /* 0x000e620000000800 */
[----:B------:R-:W-:-:S10]  /*14b90*/  VIADD R4, R4, 0xfffffeeb ;  /* 0xfffffeeb04047836 */ /* 0x000fd40000000000 */
[----:B------:R-:W-:Y:S01]  /*14ba0*/  LDGSTS.E [R246+0x30048], desc[UR22][R70.64], !P3 ;  /* 0x3004800046f67fae */ /* 0x000fe2000d9a1016 */
[----:B------:R-:W-:Y:S01]  /*14bb0*/  ISETP.GE.U32.AND P4, PT, R4, 0x7ffffe6c, PT ;  /* 0x7ffffe6c0400780c */ /* 0x000fe20003f86070 */
[----:B------:R-:W-:Y:S02]  /*14bc0*/  VIADD R4, R6, 0xfffffee9 ;  /* 0xfffffee906047836 */ /* 0x000fe40000000000 */
[----:B------:R-:W-:Y:S01]  /*14bd0*/  LDGSTS.E [R246+0x3004c], desc[UR22][R66.64], !P2 ;  /* 0x3004c00042f67fae */ /* 0x000fe2000d1a1016 */
[----:B------:R-:W1:Y:S02]  /*14be0*/  LDC R6, c[0x0][0x3a0] ;  /* 0x0000e800ff067b82 */ /* 0x000e640000000800 */
[----:B------:R-:W-:-:S06]  /*14bf0*/  ISETP.GE.U32.AND P2, PT, R4, 0x7ffffe6a, PT ;  /* 0x7ffffe6a0400780c */ /* 0x000fcc0003f46070 */
[----:B------:R-:W1:Y:S02]  /*14c00*/  LDC R4, c[0x0][0x3a0] ;  /* 0x0000e800ff047b82 */ /* 0x000e640000000800 */
[----:B-1----:R-:W-:Y:S01]  /*14c10*/  VIADD R5, R5, 0xfffffeea ;  /* 0xfffffeea05057836 */ /* 0x002fe20000000000 */
[----:B------:R-:W-:Y:S04]  /*14c20*/  LDGSTS.E [R246+0x30050], desc[UR22][R64.64], !P4 ;  /* 0x3005000040f67fae */ /* 0x000fe8000e1a1016 */
[----:B------:R-:W-:Y:S02]  /*14c30*/  ISETP.GE.U32.AND P3, PT, R5, 0x7ffffe6b, PT ;  /* 0x7ffffe6b0500780c */ /* 0x000fe40003f66070 */
[----:B------:R-:W1:Y:S11]  /*14c40*/  LDC R5, c[0x0][0x3a0] ;  /* 0x0000e800ff057b82 */ /* 0x000e760000000800 */
[----:B------:R-:W-:Y:S04]  /*14c50*/  LDGSTS.E [R246+0x30054], desc[UR22][R62.64], !P3 ;  /* 0x300540003ef67fae */ /* 0x000fe8000d9a1016 */
[----:B------:R-:W-:Y:S01]  /*14c60*/  LDGSTS.E [R246+0x30058], desc[UR22][R60.64], !P2 ;  /* 0x300580003cf67fae */ /* 0x000fe2000d1a1016 */
[----:B------:R-:W-:-:S05]  /*14c70*/  VIADD R4, R4, 0xfffffee8 ;  /* 0xfffffee804047836 */ /* 0x000fca0000000000 */
[----:B------:R-:W-:Y:S02]  /*14c80*/  ISETP.GE.U32.AND P4, PT, R4, 0x7ffffe69, PT ;  /* 0x7ffffe690400780c */ /* 0x000fe40003f86070 */
[----:B------:R-:W-:Y:S02]  /*14c90*/  IADD3 R4, PT, PT, R6, -0x11a, RZ ;  /* 0xfffffee606047810 */ /* 0x000fe40007ffe0ff */
[----:B------:R-:W1:Y:S02]  /*14ca0*/  LDC R6, c[0x0][0x3a0] ;  /* 0x0000e800ff067b82 */ /* 0x000e640000000800 */
[----:B------:R-:W-:-:S06]  /*14cb0*/  ISETP.GE.U32.AND P2, PT, R4, 0x7ffffe67, PT ;  /* 0x7ffffe670400780c */ /* 0x000fcc0003f46070 */
[----:B------:R-:W1:Y:S01]  /*14cc0*/  LDC R4, c[0x0][0x3a0] ;  /* 0x0000e800ff047b82 */ /* 0x000e620000000800 */
[-C--:B------:R-:W-:Y:S01]  /*14cd0*/  IADD3 R14, P5, PT, R12, R2.reuse, RZ ;  /* 0x000000020c0e7210 */ /* 0x080fe20007fbe0ff */
[----:B-1----:R-:W-:Y:S01]  /*14ce0*/  VIADD R5, R5, 0xfffffee7 ;  /* 0xfffffee705057836 */ /* 0x002fe20000000000 */
[----:B------:R-:W-:Y:S03]  /*14cf0*/  LDGSTS.E [R246+0x3005c], desc[UR22][R56.64], !P4 ;  /* 0x3005c00038f67fae */ /* 0x000fe6000e1a1016 */
[----:B------:R-:W-:Y:S01]  /*14d00*/  IMAD.X R15, R13, 0x1, R0, P5 ;  /* 0x000000010d0f7824 */ /* 0x000fe200028e0600 */
[----:B------:R-:W-:Y:S02]  /*14d10*/  IADD3 R12, P5, PT, R10, R2, RZ ;  /* 0x000000020a0c7210 */ /* 0x000fe40007fbe0ff */
[----:B------:R-:W-:Y:S02]  /*14d20*/  ISETP.GE.U32.AND P3, PT, R5, 0x7ffffe68, PT ;  /* 0x7ffffe680500780c */ /* 0x000fe40003f66070 */
[----:B------:R-:W-:Y:S01]  /*14d30*/  IADD3.X R13, PT, PT, R11, R0, RZ, P5, !PT ;  /* 0x000000000b0d7210 */ /* 0x000fe20002ffe4ff */
[----:B------:R-:W1:Y:S10]  /*14d40*/  LDC R5, c[0x0][0x3a0] ;  /* 0x0000e800ff057b82 */ /* 0x000e740000000800 */
[----:B------:R-:W-:Y:S01]  /*14d50*/  LDGSTS.E [R246+0x30060], desc[UR22][R54.64], !P3 ;  /* 0x3006000036f67fae */ /* 0x000fe2000d9a1016 */
[----:B------:R-:W-:-:S03]  /*14d60*/  VIADD R4, R4, 0xfffffee5 ;  /* 0xfffffee504047836 */ /* 0x000fc60000000000 */
[----:B------:R-:W-:Y:S02]  /*14d70*/  LDGSTS.E [R246+0x30064], desc[UR22][R52.64], !P2 ;  /* 0x3006400034f67fae */ /* 0x000fe4000d1a1016 */
[----:B------:R-:W-:Y:S01]  /*14d80*/  ISETP.GE.U32.AND P4, PT, R4, 0x7ffffe66, PT ;  /* 0x7ffffe660400780c */ /* 0x000fe20003f86070 */
[----:B------:R-:W-:Y:S02]  /*14d90*/  VIADD R4, R6, 0xfffffee3 ;  /* 0xfffffee306047836 */ /* 0x000fe40000000000 */
[----:B------:R-:W2:Y:S03]  /*14da0*/  LDC R6, c[0x0][0x3a0] ;  /* 0x0000e800ff067b82 */ /* 0x000ea60000000800 */
[----:B------:R-:W-:-:S05]  /*14db0*/  ISETP.GE.U32.AND P2, PT, R4, 0x7ffffe64, PT ;  /* 0x7ffffe640400780c */ /* 0x000fca0003f46070 */
[----:B------:R-:W2:Y:S01]  /*14dc0*/  LDC R4, c[0x0][0x3a0] ;  /* 0x0000e800ff047b82 */ /* 0x000ea20000000800 */
[----:B-1----:R-:W-:Y:S01]  /*14dd0*/  VIADD R5, R5, 0xfffffee4 ;  /* 0xfffffee405057836 */ /* 0x002fe20000000000 */
[----:B------:R-:W-:Y:S04]  /*14de0*/  LDGSTS.E [R246+0x30068], desc[UR22][R50.64], !P4 ;  /* 0x3006800032f67fae */ /* 0x000fe8000e1a1016 */
[----:B------:R-:W-:Y:S02]  /*14df0*/  ISETP.GE.U32.AND P3, PT, R5, 0x7ffffe65, PT ;  /* 0x7ffffe650500780c */ /* 0x000fe40003f66070 */
[----:B------:R-:W1:Y:S11]  /*14e00*/  LDC R5, c[0x0][0x3a0] ;  /* 0x0000e800ff057b82 */ /* 0x000e760000000800 */
[----:B------:R-:W-:Y:S04]  /*14e10*/  LDGSTS.E [R246+0x3006c], desc[UR22][R46.64], !P3 ;  /* 0x3006c0002ef67fae */ /* 0x000fe8000d9a1016 */
[----:B------:R-:W-:Y:S01]  /*14e20*/  LDGSTS.E [R246+0x30070], desc[UR22][R44.64], !P2 ;  /* 0x300700002cf67fae */ /* 0x000fe2000d1a1016 */
[----:B--2---:R-:W-:-:S05]  /*14e30*/  VIADD R4, R4, 0xfffffee2 ;  /* 0xfffffee204047836 */ /* 0x004fca0000000000 */
[----:B------:R-:W-:Y:S01]  /*14e40*/  ISETP.GE.U32.AND P4, PT, R4, 0x7ffffe63, PT ;  /* 0x7ffffe630400780c */ /* 0x000fe20003f86070 */
[----:B------:R-:W-:Y:S02]  /*14e50*/  VIADD R4, R6, 0xfffffee0 ;  /* 0xfffffee006047836 */ /* 0x000fe40000000000 */
[----:B------:R-:W2:Y:S03]  /*14e60*/  LDC R6, c[0x0][0x3a0] ;  /* 0x0000e800ff067b82 */ /* 0x000ea60000000800 */
[----:B------:R-:W-:-:S05]  /*14e70*/  ISETP.GE.U32.AND P2, PT, R4, 0x7ffffe61, PT ;  /* 0x7ffffe610400780c */ /* 0x000fca0003f46070 */
[----:B------:R-:W2:Y:S01]  /*14e80*/  LDC R4, c[0x0][0x3a0] ;  /* 0x0000e800ff047b82 */ /* 0x000ea20000000800 */
[----:B-1----:R-:W-:Y:S01]  /*14e90*/  VIADD R5, R5, 0xfffffee1 ;  /* 0xfffffee105057836 */ /* 0x002fe20000000000 */
[----:B------:R-:W-:Y:S01]  /*14ea0*/  LDGSTS.E [R246+0x30074], desc[UR22][R42.64], !P4 ;  /* 0x300740002af67fae */ /* 0x000fe2000e1a1016 */
[----:B------:R-:W-:-:S05]  /*14eb0*/  IADD3 R10, P5, PT, R8, R2, RZ ;  /* 0x00000002080a7210 */ /* 0x000fca0007fbe0ff */
[----:B------:R-:W-:Y:S01]  /*14ec0*/  IMAD.X R11, R9, 0x1, R0, P5 ;  /* 0x00000001090b7824 */ /* 0x000fe200028e0600 */
[----:B---3--:R-:W-:-:S05]  /*14ed0*/  IADD3 R8, P5, PT, R78, R2, RZ ;  /* 0x000000024e087210 */ /* 0x008fca0007fbe0ff */
[----:B------:R-:W-:Y:S02]  /*14ee0*/  IMAD.X R9, R79, 0x1, R0, P5 ;  /* 0x000000014f097824 */ /* 0x000fe400028e0600 */
[----:B------:R-:W3:Y:S04]  /*14ef0*/  LDL.LU.64 R78, [R1+0x7e0] ;  /* 0x0007e000014e7983 */ /* 0x000ee80000300a00 */
[----:B------:R-:W3:Y:S04]  /*14f00*/  LDL.LU.64 R116, [R1+0x7d8] ;  /* 0x0007d80001747983 */ /* 0x000ee80000300a00 */
[----:B------:R-:W3:Y:S04]  /*14f10*/  LDL.LU.64 R118, [R1+0x7d0] ;  /* 0x0007d00001767983 */ /* 0x000ee80000300a00 */
[----:B------:R-:W3:Y:S04]  /*14f20*/  LDL.LU.64 R108, [R1+0x7c8] ;  /* 0x0007c800016c7983 */ /* 0x000ee80000300a00 */
[----:B------:R-:W3:Y:S04]  /*14f30*/  LDL.LU.64 R122, [R1+0x7c0] ;  /* 0x0007c000017a7983 */ /* 0x000ee80000300a00 */
[----:B------:R-:W3:Y:S01]  /*14f40*/  LDL.LU.64 R124, [R1+0x7b8] ;  /* 0x0007b800017c7983 */ /* 0x000ee20000300a00 */
[----:B------:R-:W-:Y:S01]  /*14f50*/  ISETP.GE.U32.AND P3, PT, R5, 0x7ffffe62, PT ;  /* 0x7ffffe620500780c */ /* 0x000fe20003f66070 */
[----:B--2---:R-:W-:Y:S01]  /*14f60*/  VIADD R4, R4, 0xfffffedf ;  /* 0xfffffedf04047836 */ /* 0x004fe20000000000 */
[----:B------:R-:W1:Y:S01]  /*14f70*/  LDC R5, c[0x0][0x3a0] ;  /* 0x0000e800ff057b82 */ /* 0x000e620000000800 */
[----:B------:R-:W2:Y:S03]  /*14f80*/  LDL.LU.64 R120, [R1+0x7b0] ;  /* 0x0007b00001787983 */ /* 0x000ea60000300a00 */
[----:B------:R-:W-:Y:S01]  /*14f90*/  ISETP.GE.U32.AND P4, PT, R4, 0x7ffffe60, PT ;  /* 0x7ffffe600400780c */ /* 0x000fe20003f86070 */
[----:B------:R-:W2:Y:S01]  /*14fa0*/  LDL.LU.64 R128, [R1+0x7a8] ;  /* 0x0007a80001807983 */ /* 0x000ea20000300a00 */
[----:B------:R-:W-:-:S02]  /*14fb0*/  VIADD R4, R6, 0xfffffedd ;  /* 0xfffffedd06047836 */ /* 0x000fc40000000000 */
[----:B------:R-:W4:Y:S01]  /*14fc0*/  LDC R6, c[0x0][0x3a0] ;  /* 0x0000e800ff067b82 */ /* 0x000f220000000800 */
[----:B------:R-:W2:Y:S04]  /*14fd0*/  LDL.LU.64 R130, [R1+0x7a0] ;  /* 0x0007a00001827983 */ /* 0x000ea80000300a00 */
[----:B------:R-:W-:Y:S04]  /*14fe0*/  LDGSTS.E [R246+0x30078], desc[UR22][R40.64], !P3 ;  /* 0x3007800028f67fae */ /* 0x000fe8000d9a1016 */
[----:B------:R-:W-:Y:S01]  /*14ff0*/  LDGSTS.E [R246+0x3007c], desc[UR22][R36.64], !P2 ;  /* 0x3007c00024f67fae */ /* 0x000fe2000d1a1016 */
[----:B------:R-:W-:-:S02]  /*15000*/  ISETP.GE.U32.AND P2, PT, R4, 0x7ffffe5e, PT ;  /* 0x7ffffe5e0400780c */ /* 0x000fc40003f46070 */
[----:B------:R-:W4:Y:S01]  /*15010*/  LDC R4, c[0x0][0x3a0] ;  /* 0x0000e800ff047b82 */ /* 0x000f220000000800 */
[----:B------:R-:W2:Y:S01]  /*15020*/  LDL.LU.64 R126, [R1+0x798] ;  /* 0x00079800017e7983 */ /* 0x000ea20000300a00 */
[----:B-1----:R-:W-:-:S03]  /*15030*/  VIADD R5, R5, 0xfffffede ;  /* 0xfffffede05057836 */ /* 0x002fc60000000000 */
[----:B------:R-:W2:Y:S02]  /*15040*/  LDL.LU.64 R154, [R1+0x790] ;  /* 0x00079000019a7983 */ /* 0x000ea40000300a00 */
[----:B------:R-:W-:Y:S02]  /*15050*/  ISETP.GE.U32.AND P3, PT, R5, 0x7ffffe5f, PT ;  /* 0x7ffffe5f0500780c */ /* 0x000fe40003f66070 */
[----:B------:R-:W-:Y:S01]  /*15060*/  LDGSTS.E [R246+0x30080], desc[UR22][R34.64], !P4 ;  /* 0x3008000022f67fae */ /* 0x000fe2000e1a1016 */
[----:B------:R-:W1:Y:S03]  /*15070*/  LDC R5, c[0x0][0x3a0] ;  /* 0x0000e800ff057b82 */ /* 0x000e660000000800 */
[----:B------:R-:W2:Y:S04]  /*15080*/  LDL.LU.64 R152, [R1+0x788] ;  /* 0x0007880001987983 */ /* 0x000ea80000300a00 */
[----:B------:R-:W2:Y:S04]  /*15090*/  LDL.LU.64 R208, [R1+0x780] ;  /* 0x0007800001d07983 */ /* 0x000ea80000300a00 */
[----:B------:R-:W-:Y:S01]  /*150a0*/  LDGSTS.E [R246+0x30084], desc[UR22][R32.64], !P3 ;  /* 0x3008400020f67fae */ /* 0x000fe2000d9a1016 */
[----:B----4-:R-:W-:-:S03]  /*150b0*/  VIADD R4, R4, 0xfffffedc ;  /* 0xfffffedc04047836 */ /* 0x010fc60000000000 */
[----:B------:R-:W-:Y:S02]  /*150c0*/  LDGSTS.E [R246+0x30088], desc[UR22][R30.64], !P2 ;  /* 0x300880001ef67fae */ /* 0x000fe4000d1a1016 */
[----:B------:R-:W-:Y:S01]  /*150d0*/  ISETP.GE.U32.AND P4, PT, R4, 0x7ffffe5d, PT ;  /* 0x7ffffe5d0400780c */ /* 0x000fe20003f86070 */
[----:B------:R-:W-:Y:S01]  /*150e0*/  VIADD R4, R6, 0xfffffeda ;  /* 0xfffffeda06047836 */ /* 0x000fe20000000000 */
[----:B------:R-:W4:Y:S01]  /*150f0*/  LDL.LU.64 R216, [R1+0x778] ;  /* 0x0007780001d87983 */ /* 0x000f220000300a00 */
[----:B------:R-:W1:Y:S03]  /*15100*/  LDC R6, c[0x0][0x3a0] ;  /* 0x0000e800ff067b82 */ /* 0x000e660000000800 */
[----:B------:R-:W-:Y:S01]  /*15110*/  ISETP.GE.U32.AND P2, PT, R4, 0x7ffffe5b, PT ;  /* 0x7ffffe5b0400780c */ /* 0x000fe20003f46070 */
[----:B-1----:R-:W-:Y:S01]  /*15120*/  VIADD R5, R5, 0xfffffedb ;  /* 0xfffffedb05057836 */ /* 0x002fe20000000000 */
[----:B------:R-:W2:Y:S03]  /*15130*/  LDL.LU.64 R148, [R1+0x770] ;  /* 0x0007700001947983 */ /* 0x000ea60000300a00 */
[----:B------:R-:W1:Y:S01]  /*15140*/  LDC R4, c[0x0][0x3a0] ;  /* 0x0000e800ff047b82 */ /* 0x000e620000000800 */
[----:B------:R-:W-:Y:S01]  /*15150*/  ISETP.GE.U32.AND P3, PT, R5, 0x7ffffe5c, PT ;  /* 0x7ffffe5c0500780c */ /* 0x000fe20003f66070 */
[----:B------:R-:W-:Y:S04]  /*15160*/  LDGSTS.E [R246+0x3008c], desc[UR22][R28.64], !P4 ;  /* 0x3008c0001cf67fae */ /* 0x000fe8000e1a1016 */
[----:B------:R-:W2:Y:S02]  /*15170*/  LDL.LU.64 R146, [R1+0x768] ;  /* 0x0007680001927983 */ /* 0x000ea40000300a00 */
[----:B------:R-:W1:Y:S06]  /*15180*/  LDC R5, c[0x0][0x3a0] ;  /* 0x0000e800ff057b82 */ /* 0x000e6c0000000800 */
        /* <DEDUP_REMOVED lines=23> */
[----:B------:R-:W3:Y:S11]  /*15300*/  LDC R5, c[0x0][0x3a0] ;  /* 0x0000e800ff057b82 */ /* 0x000ef60000000800 */
[----:B------:R-:W-:Y:S04]  /*15310*/  LDGSTS.E [R246+0x300a8], desc[UR22][R14.64], !P3 ;  /* 0x300a80000ef67fae */ /* 0x000fe8000d9a1016 */
[----:B------:R-:W-:Y:S01]  /*15320*/  LDGSTS.E [R246+0x300ac], desc[UR22][R12.64], !P2 ;  /* 0x300ac0000cf67fae */ /* 0x000fe2000d1a1016 */
[----:B-1----:R-:W-:-:S05]  /*15330*/  VIADD R4, R4, 0xfffffed3 ;  /* 0xfffffed304047836 */ /* 0x002fca0000000000 */
[----:B------:R-:W-:Y:S01]  /*15340*/  ISETP.GE.U32.AND P4, PT, R4, 0x7ffffe54, PT ;  /* 0x7ffffe540400780c */ /* 0x000fe20003f86070 */
[----:B------:R-:W-:-:S05]  /*15350*/  VIADD R4, R6, 0xfffffed1 ;  /* 0xfffffed106047836 */ /* 0x000fca0000000000 */
[----:B------:R-:W-:Y:S02]  /*15360*/  ISETP.GE.U32.AND P2, PT, R4, 0x7ffffe52, PT ;  /* 0x7ffffe520400780c */ /* 0x000fe40003f46070 */
[----:B------:R-:W1:Y:S01]  /*15370*/  LDC R4, c[0x0][0x3a0] ;  /* 0x0000e800ff047b82 */ /* 0x000e620000000800 */
[----:B---3--:R-:W-:-:S04]  /*15380*/  VIADD R5, R5, 0xfffffed2 ;  /* 0xfffffed205057836 */ /* 0x008fc80000000000 */
[----:B------:R-:W-:Y:S01]  /*15390*/  LDGSTS.E [R246+0x300b0], desc[UR22][R10.64], !P4 ;  /* 0x300b00000af67fae */ /* 0x000fe2000e1a1016 */
[----:B------:R-:W-:Y:S02]  /*153a0*/  ISETP.GE.U32.AND P3, PT, R5, 0x7ffffe53, PT ;  /* 0x7ffffe530500780c */ /* 0x000fe40003f66070 */
[----:B------:R-:W3:Y:S01]  /*153b0*/  LDC R5, c[0x0][0x3a0] ;  /* 0x0000e800ff057b82 */ /* 0x000ee20000000800 */
[----:B------:R-:W-:-:S05]  /*153c0*/  IADD3 R6, P5, PT, R58, R2, RZ ;  /* 0x000000023a067210 */ /* 0x000fca0007fbe0ff */
[----:B------:R-:W-:Y:S02]  /*153d0*/  IMAD.X R7, R59, 0x1, R0, P5 ;  /* 0x000000013b077824 */ /* 0x000fe400028e0600 */
[----:B------:R-:W3:Y:S03]  /*153e0*/  LDC R58, c[0x0][0x3a0] ;  /* 0x0000e800ff3a7b82 */ /* 0x000ee60000000800 */
[----:B------:R-:W-:Y:S04]  /*153f0*/  LDGSTS.E [R246+0x300b4], desc[UR22][R8.64], !P3 ;  /* 0x300b400008f67fae */ /* 0x000fe8000d9a1016 */
[----:B------:R-:W-:Y:S01]  /*15400*/  LDGSTS.E [R246+0x300b8], desc[UR22][R6.64], !P2 ;  /* 0x300b800006f67fae */ /* 0x000fe2000d1a1016 */
[----:B-1----:R-:W-:Y:S01]  /*15410*/  VIADD R4, R4, 0xfffffed0 ;  /* 0xfffffed004047836 */ /* 0x002fe20000000000 */
[----:B------:R-:W1:Y:S04]  /*15420*/  LDC R59, c[0x0][0x3a0] ;  /* 0x0000e800ff3b7b82 */ /* 0x000e680000000800 */
[----:B------:R-:W-:Y:S01]  /*15430*/  ISETP.GE.U32.AND P4, PT, R4, 0x7ffffe51, PT ;  /* 0x7ffffe510400780c */ /* 0x000fe20003f86070 */
[----:B------:R-:W-:-:S05]  /*15440*/  VIADD R4, R38, 0xfffffece ;  /* 0xfffffece26047836 */ /* 0x000fca0000000000 */
[----:B------:R-:W-:Y:S02]  /*15450*/  ISETP.GE.U32.AND P2, PT, R4, 0x7ffffe4f, PT ;  /* 0x7ffffe4f0400780c */ /* 0x000fe40003f46070 */
[----:B------:R-:W-:Y:S02]  /*15460*/  IADD3 R4, P5, PT, R68, R2, RZ ;  /* 0x0000000244047210 */ /* 0x000fe40007fbe0ff */
[----:B------:R-:W1:Y:S01]  /*15470*/  LDC R68, c[0x0][0x3a0] ;  /* 0x0000e800ff447b82 */ /* 0x000e620000000800 */
[----:B---3--:R-:W-:-:S05]  /*15480*/  VIADD R5, R5, 0xfffffecf ;  /* 0xfffffecf05057836 */ /* 0x008fca0000000000 */
[----:B------:R-:W-:Y:S01]  /*15490*/  ISETP.GE.U32.AND P3, PT, R5, 0x7ffffe50, PT ;  /* 0x7ffffe500500780c */ /* 0x000fe20003f66070 */
[--C-:B------:R-:W-:Y:S01]  /*154a0*/  IMAD.X R5, R69, 0x1, R0.reuse, P5 ;  /* 0x0000000145057824 */ /* 0x100fe200028e0600 */
[-C--:B------:R-:W-:Y:S02]  /*154b0*/  IADD3 R38, P5, PT, R48, R2.reuse, RZ ;  /* 0x0000000230267210 */ /* 0x080fe40007fbe0ff */
[----:B------:R-:W-:Y:S02]  /*154c0*/  IADD3 R58, PT, PT, R58, -0x133, RZ ;  /* 0xfffffecd3a3a7810 */ /* 0x000fe40007ffe0ff */
[----:B------:R-:W-:Y:S01]  /*154d0*/  LDGSTS.E [R246+0x300bc], desc[UR22][R4.64], !P4 ;  /* 0x300bc00004f67fae */ /* 0x000fe2000e1a1016 */
[--C-:B------:R-:W-:Y:S01]  /*154e0*/  IMAD.X R39, R49, 0x1, R0.reuse, P5 ;  /* 0x0000000131277824 */ /* 0x100fe200028e0600 */
[----:B------:R-:W-:Y:S02]  /*154f0*/  IADD3 R48, P5, PT, R88, R2, RZ ;  /* 0x0000000258307210 */ /* 0x000fe40007fbe0ff */
[----:B------:R-:W-:Y:S01]  /*15500*/  ISETP.GE.U32.AND P4, PT, R58, 0x7ffffe4e, PT ;  /* 0x7ffffe4e3a00780c */ /* 0x000fe20003f86070 */
[----:B------:R-:W3:Y:S02]  /*15510*/  LDC R88, c[0x0][0x3a0] ;  /* 0x0000e800ff587b82 */ /* 0x000ee40000000800 */
[----:B------:R-:W-:Y:S01]  /*15520*/  IMAD.X R49, R89, 0x1, R0, P5 ;  /* 0x0000000159317824 */ /* 0x000fe200028e0600 */
[----:B------:R-:W-:Y:S01]  /*15530*/  LDGSTS.E [R246+0x300c0], desc[UR22][R38.64], !P3 ;  /* 0x300c000026f67fae */ /* 0x000fe2000d9a1016 */
[----:B-1----:R-:W-:-:S03]  /*15540*/  VIADD R58, R68, 0xfffffecb ;  /* 0xfffffecb443a7836 */ /* 0x002fc60000000000 */
[----:B------:R-:W-:Y:S01]  /*15550*/  LDGSTS.E [R246+0x300c4], desc[UR22][R48.64], !P2 ;  /* 0x300c400030f67fae */ /* 0x000fe2000d1a1016 */
[----:B------:R-:W-:Y:S01]  /*15560*/  VIADD R59, R59, 0xfffffecc ;  /* 0xfffffecc3b3b7836 */ /* 0x000fe20000000000 */
[----:B------:R-:W1:Y:S01]  /*15570*/  LDC R89, c[0x0][0x3a0] ;  /* 0x0000e800ff597b82 */ /* 0x000e620000000800 */
[----:B------:R-:W-:Y:S02]  /*15580*/  ISETP.GE.U32.AND P2, PT, R58, 0x7ffffe4c, PT ;  /* 0x7ffffe4c3a00780c */ /* 0x000fe40003f46070 */
[----:B------:R-:W-:-:S05]  /*15590*/  IADD3 R58, P5, PT, R98, R2, RZ ;  /* 0x00000002623a7210 */ /* 0x000fca0007fbe0ff */
[----:B------:R-:W1:Y:S01]  /*155a0*/  LDC R98, c[0x0][0x3a0] ;  /* 0x0000e800ff627b82 */ /* 0x000e620000000800 */
[----:B------:R-:W-:Y:S01]  /*155b0*/  ISETP.GE.U32.AND P3, PT, R59, 0x7ffffe4d, PT ;  /* 0x7ffffe4d3b00780c */ /* 0x000fe20003f66070 */
[----:B------:R-:W-:Y:S02]  /*155c0*/  IMAD.X R59, R99, 0x1, R0, P5 ;  /* 0x00000001633b7824 */ /* 0x000fe400028e0600 */
[----:B---3--:R-:W-:-:S03]  /*155d0*/  VIADD R88, R88, 0xfffffeca ;  /* 0xfffffeca58587836 */ /* 0x008fc60000000000 */
[----:B------:R-:W-:Y:S02]  /*155e0*/  LDGSTS.E [R246+0x300c8], desc[UR22][R58.64], !P4 ;  /* 0x300c80003af67fae */ /* 0x000fe4000e1a1016 */
[----:B------:R-:W-:Y:S02]  /*155f0*/  ISETP.GE.U32.AND P4, PT, R88, 0x7ffffe4b, PT ;  /* 0x7ffffe4b5800780c */ /* 0x000fe40003f86070 */
[----:B------:R-:W-:-:S05]  /*15600*/  IADD3 R68, P5, PT, R78, R2, RZ ;  /* 0x000000024e447210 */ /* 0x000fca0007fbe0ff */
[--C-:B------:R-:W-:Y:S01]  /*15610*/  IMAD.X R69, R79, 0x1, R0.reuse, P5 ;  /* 0x000000014f457824 */ /* 0x100fe200028e0600 */
[----:B------:R-:W-:Y:S01]  /*15620*/  IADD3 R78, P5, PT, R116, R2, RZ ;  /* 0x00000002744e7210 */ /* 0x000fe20007fbe0ff */
[----:B-1----:R-:W-:Y:S01]  /*15630*/  VIADD R88, R98, 0xfffffec8 ;  /* 0xfffffec862587836 */ /* 0x002fe20000000000 */
[----:B------:R-:W1:Y:S02]  /*15640*/  LDC R116, c[0x0][0x3a0] ;  /* 0x0000e800ff747b82 */ /* 0x000e640000000800 */
[----:B------:R-:W-:Y:S01]  /*15650*/  LDGSTS.E [R246+0x300cc], desc[UR22][R68.64], !P3 ;  /* 0x300cc00044f67fae */ /* 0x000fe2000d9a1016 */
[----:B------:R-:W-:-:S05]  /*15660*/  IMAD.X R79, R117, 0x1, R0, P5 ;  /* 0x00000001754f7824 */ /* 0x000fca00028e0600 */
[----:B------:R-:W-:Y:S01]  /*15670*/  LDGSTS.E [R246+0x300d0], desc[UR22][R78.64], !P2 ;  /* 0x300d00004ef67fae */ /* 0x000fe2000d1a1016 */
[----:B------:R-:W-:Y:S01]  /*15680*/  ISETP.GE.U32.AND P2, PT, R88, 0x7ffffe49, PT ;  /* 0x7ffffe495800780c */ /* 0x000fe20003f46070 */
[----:B------:R-:W-:Y:S01]  /*15690*/  VIADD R89, R89, 0xfffffec9 ;  /* 0xfffffec959597836 */ /* 0x000fe20000000000 */
[-C--:B------:R-:W-:Y:S01]  /*156a0*/  IADD3 R88, P5, PT, R118, R2.reuse, RZ ;  /* 0x0000000276587210 */ /* 0x080fe20007fbe0ff */
[----:B------:R-:W3:Y:S08]  /*156b0*/  LDC R117, c[0x0][0x3a0] ;  /* 0x0000e800ff757b82 */ /* 0x000ef00000000800 */
[----:B------:R-:W2:Y:S01]  /*156c0*/  LDC R118, c[0x0][0x3a0] ;  /* 0x0000e800ff767b82 */ /* 0x000ea20000000800 */
[----:B------:R-:W-:Y:S01]  /*156d0*/  ISETP.GE.U32.AND P3, PT, R89, 0x7ffffe4a, PT ;  /* 0x7ffffe4a5900780c */ /* 0x000fe20003f66070 */
[----:B------:R-:W-:Y:S01]  /*156e0*/  IMAD.X R89, R119, 0x1, R0, P5 ;  /* 0x0000000177597824 */ /* 0x000fe200028e0600 */
[----:B------:R-:W-:Y:S01]  /*156f0*/  IADD3 R98, P5, PT, R108, R2, RZ ;  /* 0x000000026c627210 */ /* 0x000fe20007fbe0ff */
[----:B-1----:R-:W-:-:S03]  /*15700*/  VIADD R116, R116, 0xfffffec7 ;  /* 0xfffffec774747836 */ /* 0x002fc60000000000 */
[----:B------:R-:W-:Y:S01]  /*15710*/  LDGSTS.E [R246+0x300d4], desc[UR22][R88.64], !P4 ;  /* 0x300d400058f67fae */ /* 0x000fe2000e1a1016 */
[--C-:B------:R-:W-:Y:S01]  /*15720*/  IMAD.X R99, R109, 0x1, R0.reuse, P5 ;  /* 0x000000016d637824 */ /* 0x100fe200028e0600 */
[----:B------:R-:W-:Y:S02]  /*15730*/  IADD3 R108, P5, PT, R122, R2, RZ ;  /* 0x000000027a6c7210 */ /* 0x000fe40007fbe0ff */
[----:B------:R-:W-:Y:S01]  /*15740*/  ISETP.GE.U32.AND P4, PT, R116, 0x7ffffe48, PT ;  /* 0x7ffffe487400780c */ /* 0x000fe20003f86070 */
[----:B------:R-:W1:Y:S02]  /*15750*/  LDC R122, c[0x0][0x3a0] ;  /* 0x0000e800ff7a7b82 */ /* 0x000e640000000800 */
[----:B------:R-:W-:Y:S01]  /*15760*/  IMAD.X R109, R123, 0x1, R0, P5 ;  /* 0x000000017b6d7824 */ /* 0x000fe200028e0600 */
[----:B------:R-:W-:Y:S04]  /*15770*/  LDGSTS.E [R246+0x300d8], desc[UR22][R98.64], !P3 ;  /* 0x300d800062f67fae */ /* 0x000fe8000d9a1016 */
[----:B------:R-:W-:Y:S01]  /*15780*/  LDGSTS.E [R246+0x300dc], desc[UR22][R108.64], !P2 ;  /* 0x300dc0006cf67fae */ /* 0x000fe2000d1a1016 */
[----:B---3--:R-:W-:Y:S01]  /*15790*/  IADD3 R117, PT, PT, R117, -0x13a, RZ ;  /* 0xfffffec675757810 */ /* 0x008fe20007ffe0ff */
[----:B------:R-:W3:Y:S01]  /*157a0*/  LDC R123, c[0x0][0x3a0] ;  /* 0x0000e800ff7b7b82 */ /* 0x000ee20000000800 */
[----:B--2---:R-:W-:-:S05]  /*157b0*/  VIADD R116, R118, 0xfffffec5 ;  /* 0xfffffec576747836 */ /* 0x004fca0000000000 */
[----:B------:R-:W-:Y:S02]  /*157c0*/  ISETP.GE.U32.AND P2, PT, R116, 0x7ffffe46, PT ;  /* 0x7ffffe467400780c */ /* 0x000fe40003f46070 */
[-C--:B------:R-:W-:Y:S02]  /*157d0*/  IADD3 R116, P5, PT, R124, R2.reuse, RZ ;  /* 0x000000027c747210 */ /* 0x080fe40007fbe0ff */
[----:B------:R-:W2:Y:S01]  /*157e0*/  LDC R124, c[0x0][0x3a0] ;  /* 0x0000e800ff7c7b82 */ /* 0x000ea20000000800 */
[----:B------:R-:W-:Y:S02]  /*157f0*/  ISETP.GE.U32.AND P3, PT, R117, 0x7ffffe47, PT ;  /* 0x7ffffe477500780c */ /* 0x000fe40003f66070 */
[----:B------:R-:W-:Y:S01]  /*15800*/  IMAD.X R117, R125, 0x1, R0, P5 ;  /* 0x000000017d757824 */ /* 0x000fe200028e0600 */
[----:B------:R-:W-:Y:S01]  /*15810*/  IADD3 R118, P5, PT, R120, R2, RZ ;  /* 0x0000000278767210 */ /* 0x000fe20007fbe0ff */
[----:B-1----:R-:W-:-:S03]  /*15820*/  VIADD R122, R122, 0xfffffec4 ;  /* 0xfffffec47a7a7836 */ /* 0x002fc60000000000 */
[----:B------:R-:W-:Y:S01]  /*15830*/  LDGSTS.E [R246+0x300e0], desc[UR22][R116.64], !P4 ;  /* 0x300e000074f67fae */ /* 0x000fe2000e1a1016 */
[--C-:B------:R-:W-:Y:S01]  /*15840*/  IMAD.X R119, R121, 0x1, R0.reuse, P5 ;  /* 0x0000000179777824 */ /* 0x100fe200028e0600 */
[----:B------:R-:W-:Y:S02]  /*15850*/  IADD3 R120, P5, PT, R128, R2, RZ ;  /* 0x0000000280787210 */ /* 0x000fe40007fbe0ff */
[----:B------:R-:W-:Y:S01]  /*15860*/  ISETP.GE.U32.AND P4, PT, R122, 0x7ffffe45, PT ;  /* 0x7ffffe457a00780c */ /* 0x000fe20003f86070 */
[----:B------:R-:W1:Y:S01]  /*15870*/  LDC R128, c[0x0][0x3a0] ;  /* 0x0000e800ff807b82 */ /* 0x000e620000000800 */
[----:B------:R-:W-:Y:S01]  /*15880*/  LDGSTS.E [R246+0x300e4], desc[UR22][R118.64], !P3 ;  /* 0x300e400076f67fae */ /* 0x000fe2000d9a1016 */
[----:B------:R-:W-:-:S05]  /*15890*/  IMAD.X R121, R129, 0x1, R0, P5 ;  /* 0x0000000181797824 */ /* 0x000fca00028e0600 */
[----:B------:R-:W-:Y:S01]  /*158a0*/  LDGSTS.E [R246+0x300e8], desc[UR22][R120.64], !P2 ;  /* 0x300e800078f67fae */ /* 0x000fe2000d1a1016 */
[----:B---3--:R-:W-:Y:S01]  /*158b0*/  VIADD R123, R123, 0xfffffec3 ;  /* 0xfffffec37b7b7836 */ /* 0x008fe20000000000 */
        /* <DEDUP_REMOVED lines=12> */
[----:B------:R-:W-:Y:S02]  /*15980*/  ISETP.GE.U32.AND P4, PT, R128, 0x7ffffe42, PT ;  /* 0x7ffffe428000780c */ /* 0x000fe40003f86070 */
[----:B------:R-:W-:Y:S01]  /*15990*/  LDGSTS.E [R246+0x300f0], desc[UR22][R124.64], !P3 ;  /* 0x300f00007cf67fae */ /* 0x000fe2000d9a1016 */
[----:B------:R-:W-:Y:S02]  /*159a0*/  IMAD.X R127, R155, 0x1, R0, P5 ;  /* 0x000000019b7f7824 */ /* 0x000fe400028e0600 */
[----:B---3--:R-:W-:Y:S01]  /*159b0*/  VIADD R129, R129, 0xfffffec0 ;  /* 0xfffffec081817836 */ /* 0x008fe20000000000 */
[----:B------:R-:W3:Y:S04]  /*159c0*/  LDL.LU.64 R154, [R1+0x760] ;  /* 0x00076000019a7983 */ /* 0x000ee80000300a00 */
[----:B------:R-:W-:Y:S01]  /*159d0*/  LDGSTS.E [R246+0x300f4], desc[UR22][R126.64], !P2 ;  /* 0x300f40007ef67fae */ /* 0x000fe2000d1a1016 */
[----:B--2---:R-:W-:-:S04]  /*159e0*/  IADD3 R128, PT, PT, R130, -0x141, RZ ;  /* 0xfffffebf82807810 */ /* 0x004fc80007ffe0ff */
[----:B------:R-:W-:Y:S02]  /*159f0*/  ISETP.GE.U32.AND P2, PT, R128, 0x7ffffe40, PT ;  /* 0x7ffffe408000780c */ /* 0x000fe40003f46070 */
[----:B------:R-:W-:Y:S02]  /*15a00*/  IADD3 R128, P5, PT, R152, R2, RZ ;  /* 0x0000000298807210 */ /* 0x000fe40007fbe0ff */
[----:B------:R-:W-:-:S03]  /*15a10*/  ISETP.GE.U32.AND P3, PT, R129, 0x7ffffe41, PT ;  /* 0x7ffffe418100780c */ /* 0x000fc60003f66070 */
[----:B------:R-:W-:Y:S01]  /*15a20*/  IMAD.X R129, R153, 0x1, R0, P5 ;  /* 0x0000000199817824 */ /* 0x000fe200028e0600 */
[----:B------:R-:W-:Y:S01]  /*15a30*/  IADD3 R130, P5, PT, R208, R2, RZ ;  /* 0x00000002d0827210 */ /* 0x000fe20007fbe0ff */
[----:B------:R-:W-:-:S03]  /*15a40*/  VIADD R247, R247, 0xfffffebe ;  /* 0xfffffebef7f77836 */ /* 0x000fc60000000000 */
[----:B------:R-:W-:Y:S01]  /*15a50*/  LDGSTS.E [R246+0x300f8], desc[UR22][R128.64], !P4 ;  /* 0x300f800080f67fae */ /* 0x000fe2000e1a1016 */
[--C-:B------:R-:W-:Y:S01]  /*15a60*/  IMAD.X R131, R209, 0x1, R0.reuse, P5 ;  /* 0x00000001d1837824 */ /* 0x100fe200028e0600 */
[----:B----4-:R-:W-:Y:S02]  /*15a70*/  IADD3 R150, P5, PT, R216, R2, RZ ;  /* 0x00000002d8967210 */ /* 0x010fe40007fbe0ff */
[----:B------:R-:W-:Y:S01]  /*15a80*/  ISETP.GE.U32.AND P4, PT, R247, 0x7ffffe3f, PT ;  /* 0x7ffffe3ff700780c */ /* 0x000fe20003f86070 */
[----:B------:R-:W-:Y:S01]  /*15a90*/  VIADD R144, R144, 0xfffffebd ;  /* 0xfffffebd90907836 */ /* 0x000fe20000000000 */
[----:B------:R-:W-:Y:S01]  /*15aa0*/  LDGSTS.E [R246+0x300fc], desc[UR22][R130.64], !P3 ;  /* 0x300fc00082f67fae */ /* 0x000fe2000d9a1016 */
[----:B------:R-:W-:-:S05]  /*15ab0*/  IMAD.X R151, R217, 0x1, R0, P5 ;  /* 0x00000001d9977824 */ /* 0x000fca00028e0600 */
[----:B------:R1:W-:Y:S04]  /*15ac0*/  STL.64 [R1+0x70], R150 ;  /* 0x0000709601007387 */ /* 0x0003e80000100a00 */
[----:B------:R-:W2:Y:S04]  /*15ad0*/  LDL.LU.64 R152, [R1+0x758] ;  /* 0x0007580001987983 */ /* 0x000ea80000300a00 */
[----:B------:R-:W4:Y:S04]  /*15ae0*/  LDL.LU.64 R208, [R1+0x750] ;  /* 0x0007500001d07983 */ /* 0x000f280000300a00 */
[----:B------:R-:W4:Y:S01]  /*15af0*/  LDL.LU.64 R216, [R1+0x748] ;  /* 0x0007480001d87983 */ /* 0x000f220000300a00 */
[----:B------:R-:W-:Y:S01]  /*15b00*/  VIADD R247, R145, 0xfffffebc ;  /* 0xfffffebc91f77836 */ /* 0x000fe20000000000 */
[----:B------:R-:W-:Y:S01]  /*15b10*/  ISETP.GE.U32.AND P3, PT, R144, 0x7ffffe3e, PT ;  /* 0x7ffffe3e9000780c */ /* 0x000fe20003f66070 */
[----:B------:R-:W3:Y:S01]  /*15b20*/  LDC R145, c[0x0][0x3a0] ;  /* 0x0000e800ff917b82 */ /* 0x000ee20000000800 */
[----:B------:R1:W-:Y:S02]  /*15b30*/  LDGSTS.E [R246+0x30100], desc[UR22][R150.64], !P2 ;  /* 0x3010000096f67fae */ /* 0x0003e4000d1a1016 */
[----:B------:R-:W-:-:S05]  /*15b40*/  ISETP.GE.U32.AND P2, PT, R247, 0x7ffffe3d, PT ;  /* 0x7ffffe3df700780c */ /* 0x000fca0003f46070 */
[----:B------:R-:W1:Y:S02]  /*15b50*/  LDC R247, c[0x0][0x3a0] ;  /* 0x0000e800fff77b82 */ /* 0x000e640000000800 */
[----:B-1----:R-:W-:-:S06]  /*15b60*/  IADD3 R150, P5, PT, R148, R2, RZ ;  /* 0x0000000294967210 */ /* 0x002fcc0007fbe0ff */
[----:B------:R-:W1:Y:S01]  /*15b70*/  LDC R144, c[0x0][0x3a0] ;  /* 0x0000e800ff907b82 */ /* 0x000e620000000800 */
[----:B------:R-:W-:Y:S01]  /*15b80*/  IMAD.X R151, R149, 0x1, R0, P5 ;  /* 0x0000000195977824 */ /* 0x000fe200028e0600 */
[----:B------:R-:W-:-:S04]  /*15b90*/  IADD3 R148, P5, PT, R146, R2, RZ ;  /* 0x0000000292947210 */ /* 0x000fc80007fbe0ff */
[----:B------:R1:W-:Y:S01]  /*15ba0*/  LDGSTS.E [R246+0x30104], desc[UR22][R150.64], !P4 ;  /* 0x3010400096f67fae */ /* 0x0003e2000e1a1016 */
[----:B------:R-:W-:-:S03]  /*15bb0*/  IMAD.X R149, R147, 0x1, R0, P5 ;  /* 0x0000000193957824 */ /* 0x000fc600028e0600 */
[----:B------:R-:W-:Y:S04]  /*15bc0*/  STL.64 [R1+0x78], R150 ;  /* 0x0000789601007387 */ /* 0x000fe80000100a00 */
[----:B------:R1:W-:Y:S01]  /*15bd0*/  STL.64 [R1+0x80], R148 ;  /* 0x0000809401007387 */ /* 0x0003e20000100a00 */
[----:B------:R-:W-:-:S03]  /*15be0*/  VIADD R247, R247, 0xfffffebb ;  /* 0xfffffebbf7f77836 */ /* 0x000fc60000000000 */
[----:B------:R-:W-:Y:S01]  /*15bf0*/  LDGSTS.E [R246+0x30108], desc[UR22][R148.64], !P3 ;  /* 0x3010800094f67fae */ /* 0x000fe2000d9a1016 */
[----:B-1----:R-:W-:Y:S01]  /*15c00*/  VIADD R144, R144, 0xfffffeba ;  /* 0xfffffeba90907836 */ /* 0x002fe20000000000 */
[----:B------:R-:W-:-:S04]  /*15c10*/  ISETP.GE.U32.AND P4, PT, R247, 0x7ffffe3c, PT ;  /* 0x7ffffe3cf700780c */ /* 0x000fc80003f86070 */
[----:B------:R-:W-:Y:S02]  /*15c20*/  ISETP.GE.U32.AND P3, PT, R144, 0x7ffffe3b, PT ;  /* 0x7ffffe3b9000780c */ /* 0x000fe40003f66070 */
[----:B---3--:R-:W-:Y:S01]  /*15c30*/  IADD3 R146, P5, PT, R154, R2, RZ ;  /* 0x000000029a927210 */ /* 0x008fe20007fbe0ff */
[----:B------:R-:W-:Y:S01]  /*15c40*/  VIADD R247, R145, 0xfffffeb9 ;  /* 0xfffffeb991f77836 */ /* 0x000fe20000000000 */
[----:B------:R-:W1:Y:S03]  /*15c50*/  LDC R144, c[0x0][0x3a0] ;  /* 0x0000e800ff907b82 */ /* 0x000e660000000800 */
[----:B------:R-:W-:-:S05]  /*15c60*/  IMAD.X R147, R155, 0x1, R0, P5 ;  /* 0x000000019b937824 */ /* 0x000fca00028e0600 */
[----:B------:R3:W-:Y:S01]  /*15c70*/  STL.64 [R1+0x88], R146 ;  /* 0x0000889201007387 */ /* 0x0007e20000100a00 */
[----:B------:R-:W1:Y:S03]  /*15c80*/  LDC R145, c[0x0][0x3a0] ;  /* 0x0000e800ff917b82 */ /* 0x000e660000000800 */
[----:B------:R-:W4:Y:S04]  /*15c90*/  LDL.LU.64 R148, [R1+0x740] ;  /* 0x0007400001947983 */ /* 0x000f280000300a00 */
[----:B------:R-:W-:Y:S04]  /*15ca0*/  LDGSTS.E [R246+0x3010c], desc[UR22][R146.64], !P2 ;  /* 0x3010c00092f67fae */ /* 0x000fe8000d1a1016 */
[----:B---3--:R-:W3:Y:S04]  /*15cb0*/  LDL.LU.64 R146, [R1+0x738] ;  /* 0x0007380001927983 */ /* 0x008ee80000300a00 */
[----:B------:R-:W3:Y:S01]  /*15cc0*/  LDL.LU.64 R154, [R1+0x730] ;  /* 0x00073000019a7983 */ /* 0x000ee20000300a00 */
[----:B--2---:R-:W-:-:S04]  /*15cd0*/  IADD3 R194, P5, PT, R152, R2, RZ ;  /* 0x0000000298c27210 */ /* 0x004fc80007fbe0ff */
[----:B------:R-:W-:Y:S02]  /*15ce0*/  IADD3.X R195, PT, PT, R153, R0, RZ, P5, !PT ;  /* 0x0000000099c37210 */ /* 0x000fe40002ffe4ff */
[----:B----4-:R-:W-:-:S03]  /*15cf0*/  IADD3 R152, P5, PT, R208, R2, RZ ;  /* 0x00000002d0987210 */ /* 0x010fc60007fbe0ff */
[----:B------:R-:W-:Y:S02]  /*15d00*/  LDGSTS.E [R246+0x30110], desc[UR22][R194.64], !P4 ;  /* 0x30110000c2f67fae */ /* 0x000fe4000e1a1016 */
[--C-:B------:R-:W-:Y:S01]  /*15d10*/  IMAD.X R153, R209, 0x1, R0.reuse, P5 ;  /* 0x00000001d1997824 */ /* 0x100fe200028e0600 */
[----:B------:R-:W-:Y:S01]  /*15d20*/  IADD3 R150, P5, PT, R216, R2, RZ ;  /* 0x00000002d8967210 */ /* 0x000fe20007fbe0ff */
[----:B------:R-:W-:Y:S04]  /*15d30*/  STL.64 [R1+0x90], R194 ;  /* 0x000090c201007387 */ /* 0x000fe80000100a00 */
[----:B------:R-:W-:Y:S01]  /*15d40*/  IMAD.X R151, R217, 0x1, R0, P5 ;  /* 0x00000001d9977824 */ /* 0x000fe200028e0600 */
[----:B------:R2:W-:Y:S04]  /*15d50*/  STL.64 [R1+0xa0], R152 ;  /* 0x0000a09801007387 */ /* 0x0005e80000100a00 */
[----:B------:R-:W-:Y:S04]  /*15d60*/  LDGSTS.E [R246+0x30114], desc[UR22][R152.64], !P3 ;  /* 0x3011400098f67fae */ /* 0x000fe8000d9a1016 */
[----:B------:R4:W-:Y:S04]  /*15d70*/  STL.64 [R1+0xa8], R150 ;  /* 0x0000a89601007387 */ /* 0x0009e80000100a00 */
[----:B--2---:R-:W2:Y:S04]  /*15d80*/  LDL.LU.64 R152, [R1+0x728] ;  /* 0x0007280001987983 */ /* 0x004ea80000300a00 */
[----:B------:R-:W2:Y:S04]  /*15d90*/  LDL.LU.64 R208, [R1+0x720] ;  /* 0x0007200001d07983 */ /* 0x000ea80000300a00 */
[----:B------:R-:W2:Y:S01]  /*15da0*/  LDL.LU.64 R216, [R1+0x718] ;  /* 0x0007180001d87983 */ /* 0x000ea20000300a00 */
[----:B------:R-:W-:-:S02]  /*15db0*/  ISETP.GE.U32.AND P2, PT, R247, 0x7ffffe3a, PT ;  /* 0x7ffffe3af700780c */ /* 0x000fc40003f46070 */
[----:B------:R-:W1:Y:S02]  /*15dc0*/  LDC R247, c[0x0][0x3a0] ;  /* 0x0000e800fff77b82 */ /* 0x000e640000000800 */
[----:B-1----:R-:W-:-:S05]  /*15dd0*/  VIADD R144, R144, 0xfffffeb7 ;  /* 0xfffffeb790907836 */ /* 0x002fca0000000000 */
[----:B------:R-:W-:Y:S02]  /*15de0*/  ISETP.GE.U32.AND P3, PT, R144, 0x7ffffe38, PT ;  /* 0x7ffffe389000780c */ /* 0x000fe40003f66070 */
[----:B------:R-:W1:Y:S02]  /*15df0*/  LDC R144, c[0x0][0x3a0] ;  /* 0x0000e800ff907b82 */ /* 0x000e640000000800 */
[----:B------:R4:W-:Y:S01]  /*15e00*/  LDGSTS.E [R246+0x30118], desc[UR22][R150.64], !P2 ;  /* 0x3011800096f67fae */ /* 0x0009e2000d1a1016 */
[----:B------:R-:W-:-:S05]  /*15e10*/  VIADD R247, R247, 0xfffffeb8 ;  /* 0xfffffeb8f7f77836 */ /* 0x000fca0000000000 */
[----:B------:R-:W-:Y:S01]  /*15e20*/  ISETP.GE.U32.AND P4, PT, R247, 0x7ffffe39, PT ;  /* 0x7ffffe39f700780c */ /* 0x000fe20003f86070 */
[----:B------:R-:W-:Y:S02]  /*15e30*/  VIADD R247, R145, 0xfffffeb6 ;  /* 0xfffffeb691f77836 */ /* 0x000fe40000000000 */
[----:B-1----:R-:W-:Y:S01]  /*15e40*/  VIADD R144, R144, 0xfffffeb4 ;  /* 0xfffffeb490907836 */ /* 0x002fe20000000000 */
[----:B------:R-:W1:Y:S02]  /*15e50*/  LDC R145, c[0x0][0x3a0] ;  /* 0x0000e800ff917b82 */ /* 0x000e640000000800 */
[----:B------:R-:W-:-:S06]  /*15e60*/  ISETP.GE.U32.AND P2, PT, R247, 0x7ffffe37, PT ;  /* 0x7ffffe37f700780c */ /* 0x000fcc0003f46070 */
[----:B------:R-:W1:Y:S02]  /*15e70*/  LDC R247, c[0x0][0x3a0] ;  /* 0x0000e800fff77b82 */ /* 0x000e640000000800 */
[----:B-1----:R-:W-:Y:S01]  /*15e80*/  VIADD R247, R247, 0xfffffeb5 ;  /* 0xfffffeb5f7f77836 */ /* 0x002fe20000000000 */
[----:B----4-:R-:W-:-:S05]  /*15e90*/  IADD3 R150, P5, PT, R148, R2, RZ ;  /* 0x0000000294967210 */ /* 0x010fca0007fbe0ff */
[----:B------:R-:W-:Y:S01]  /*15ea0*/  IMAD.X R151, R149, 0x1, R0, P5 ;  /* 0x0000000195977824 */ /* 0x000fe200028e0600 */
[----:B---3--:R-:W-:-:S04]  /*15eb0*/  IADD3 R148, P5, PT, R146, R2, RZ ;  /* 0x0000000292947210 */ /* 0x008fc80007fbe0ff */
[----:B------:R1:W-:Y:S01]  /*15ec0*/  LDGSTS.E [R246+0x3011c], desc[UR22][R150.64], !P4 ;  /* 0x3011c00096f67fae */ /* 0x0003e2000e1a1016 */
[--C-:B------:R-:W-:Y:S01]  /*15ed0*/  IMAD.X R149, R147, 0x1, R0.reuse, P5 ;  /* 0x0000000193957824 */ /* 0x100fe200028e0600 */
[----:B------:R-:W-:Y:S02]  /*15ee0*/  IADD3 R146, P5, PT, R154, R2, RZ ;  /* 0x000000029a927210 */ /* 0x000fe40007fbe0ff */
[----:B------:R-:W-:Y:S03]  /*15ef0*/  STL.64 [R1+0xb0], R150 ;  /* 0x0000b09601007387 */ /* 0x000fe60000100a00 */
[----:B------:R-:W-:Y:S01]  /*15f00*/  IMAD.X R147, R155, 0x1, R0, P5 ;  /* 0x000000019b937824 */ /* 0x000fe200028e0600 */
[----:B------:R3:W-:Y:S04]  /*15f10*/  STL.64 [R1+0xb8], R148 ;  /* 0x0000b89401007387 */ /* 0x0007e80000100a00 */
[----:B------:R-:W-:Y:S04]  /*15f20*/  LDGSTS.E [R246+0x30120], desc[UR22][R148.64], !P3 ;  /* 0x3012000094f67fae */ /* 0x000fe8000d9a1016 */
[----:B------:R4:W-:Y:S01]  /*15f30*/  STL.64 [R1+0xc0], R146 ;  /* 0x0000c09201007387 */ /* 0x0009e20000100a00 */
[----:B------:R-:W-:-:S03]  /*15f40*/  ISETP.GE.U32.AND P4, PT, R247, 0x7ffffe36, PT ;  /* 0x7ffffe36f700780c */ /* 0x000fc60003f86070 */
[----:B------:R-:W-:Y:S04]  /*15f50*/  LDGSTS.E [R246+0x30124], desc[UR22][R146.64], !P2 ;  /* 0x3012400092f67fae */ /* 0x000fe8000d1a1016 */
[----:B---3--:R-:W3:Y:S01]  /*15f60*/  LDL.LU.64 R148, [R1+0x710] ;  /* 0x0007100001947983 */ /* 0x008ee20000300a00 */
[----:B------:R-:W-:Y:S02]  /*15f70*/  ISETP.GE.U32.AND P3, PT, R144, 0x7ffffe35, PT ;  /* 0x7ffffe359000780c */ /* 0x000fe40003f66070 */
[-C--:B--2---:R-:W-:Y:S01]  /*15f80*/  IADD3 R194, P5, PT, R152, R2.reuse, RZ ;  /* 0x0000000298c27210 */ /* 0x084fe20007fbe0ff */
[----:B----4-:R-:W2:Y:S01]  /*15f90*/  LDL.LU.64 R146, [R1+0x708] ;  /* 0x0007080001927983 */ /* 0x010ea20000300a00 */
[----:B------:R-:W-:Y:S01]  /*15fa0*/  VIADD R247, R145, 0xfffffeb3 ;  /* 0xfffffeb391f77836 */ /* 0x000fe20000000000 */
[----:B------:R-:W4:Y:S02]  /*15fb0*/  LDC R144, c[0x0][0x3a0] ;  /* 0x0000e800ff907b82 */ /* 0x000f240000000800 */
[--C-:B------:R-:W-:Y:S01]  /*15fc0*/  IMAD.X R195, R153, 0x1, R0.reuse, P5 ;  /* 0x0000000199c37824 */ /* 0x100fe200028e0600 */
[----:B------:R-:W-:Y:S01]  /*15fd0*/  IADD3 R152, P5, PT, R208, R2, RZ ;  /* 0x00000002d0987210 */ /* 0x000fe20007fbe0ff */
[----:B------:R-:W2:Y:S03]  /*15fe0*/  LDL.LU.64 R154, [R1+0x700] ;  /* 0x00070000019a7983 */ /* 0x000ea60000300a00 */
[----:B------:R-:W-:Y:S01]  /*15ff0*/  IADD3.X R153, PT, PT, R209, R0, RZ, P5, !PT ;  /* 0x00000000d1997210 */ /* 0x000fe20002ffe4ff */
[----:B------:R-:W-:Y:S01]  /*16000*/  LDGSTS.E [R246+0x30128], desc[UR22][R194.64], !P4 ;  /* 0x30128000c2f67fae */ /* 0x000fe2000e1a1016 */
[----:B-1----:R-:W-:Y:S01]  /*16010*/  IADD3 R150, P5, PT, R216, R2, RZ ;  /* 0x00000002d8967210 */ /* 0x002fe20007fbe0ff */
[----:B------:R-:W1:Y:S02]  /*16020*/  LDC R145, c[0x0][0x3a0] ;  /* 0x0000e800ff917b82 */ /* 0x000e640000000800 */
[----:B------:R-:W-:Y:S02]  /*16030*/  STL.64 [R1+0xd0], R194 ;  /* 0x0000d0c201007387 */ /* 0x000fe40000100a00 */
[----:B------:R-:W-:-:S02]  /*16040*/  IMAD.X R151, R217, 0x1, R0, P5 ;  /* 0x00000001d9977824 */ /* 0x000fc400028e0600 */
[----:B------:R4:W-:Y:S04]  /*16050*/  STL.64 [R1+0xd8], R152 ;  /* 0x0000d89801007387 */ /* 0x0009e80000100a00 */
[----:B------:R-:W-:Y:S04]  /*16060*/  LDGSTS.E [R246+0x3012c], desc[UR22][R152.64], !P3 ;  /* 0x3012c00098f67fae */ /* 0x000fe8000d9a1016 */
[----:B------:R3:W-:Y:S04]  /*16070*/  STL.64 [R1+0xe0], R150 ;  /* 0x0000e09601007387 */ /* 0x0007e80000100a00 */
[----:B----4-:R-:W4:Y:S04]  /*16080*/  LDL.LU.64 R152, [R1+0x6f8] ;  /* 0x0006f80001987983 */ /* 0x010f280000300a00 */
[----:B------:R-:W4:Y:S04]  /*16090*/  LDL.LU.64 R208, [R1+0x6f0] ;  /* 0x0006f00001d07983 */ /* 0x000f280000300a00 */
[----:B------:R-:W4:Y:S01]  /*160a0*/  LDL.LU.64 R216, [R1+0x6e8] ;  /* 0x0006e80001d87983 */ /* 0x000f220000300a00 */
[----:B------:R-:W-:-:S02]  /*160b0*/  ISETP.GE.U32.AND P2, PT, R247, 0x7ffffe34, PT ;  /* 0x7ffffe34f700780c */ /* 0x000fc40003f46070 */
[----:B------:R-:W1:Y:S01]  /*160c0*/  LDC R247, c[0x0][0x3a0] ;  /* 0x0000e800fff77b82 */ /* 0x000e620000000800 */
[----:B------:R-:W-:-:S05]  /*160d0*/  VIADD R144, R144, 0xfffffeb1 ;  /* 0xfffffeb190907836 */ /* 0x000fca0000000000 */
[----:B------:R-:W-:Y:S02]  /*160e0*/  ISETP.GE.U32.AND P3, PT, R144, 0x7ffffe32, PT ;  /* 0x7ffffe329000780c */ /* 0x000fe40003f66070 */
[----:B------:R-:W1:Y:S03]  /*160f0*/  LDC R144, c[0x0][0x3a0] ;  /* 0x0000e800ff907b82 */ /* 0x000e660000000800 */
[----:B------:R3:W-:Y:S01]  /*16100*/  LDGSTS.E [R246+0x30130], desc[UR22][R150.64], !P2 ;  /* 0x3013000096f67fae */ /* 0x0007e2000d1a1016 */
[----:B-1----:R-:W-:-:S05]  /*16110*/  VIADD R247, R247, 0xfffffeb2 ;  /* 0xfffffeb2f7f77836 */ /* 0x002fca0000000000 */
[----:B------:R-:W-:Y:S01]  /*16120*/  ISETP.GE.U32.AND P4, PT, R247, 0x7ffffe33, PT ;  /* 0x7ffffe33f700780c */ /* 0x000fe20003f86070 */
[----:B------:R-:W-:Y:S02]  /*16130*/  VIADD R247, R145, 0xfffffeb0 ;  /* 0xfffffeb091f77836 */ /* 0x000fe40000000000 */
[----:B------:R-:W-:Y:S01]  /*16140*/  VIADD R144, R144, 0xfffffeae ;  /* 0xfffffeae90907836 */ /* 0x000fe20000000000 */
[----:B------:R-:W1:Y:S02]  /*16150*/  LDC R145, c[0x0][0x3a0] ;  /* 0x0000e800ff917b82 */ /* 0x000e640000000800 */
[----:B------:R-:W-:-:S06]  /*16160*/  ISETP.GE.U32.AND P2, PT, R247, 0x7ffffe31, PT ;  /* 0x7ffffe31f700780c */ /* 0x000fcc0003f46070 */
[----:B------:R-:W1:Y:S02]  /*16170*/  LDC R247, c[0x0][0x3a0] ;  /* 0x0000e800fff77b82 */ /* 0x000e640000000800 */
[----:B-1----:R-:W-:Y:S01]  /*16180*/  VIADD R247, R247, 0xfffffeaf ;  /* 0xfffffeaff7f77836 */ /* 0x002fe20000000000 */
[----:B---3--:R-:W-:-:S05]  /*16190*/  IADD3 R150, P5, PT, R148, R2, RZ ;  /* 0x0000000294967210 */ /* 0x008fca0007fbe0ff */
[----:B------:R-:W-:Y:S01]  /*161a0*/  IMAD.X R151, R149, 0x1, R0, P5 ;  /* 0x0000000195977824 */ /* 0x000fe200028e0600 */
[----:B--2---:R-:W-:-:S04]  /*161b0*/  IADD3 R148, P5, PT, R146, R2, RZ ;  /* 0x0000000292947210 */ /* 0x004fc80007fbe0ff */
        /* <DEDUP_REMOVED lines=8> */
[----:B------:R-:W-:-:S02]  /*16240*/  ISETP.GE.U32.AND P4, PT, R247, 0x7ffffe30, PT ;  /* 0x7ffffe30f700780c */ /* 0x000fc40003f86070 */
[----:B------:R-:W-:Y:S01]  /*16250*/  ISETP.GE.U32.AND P3, PT, R144, 0x7ffffe2f, PT ;  /* 0x7ffffe2f9000780c */ /* 0x000fe20003f66070 */
[----:B------:R-:W-:Y:S04]  /*16260*/  LDGSTS.E [R246+0x3013c], desc[UR22][R146.64], !P2 ;  /* 0x3013c00092f67fae */ /* 0x000fe8000d1a1016 */
[----:B--2---:R-:W2:Y:S01]  /*16270*/  LDL.LU.64 R148, [R1+0x6e0] ;  /* 0x0006e00001947983 */ /* 0x004ea20000300a00 */
[-C--:B----4-:R-:W-:Y:S01]  /*16280*/  IADD3 R194, P5, PT, R152, R2.reuse, RZ ;  /* 0x0000000298c27210 */ /* 0x090fe20007fbe0ff */
[----:B------:R-:W-:Y:S02]  /*16290*/  VIADD R247, R145, 0xfffffead ;  /* 0xfffffead91f77836 */ /* 0x000fe40000000000 */
[----:B---3--:R-:W3:Y:S01]  /*162a0*/  LDL.LU.64 R146, [R1+0x6d8] ;  /* 0x0006d80001927983 */ /* 0x008ee20000300a00 */
[----:B------:R-:W4:Y:S01]  /*162b0*/  LDC R145, c[0x0][0x3a0] ;  /* 0x0000e800ff917b82 */ /* 0x000f220000000800 */
[--C-:B------:R-:W-:Y:S01]  /*162c0*/  IMAD.X R195, R153, 0x1, R0.reuse, P5 ;  /* 0x0000000199c37824 */ /* 0x100fe200028e0600 */
[-C--:B------:R-:W-:Y:S01]  /*162d0*/  IADD3 R152, P5, PT, R208, R2.reuse, RZ ;  /* 0x00000002d0987210 */ /* 0x080fe20007fbe0ff */
[----:B------:R-:W3:Y:S04]  /*162e0*/  LDL.LU.64 R154, [R1+0x6d0] ;  /* 0x0006d000019a7983 */ /* 0x000ee80000300a00 */
[----:B------:R-:W-:Y:S01]  /*162f0*/  IMAD.X R153, R209, 0x1, R0, P5 ;  /* 0x00000001d1997824 */ /* 0x000fe200028e0600 */
[----:B-1----:R-:W-:Y:S01]  /*16300*/  IADD3 R150, P5, PT, R216, R2, RZ ;  /* 0x00000002d8967210 */ /* 0x002fe20007fbe0ff */
[----:B------:R-:W-:Y:S01]  /*16310*/  STL.64 [R1+0x108], R194 ;  /* 0x000108c201007387 */ /* 0x000fe20000100a00 */
[----:B------:R-:W1:Y:S02]  /*16320*/  LDC R144, c[0x0][0x3a0] ;  /* 0x0000e800ff907b82 */ /* 0x000e640000000800 */
[----:B------:R-:W-:Y:S01]  /*16330*/  IADD3.X R151, PT, PT, R217, R0, RZ, P5, !PT ;  /* 0x00000000d9977210 */ /* 0x000fe20002ffe4ff */
[----:B------:R-:W-:Y:S04]  /*16340*/  LDGSTS.E [R246+0x30140], desc[UR22][R194.64], !P4 ;  /* 0x30140000c2f67fae */ /* 0x000fe8000e1a1016 */
[----:B------:R4:W-:Y:S04]  /*16350*/  STL.64 [R1+0x110], R152 ;  /* 0x0001109801007387 */ /* 0x0009e80000100a00 */
[----:B------:R-:W-:Y:S04]  /*16360*/  LDGSTS.E [R246+0x30144], desc[UR22][R152.64], !P3 ;  /* 0x3014400098f67fae */ /* 0x000fe8000d9a1016 */
[----:B------:R2:W-:Y:S04]  /*16370*/  STL.64 [R1+0x118], R150 ;  /* 0x0001189601007387 */ /* 0x0005e80000100a00 */
[----:B----4-:R-:W4:Y:S04]  /*16380*/  LDL.LU.64 R152, [R1+0x6c8] ;  /* 0x0006c80001987983 */ /* 0x010f280000300a00 */
[----:B------:R-:W4:Y:S04]  /*16390*/  LDL.LU.64 R208, [R1+0x6c0] ;  /* 0x0006c00001d07983 */ /* 0x000f280000300a00 */
[----:B------:R-:W4:Y:S01]  /*163a0*/  LDL.LU.64 R216, [R1+0x6b8] ;  /* 0x0006b80001d87983 */ /* 0x000f220000300a00 */
        /* <DEDUP_REMOVED lines=14> */
[----:B--2---:R-:W-:-:S05]  /*16490*/  IADD3 R150, P5, PT, R148, R2, RZ ;  /* 0x0000000294967210 */ /* 0x004fca0007fbe0ff */
        /* <DEDUP_REMOVED lines=14> */
[----:B----4-:R-:W-:-:S03]  /*16580*/  IADD3 R194, P5, PT, R152, R2, RZ ;  /* 0x0000000298c27210 */ /* 0x010fc60007fbe0ff */
[----:B---3--:R-:W3:Y:S01]  /*16590*/  LDL.LU.64 R146, [R1+0x6a8] ;  /* 0x0006a80001927983 */ /* 0x008ee20000300a00 */
[----:B------:R-:W-:Y:S01]  /*165a0*/  VIADD R247, R145, 0xfffffea7 ;  /* 0xfffffea791f77836 */ /* 0x000fe20000000000 */
[----:B------:R-:W4:Y:S01]  /*165b0*/  LDC R144, c[0x0][0x3a0] ;  /* 0x0000e800ff907b82 */ /* 0x000f220000000800 */
[--C-:B------:R-:W-:Y:S01]  /*165c0*/  IMAD.X R195, R153, 0x1, R0.reuse, P5 ;  /* 0x0000000199c37824 */ /* 0x100fe200028e0600 */
[-C--:B------:R-:W-:Y:S01]  /*165d0*/  IADD3 R152, P5, PT, R208, R2.reuse, RZ ;  /* 0x00000002d0987210 */ /* 0x080fe20007fbe0ff */
[----:B------:R-:W3:Y:S04]  /*165e0*/  LDL.LU.64 R154, [R1+0x6a0] ;  /* 0x0006a000019a7983 */ /* 0x000ee80000300a00 */
[--C-:B------:R-:W-:Y:S01]  /*165f0*/  IMAD.X R153, R209, 0x1, R0.reuse, P5 ;  /* 0x00000001d1997824 */ /* 0x100fe200028e0600 */
[----:B-1----:R-:W-:Y:S01]  /*16600*/  IADD3 R150, P5, PT, R216, R2, RZ ;  /* 0x00000002d8967210 */ /* 0x002fe20007fbe0ff */
[----:B------:R-:W-:Y:S01]  /*16610*/  STL.64 [R1+0x140], R194 ;  /* 0x000140c201007387 */ /* 0x000fe20000100a00 */
[----:B------:R-:W1:Y:S03]  /*16620*/  LDC R145, c[0x0][0x3a0] ;  /* 0x0000e800ff917b82 */ /* 0x000e660000000800 */
[----:B------:R-:W-:Y:S01]  /*16630*/  IMAD.X R151, R217, 0x1, R0, P5 ;  /* 0x00000001d9977824 */ /* 0x000fe200028e0600 */
        /* <DEDUP_REMOVED lines=13> */
[----:B-1----:R-:W-:-:S04]  /*16710*/  IADD3 R247, PT, PT, R247, -0x15a, RZ ;  /* 0xfffffea6f7f77810 */ /* 0x002fc80007ffe0ff */
[----:B------:R-:W-:Y:S01]  /*16720*/  ISETP.GE.U32.AND P4, PT, R247, 0x7ffffe27, PT ;  /* 0x7ffffe27f700780c */ /* 0x000fe20003f86070 */
[----:B------:R-:W-:Y:S02]  /*16730*/  VIADD R247, R145, 0xfffffea4 ;  /* 0xfffffea491f77836 */ /* 0x000fe40000000000 */
[----:B------:R-:W1:Y:S03]  /*16740*/  LDC R145, c[0x0][0x3a0] ;  /* 0x0000e800ff917b82 */ /* 0x000e660000000800 */
[----:B------:R-:W-:-:S05]  /*16750*/  ISETP.GE.U32.AND P2, PT, R247, 0x7ffffe25, PT ;  /* 0x7ffffe25f700780c */ /* 0x000fca0003f46070 */
[----:B------:R-:W1:Y:S01]  /*16760*/  LDC R247, c[0x0][0x3a0] ;  /* 0x0000e800fff77b82 */ /* 0x000e620000000800 */
[----:B------:R-:W-:Y:S02]  /*16770*/  VIADD R144, R144, 0xfffffea2 ;  /* 0xfffffea290907836 */ /* 0x000fe40000000000 */
        /* <DEDUP_REMOVED lines=37> */
[----:B------:R-:W-:-:S04]  /*169d0*/  IADD3 R144, PT, PT, R144, -0x161, RZ ;  /* 0xfffffe9f90907810 */ /* 0x000fc80007ffe0ff */
[----:B------:R-:W-:-:S03]  /*169e0*/  ISETP.GE.U32.AND P3, PT, R144, 0x7ffffe20, PT ;  /* 0x7ffffe209000780c */ /* 0x000fc60003f66070 */
        /* <DEDUP_REMOVED lines=51> */
[----:B------:R-:W-:Y:S02]  /*16d20*/  ISETP.GE.U32.AND P4, PT, R247, 0x7ffffe1b, PT ;  /* 0x7ffffe1bf700780c */ /* 0x000fe40003f86070 */
[----:B------:R-:W-:Y:S01]  /*16d30*/  IADD3 R247, PT, PT, R145, -0x168, RZ ;  /* 0xfffffe9891f77810 */ /* 0x000fe20007ffe0ff */
        /* <DEDUP_REMOVED lines=18> */
[----:B--2---:R-:W2:Y:S01]  /*16e60*/  LDL.LU.64 R148, [R1+0x620] ;  /* 0x0006200001947983 */ /* 0x004ea20000300a00 */
[----:B----4-:R-:W-:-:S03]  /*16e70*/  IADD3 R194, P5, PT, R152, R2, RZ ;  /* 0x0000000298c27210 */ /* 0x010fc60007fbe0ff */
[----:B---3--:R-:W3:Y:S02]  /*16e80*/  LDL.LU.64 R146, [R1+0x618] ;  /* 0x0006180001927983 */ /* 0x008ee40000300a00 */
[--C-:B------:R-:W-:Y:S01]  /*16e90*/  IMAD.X R195, R153, 0x1, R0.reuse, P5 ;  /* 0x0000000199c37824 */ /* 0x100fe200028e0600 */
[-C--:B------:R-:W-:Y:S01]  /*16ea0*/  IADD3 R152, P5, PT, R208, R2.reuse, RZ ;  /* 0x00000002d0987210 */ /* 0x080fe20007fbe0ff */
[----:B------:R-:W4:Y:S01]  /*16eb0*/  LDL.LU.64 R154, [R1+0x610] ;  /* 0x00061000019a7983 */ /* 0x000f220000300a00 */
[----:B------:R-:W-:Y:S01]  /*16ec0*/  ISETP.GE.U32.AND P3, PT, R144, 0x7ffffe17, PT ;  /* 0x7ffffe179000780c */ /* 0x000fe20003f66070 */
[----:B------:R-:W-:Y:S01]  /*16ed0*/  VIADD R247, R145, 0xfffffe95 ;  /* 0xfffffe9591f77836 */ /* 0x000fe20000000000 */
[----:B------:R-:W1:Y:S01]  /*16ee0*/  LDC R144, c[0x0][0x3a0] ;  /* 0x0000e800ff907b82 */ /* 0x000e620000000800 */
[--C-:B------:R-:W-:Y:S01]  /*16ef0*/  IMAD.X R153, R209, 0x1, R0.reuse, P5 ;  /* 0x00000001d1997824 */ /* 0x100fe200028e0600 */
[----:B-1----:R-:W-:Y:S01]  /*16f00*/  IADD3 R150, P5, PT, R216, R2, RZ ;  /* 0x00000002d8967210 */ /* 0x002fe20007fbe0ff */
[----:B------:R-:W-:Y:S04]  /*16f10*/  STL.64 [R1+0x1e8], R194 ;  /* 0x0001e8c201007387 */ /* 0x000fe80000100a00 */
[----:B------:R-:W-:Y:S01]  /*16f20*/  IMAD.X R151, R217, 0x1, R0, P5 ;  /* 0x00000001d9977824 */ /* 0x000fe200028e0600 */
[----:B------:R-:W-:Y:S01]  /*16f30*/  LDGSTS.E [R246+0x301a0], desc[UR22][R194.64], !P4 ;  /* 0x301a0000c2f67fae */ /* 0x000fe2000e1a1016 */
[----:B------:R-:W1:Y:S03]  /*16f40*/  LDC R145, c[0x0][0x3a0] ;  /* 0x0000e800ff917b82 */ /* 0x000e660000000800 */
[----:B------:R1:W-:Y:S04]  /*16f50*/  STL.64 [R1+0x1f8], R152 ;  /* 0x0001f89801007387 */ /* 0x0003e80000100a00 */
[----:B------:R-:W-:Y:S04]  /*16f60*/  LDGSTS.E [R246+0x301a4], desc[UR22][R152.64], !P3 ;  /* 0x301a400098f67fae */ /* 0x000fe8000d9a1016 */
[----:B------:R2:W-:Y:S04]  /*16f70*/  STL.64 [R1+0x200], R150 ;  /* 0x0002009601007387 */ /* 0x0005e80000100a00 */
[----:B-1----:R-:W4:Y:S04]  /*16f80*/  LDL.LU.64 R152, [R1+0x608] ;  /* 0x0006080001987983 */ /* 0x002f280000300a00 */
[----:B------:R-:W4:Y:S04]  /*16f90*/  LDL.LU.64 R208, [R1+0x600] ;  /* 0x0006000001d07983 */ /* 0x000f280000300a00 */
[----:B------:R-:W4:Y:S01]  /*16fa0*/  LDL.LU.64 R216, [R1+0x5f8] ;  /* 0x0005f80001d87983 */ /* 0x000f220000300a00 */
[----:B------:R-:W-:-:S02]  /*16fb0*/  ISETP.GE.U32.AND P2, PT, R247, 0x7ffffe16, PT ;  /* 0x7ffffe16f700780c */ /* 0x000fc40003f46070 */
[----:B------:R-:W1:Y:S01]  /*16fc0*/  LDC R247, c[0x0][0x3a0] ;  /* 0x0000e800fff77b82 */ /* 0x000e620000000800 */
[----:B------:R-:W-:-:S10]  /*16fd0*/  VIADD R144, R144, 0xfffffe93 ;  /* 0xfffffe9390907836 */ /* 0x000fd40000000000 */
[----:B------:R2:W-:Y:S01]  /*16fe0*/  LDGSTS.E [R246+0x301a8], desc[UR22][R150.64], !P2 ;  /* 0x301a800096f67fae */ /* 0x0005e2000d1a1016 */
[----:B-1----:R-:W-:-:S05]  /*16ff0*/  VIADD R247, R247, 0xfffffe94 ;  /* 0xfffffe94f7f77836 */ /* 0x002fca0000000000 */
[----:B------:R-:W-:Y:S01]  /*17000*/  ISETP.GE.U32.AND P4, PT, R247, 0x7ffffe15, PT ;  /* 0x7ffffe15f700780c */ /* 0x000fe20003f86070 */
[----:B------:R-:W-:Y:S01]  /*17010*/  VIADD R247, R145, 0xfffffe92 ;  /* 0xfffffe9291f77836 */ /* 0x000fe20000000000 */
[----:B------:R-:W-:Y:S01]  /*17020*/  ISETP.GE.U32.AND P3, PT, R144, 0x7ffffe14, PT ;  /* 0x7ffffe149000780c */ /* 0x000fe20003f66070 */
[----:B------:R-:W1:Y:S03]  /*17030*/  LDC R145, c[0x0][0x3a0] ;  /* 0x0000e800ff917b82 */ /* 0x000e660000000800 */
[----:B------:R-:W-:-:S05]  /*17040*/  ISETP.GE.U32.AND P2, PT, R247, 0x7ffffe13, PT ;  /* 0x7ffffe13f700780c */ /* 0x000fca0003f46070 */
[----:B------:R-:W1:Y:S08]  /*17050*/  LDC R247, c[0x0][0x3a0] ;  /* 0x0000e800fff77b82 */ /* 0x000e700000000800 */
[----:B------:R-:W1:Y:S02]  /*17060*/  LDC R144, c[0x0][0x3a0] ;  /* 0x0000e800ff907b82 */ /* 0x000e640000000800 */
[----:B-1----:R-:W-:-:S02]  /*17070*/  VIADD R247, R247, 0xfffffe91 ;  /* 0xfffffe91f7f77836 */ /* 0x002fc40000000000 */
[----:B------:R-:W-:Y:S01]  /*17080*/  VIADD R144, R144, 0xfffffe90 ;  /* 0xfffffe9090907836 */ /* 0x000fe20000000000 */
[----:B--2---:R-:W-:-:S04]  /*17090*/  IADD3 R150, P5, PT, R148, R2, RZ ;  /* 0x0000000294967210 */ /* 0x004fc80007fbe0ff */
[----:B------:R-:W-:Y:S02]  /*170a0*/  IADD3.X R151, PT, PT, R149, R0, RZ, P5, !PT ;  /* 0x0000000095977210 */ /* 0x000fe40002ffe4ff */
[----:B---3--:R-:W-:-:S03]  /*170b0*/  IADD3 R148, P5, PT, R146, R2, RZ ;  /* 0x0000000292947210 */ /* 0x008fc60007fbe0ff */
[----:B------:R1:W-:Y:S02]  /*170c0*/  LDGSTS.E [R246+0x301ac], desc[UR22][R150.64], !P4 ;  /* 0x301ac00096f67fae */ /* 0x0003e4000e1a1016 */
[--C-:B------:R-:W-:Y:S01]  /*170d0*/  IMAD.X R149, R147, 0x1, R0.reuse, P5 ;  /* 0x0000000193957824 */ /* 0x100fe200028e0600 */
[----:B----4-:R-:W-:Y:S01]  /*170e0*/  IADD3 R146, P5, PT, R154, R2, RZ ;  /* 0x000000029a927210 */ /* 0x010fe20007fbe0ff */
[----:B------:R-:W-:Y:S04]  /*170f0*/  STL.64 [R1+0x210], R150 ;  /* 0x0002109601007387 */ /* 0x000fe80000100a00 */
[----:B------:R-:W-:Y:S01]  /*17100*/  IMAD.X R147, R155, 0x1, R0, P5 ;  /* 0x000000019b937824 */ /* 0x000fe200028e0600 */
[----:B------:R2:W-:Y:S01]  /*17110*/  STL.64 [R1+0x218], R148 ;  /* 0x0002189401007387 */ /* 0x0005e20000100a00 */
[----:B------:R-:W-:-:S03]  /*17120*/  ISETP.GE.U32.AND P4, PT, R247, 0x7ffffe12, PT ;  /* 0x7ffffe12f700780c */ /* 0x000fc60003f86070 */
[----:B------:R-:W-:Y:S01]  /*17130*/  LDGSTS.E [R246+0x301b0], desc[UR22][R148.64], !P3 ;  /* 0x301b000094f67fae */ /* 0x000fe2000d9a1016 */
[----:B------:R-:W-:-:S03]  /*17140*/  VIADD R247, R145, 0xfffffe8f ;  /* 0xfffffe8f91f77836 */ /* 0x000fc60000000000 */
[----:B------:R3:W-:Y:S01]  /*17150*/  STL.64 [R1+0x220], R146 ;  /* 0x0002209201007387 */ /* 0x0007e20000100a00 */
[----:B------:R-:W-:Y:S01]  /*17160*/  ISETP.GE.U32.AND P3, PT, R144, 0x7ffffe11, PT ;  /* 0x7ffffe119000780c */ /* 0x000fe20003f66070 */
[----:B------:R-:W4:Y:S02]  /*17170*/  LDC R145, c[0x0][0x3a0] ;  /* 0x0000e800ff917b82 */ /* 0x000f240000000800 */
[----:B------:R-:W-:Y:S04]  /*17180*/  LDGSTS.E [R246+0x301b4], desc[UR22][R146.64], !P2 ;  /* 0x301b400092f67fae */ /* 0x000fe8000d1a1016 */
[----:B--2---:R-:W2:Y:S01]  /*17190*/  LDL.LU.64 R148, [R1+0x5f0] ;  /* 0x0005f00001947983 */ /* 0x004ea20000300a00 */
[----:B------:R-:W-:-:S03]  /*171a0*/  IADD3 R194, P5, PT, R152, R2, RZ ;  /* 0x0000000298c27210 */ /* 0x000fc60007fbe0ff */
[----:B---3--:R-:W3:Y:S01]  /*171b0*/  LDL.LU.64 R146, [R1+0x5e8] ;  /* 0x0005e80001927983 */ /* 0x008ee20000300a00 */
[----:B------:R-:W4:Y:S01]  /*171c0*/  LDC R144, c[0x0][0x3a0] ;  /* 0x0000e800ff907b82 */ /* 0x000f220000000800 */
[----:B------:R-:W-:Y:S01]  /*171d0*/  IMAD.X R195, R153, 0x1, R0, P5 ;  /* 0x0000000199c37824 */ /* 0x000fe200028e0600 */
[----:B------:R-:W-:Y:S01]  /*171e0*/  IADD3 R152, P5, PT, R208, R2, RZ ;  /* 0x00000002d0987210 */ /* 0x000fe20007fbe0ff */
[----:B------:R-:W3:Y:S01]  /*171f0*/  LDL.LU.64 R154, [R1+0x5e0] ;  /* 0x0005e000019a7983 */ /* 0x000ee20000300a00 */
[----:B------:R-:W-:-:S04]  /*17200*/  ISETP.GE.U32.AND P2, PT, R247, 0x7ffffe10, PT ;  /* 0x7ffffe10f700780c */ /* 0x000fc80003f46070 */
[----:B------:R-:W4:Y:S01]  /*17210*/  LDC R247, c[0x0][0x3a0] ;  /* 0x0000e800fff77b82 */ /* 0x000f220000000800 */
[--C-:B------:R-:W-:Y:S01]  /*17220*/  IMAD.X R153, R209, 0x1, R0.reuse, P5 ;  /* 0x00000001d1997824 */ /* 0x100fe200028e0600 */
[----:B-1----:R-:W-:Y:S01]  /*17230*/  IADD3 R150, P5, PT, R216, R2, RZ ;  /* 0x00000002d8967210 */ /* 0x002fe20007fbe0ff */
[----:B------:R-:W-:Y:S04]  /*17240*/  STL.64 [R1+0x228], R194 ;  /* 0x000228c201007387 */ /* 0x000fe80000100a00 */
[----:B------:R-:W-:Y:S01]  /*17250*/  IMAD.X R151, R217, 0x1, R0, P5 ;  /* 0x00000001d9977824 */ /* 0x000fe200028e0600 */
[----:B------:R-:W-:Y:S04]  /*17260*/  LDGSTS.E [R246+0x301b8], desc[UR22][R194.64], !P4 ;  /* 0x301b8000c2f67fae */ /* 0x000fe8000e1a1016 */
[----:B------:R-:W-:Y:S04]  /*17270*/  STL.64 [R1+0x230], R152 ;  /* 0x0002309801007387 */ /* 0x000fe80000100a00 */
[----:B------:R2:W-:Y:S04]  /*17280*/  LDGSTS.E [R246+0x301bc], desc[UR22][R152.64], !P3 ;  /* 0x301bc00098f67fae */ /* 0x0005e8000d9a1016 */
[----:B------:R1:W-:Y:S04]  /*17290*/  STL.64 [R1+0x248], R150 ;  /* 0x0002489601007387 */ /* 0x0003e80000100a00 */
[----:B------:R1:W-:Y:S04]  /*172a0*/  LDGSTS.E [R246+0x301c0], desc[UR22][R150.64], !P2 ;  /* 0x301c000096f67fae */ /* 0x0003e8000d1a1016 */
[----:B-1----:R-:W3:Y:S04]  /*172b0*/  LDL.LU.64 R150, [R1+0x5d8] ;  /* 0x0005d80001967983 */ /* 0x002ee80000300a00 */
[----:B------:R-:W3:Y:S04]  /*172c0*/  LDL.LU.64 R208, [R1+0x5d0] ;  /* 0x0005d00001d07983 */ /* 0x000ee80000300a00 */
[----:B------:R-:W3:Y:S01]  /*172d0*/  LDL.LU.64 R216, [R1+0x5c8] ;  /* 0x0005c80001d87983 */ /* 0x000ee20000300a00 */
[----:B----4-:R-:W-:-:S02]  /*172e0*/  VIADD R247, R247, 0xfffffe8e ;  /* 0xfffffe8ef7f77836 */ /* 0x010fc40000000000 */
[----:B------:R-:W-:-:S03]  /*172f0*/  VIADD R144, R144, 0xfffffe8d ;  /* 0xfffffe8d90907836 */ /* 0x000fc60000000000 */
[----:B------:R-:W-:Y:S02]  /*17300*/  ISETP.GE.U32.AND P4, PT, R247, 0x7ffffe0f, PT ;  /* 0x7ffffe0ff700780c */ /* 0x000fe40003f86070 */
[----:B------:R-:W-:Y:S01]  /*17310*/  ISETP.GE.U32.AND P3, PT, R144, 0x7ffffe0e, PT ;  /* 0x7ffffe0e9000780c */ /* 0x000fe20003f66070 */
[----:B------:R-:W-:Y:S01]  /*17320*/  VIADD R247, R145, 0xfffffe8c ;  /* 0xfffffe8c91f77836 */ /* 0x000fe20000000000 */
[----:B------:R-:W1:Y:S04]  /*17330*/  LDC R144, c[0x0][0x3a0] ;  /* 0x0000e800ff907b82 */ /* 0x000e680000000800 */
[----:B------:R-:W-:-:S04]  /*17340*/  ISETP.GE.U32.AND P2, PT, R247, 0x7ffffe0d, PT ;  /* 0x7ffffe0df700780c */ /* 0x000fc80003f46070 */
[----:B------:R-:W4:Y:S08]  /*17350*/  LDC R247, c[0x0][0x3a0] ;  /* 0x0000e800fff77b82 */ /* 0x000f300000000800 */
[----:B------:R-:W1:Y:S01]  /*17360*/  LDC R145, c[0x0][0x3a0] ;  /* 0x0000e800ff917b82 */ /* 0x000e620000000800 */
[----:B--2---:R-:W-:-:S05]  /*17370*/  IADD3 R152, P5, PT, R148, R2, RZ ;  /* 0x0000000294987210 */ /* 0x004fca0007fbe0ff */
[----:B------:R-:W-:Y:S01]  /*17380*/  IMAD.X R153, R149, 0x1, R0, P5 ;  /* 0x0000000195997824 */ /* 0x000fe200028e0600 */
[----:B---3--:R-:W-:-:S04]  /*17390*/  IADD3 R148, P5, PT, R146, R2, RZ ;  /* 0x0000000292947210 */ /* 0x008fc80007fbe0ff */
[----:B------:R-:W-:Y:S01]  /*173a0*/  LDGSTS.E [R246+0x301c4], desc[UR22][R152.64], !P4 ;  /* 0x301c400098f67fae */ /* 0x000fe2000e1a1016 */
[----:B------:R-:W-:Y:S02]  /*173b0*/  IADD3.X R149, PT, PT, R147, R0, RZ, P5, !PT ;  /* 0x0000000093957210 */ /* 0x000fe40002ffe4ff */
[----:B------:R-:W-:Y:S01]  /*173c0*/  IADD3 R146, P5, PT, R154, R2, RZ ;  /* 0x000000029a927210 */ /* 0x000fe20007fbe0ff */
[----:B------:R-:W-:Y:S04]  /*173d0*/  STL.64 [R1+0x250], R152 ;  /* 0x0002509801007387 */ /* 0x000fe80000100a00 */
[----:B------:R2:W-:Y:S01]  /*173e0*/  STL.64 [R1+0x258], R148 ;  /* 0x0002589401007387 */ /* 0x0005e20000100a00 */
[----:B------:R-:W-:-:S03]  /*173f0*/  IMAD.X R147, R155, 0x1, R0, P5 ;  /* 0x000000019b937824 */ /* 0x000fc600028e0600 */
[----:B------:R-:W-:Y:S04]  /*17400*/  LDGSTS.E [R246+0x301c8], desc[UR22][R148.64], !P3 ;  /* 0x301c800094f67fae */ /* 0x000fe8000d9a1016 */
[----:B------:R3:W-:Y:S04]  /*17410*/  LDGSTS.E [R246+0x301cc], desc[UR22][R146.64], !P2 ;  /* 0x301cc00092f67fae */ /* 0x0007e8000d1a1016 */
[----:B--2---:R-:W2:Y:S04]  /*17420*/  LDL.LU.64 R148, [R1+0x5c0] ;  /* 0x0005c00001947983 */ /* 0x004ea80000300a00 */
[----:B------:R3:W-:Y:S04]  /*17430*/  STL.64 [R1+0x278], R146 ;  /* 0x0002789201007387 */ /* 0x0007e80000100a00 */
[----:B------:R-:W2:Y:S04]  /*17440*/  LDL.LU.64 R152, [R1+0x5b8] ;  /* 0x0005b80001987983 */ /* 0x000ea80000300a00 */
[----:B------:R-:W2:Y:S01]  /*17450*/  LDL.LU.64 R154, [R1+0x5b0] ;  /* 0x0005b000019a7983 */ /* 0x000ea20000300a00 */
[----:B------:R-:W-:-:S05]  /*17460*/  IADD3 R194, P5, PT, R150, R2, RZ ;  /* 0x0000000296c27210 */ /* 0x000fca0007fbe0ff */
[----:B------:R-:W-:Y:S01]  /*17470*/  IMAD.X R195, R151, 0x1, R0, P5 ;  /* 0x0000000197c37824 */ /* 0x000fe200028e0600 */
[----:B------:R-:W-:-:S04]  /*17480*/  IADD3 R150, P5, PT, R208, R2, RZ ;  /* 0x00000002d0967210 */ /* 0x000fc80007fbe0ff */
[----:B------:R-:W-:Y:S01]  /*17490*/  STL.64 [R1+0x280], R194 ;  /* 0x000280c201007387 */ /* 0x000fe20000100a00 */
[--C-:B------:R-:W-:Y:S01]  /*174a0*/  IMAD.X R151, R209, 0x1, R0.reuse, P5 ;  /* 0x00000001d1977824 */ /* 0x100fe200028e0600 */
[----:B---3--:R-:W-:Y:S02]  /*174b0*/  IADD3 R146, P5, PT, R216, R2, RZ ;  /* 0x00000002d8927210 */ /* 0x008fe40007fbe0ff */
[----:B------:R-:W3:Y:S03]  /*174c0*/  LDL.LU.64 R208, [R1+0x5a8] ;  /* 0x0005a80001d07983 */ /* 0x000ee60000300a00 */
[----:B------:R-:W-:Y:S01]  /*174d0*/  IMAD.X R147, R217, 0x1, R0, P5 ;  /* 0x00000001d9937824 */ /* 0x000fe200028e0600 */
[----:B------:R2:W-:Y:S04]  /*174e0*/  STL.64 [R1+0x290], R150 ;  /* 0x0002909601007387 */ /* 0x0005e80000100a00 */
[----:B------:R-:W3:Y:S01]  /*174f0*/  LDL.LU.64 R216, [R1+0x5a0] ;  /* 0x0005a00001d87983 */ /* 0x000ee20000300a00 */
[----:B----4-:R-:W-:-:S05]  /*17500*/  VIADD R247, R247, 0xfffffe8b ;  /* 0xfffffe8bf7f77836 */ /* 0x010fca0000000000 */
[----:B------:R-:W-:Y:S01]  /*17510*/  ISETP.GE.U32.AND P4, PT, R247, 0x7ffffe0c, PT ;  /* 0x7ffffe0cf700780c */ /* 0x000fe20003f86070 */
[----:B-1----:R-:W-:Y:S02]  /*17520*/  VIADD R247, R145, 0xfffffe89 ;  /* 0xfffffe8991f77836 */ /* 0x002fe40000000000 */
[----:B------:R-:W-:Y:S01]  /*17530*/  VIADD R144, R144, 0xfffffe8a ;  /* 0xfffffe8a90907836 */ /* 0x000fe20000000000 */
[----:B------:R-:W1:Y:S02]  /*17540*/  LDC R145, c[0x0][0x3a0] ;  /* 0x0000e800ff917b82 */ /* 0x000e640000000800 */
[----:B------:R-:W-:-:S06]  /*17550*/  ISETP.GE.U32.AND P2, PT, R247, 0x7ffffe0a, PT ;  /* 0x7ffffe0af700780c */ /* 0x000fcc0003f46070 */
[----:B------:R-:W4:Y:S01]  /*17560*/  LDC R247, c[0x0][0x3a0] ;  /* 0x0000e800fff77b82 */ /* 0x000f220000000800 */
[----:B------:R-:W-:Y:S01]  /*17570*/  ISETP.GE.U32.AND P3, PT, R144, 0x7ffffe0b, PT ;  /* 0x7ffffe0b9000780c */ /* 0x000fe20003f66070 */
[----:B------:R-:W-:Y:S06]  /*17580*/  LDGSTS.E [R246+0x301d0], desc[UR22][R194.64], !P4 ;  /* 0x301d0000c2f67fae */ /* 0x000fec000e1a1016 */
[----:B------:R-:W1:Y:S06]  /*17590*/  LDC R144, c[0x0][0x3a0] ;  /* 0x0000e800ff907b82 */ /* 0x000e6c0000000800 */
[----:B------:R2:W-:Y:S04]  /*175a0*/  LDGSTS.E [R246+0x301d4], desc[UR22][R150.64], !P3 ;  /* 0x301d400096f67fae */ /* 0x0005e8000d9a1016 */
[----:B------:R1:W-:Y:S01]  /*175b0*/  LDGSTS.E [R246+0x301d8], desc[UR22][R146.64], !P2 ;  /* 0x301d800092f67fae */ /* 0x0003e2000d1a1016 */
[----:B----4-:R-:W-:-:S05]  /*175c0*/  VIADD R247, R247, 0xfffffe88 ;  /* 0xfffffe88f7f77836 */ /* 0x010fca0000000000 */
[----:B------:R-:W-:Y:S01]  /*175d0*/  ISETP.GE.U32.AND P4, PT, R247, 0x7ffffe09, PT ;  /* 0x7ffffe09f700780c */ /* 0x000fe20003f86070 */
[----:B-1----:R-:W-:Y:S02]  /*175e0*/  VIADD R247, R145, 0xfffffe86 ;  /* 0xfffffe8691f77836 */ /* 0x002fe40000000000 */
[----:B------:R-:W-:Y:S01]  /*175f0*/  VIADD R144, R144, 0xfffffe87 ;  /* 0xfffffe8790907836 */ /* 0x000fe20000000000 */
[----:B------:R-:W1:Y:S02]  /*17600*/  LDC R145, c[0x0][0x3a0] ;  /* 0x0000e800ff917b82 */ /* 0x000e640000000800 */
[----:B------:R-:W-:Y:S02]  /*17610*/  ISETP.GE.U32.AND P2, PT, R247, 0x7ffffe07, PT ;  /* 0x7ffffe07f700780c */ /* 0x000fe40003f46070 */
[----:B------:R-:W-:-:S04]  /*17620*/  ISETP.GE.U32.AND P3, PT, R144, 0x7ffffe08, PT ;  /* 0x7ffffe089000780c */ /* 0x000fc80003f66070 */
[----:B------:R-:W4:Y:S08]  /*17630*/  LDC R247, c[0x0][0x3a0] ;  /* 0x0000e800fff77b82 */ /* 0x000f300000000800 */
[----:B------:R-:W1:Y:S01]  /*17640*/  LDC R144, c[0x0][0x3a0] ;  /* 0x0000e800ff907b82 */ /* 0x000e620000000800 */
[----:B------:R1:W-:Y:S01]  /*17650*/  STL.64 [R1+0x298], R146 ;  /* 0x0002989201007387 */ /* 0x0003e20000100a00 */
[----:B----4-:R-:W-:-:S02]  /*17660*/  VIADD R247, R247, 0xfffffe85 ;  /* 0xfffffe85f7f77836 */ /* 0x010fc40000000000 */
[----:B-1----:R-:W-:Y:S01]  /*17670*/  VIADD R144, R144, 0xfffffe84 ;  /* 0xfffffe8490907836 */ /* 0x002fe20000000000 */
[----:B--2---:R-:W-:-:S05]  /*17680*/  IADD3 R150, P5, PT, R148, R2, RZ ;  /* 0x0000000294967210 */ /* 0x004fca0007fbe0ff */
[----:B------:R-:W-:Y:S01]  /*17690*/  IMAD.X R151, R149, 0x1, R0, P5 ;  /* 0x0000000195977824 */ /* 0x000fe200028e0600 */
[----:B------:R-:W-:-:S04]  /*176a0*/  IADD3 R148, P5, PT, R152, R2, RZ ;  /* 0x0000000298947210 */ /* 0x000fc80007fbe0ff */
[----:B------:R3:W-:Y:S01]  /*176b0*/  LDGSTS.E [R246+0x301dc], desc[UR22][R150.64], !P4 ;  /* 0x301dc00096f67fae */ /* 0x0007e2000e1a1016 */
[----:B------:R-:W-:Y:S01]  /*176c0*/  IMAD.X R149, R153, 0x1, R0, P5 ;  /* 0x0000000199957824 */ /* 0x000fe200028e0600 */
[----:B------:R-:W-:Y:S02]  /*176d0*/  IADD3 R146, P5, PT, R154, R2, RZ ;  /* 0x000000029a927210 */ /* 0x000fe40007fbe0ff */
[----:B------:R3:W-:Y:S02]  /*176e0*/  STL.64 [R1+0x2b8], R150 ;  /* 0x0002b89601007387 */ /* 0x0007e40000100a00 */
[----:B------:R-:W-:Y:S02]  /*176f0*/  IADD3.X R147, PT, PT, R155, R0, RZ, P5, !PT ;  /* 0x000000009b937210 */ /* 0x000fe40002ffe4ff */
[----:B------:R1:W-:Y:S04]  /*17700*/  STL.64 [R1+0x2c0], R148 ;  /* 0x0002c09401007387 */ /* 0x0003e80000100a00 */
[----:B------:R1:W-:Y:S01]  /*17710*/  LDGSTS.E [R246+0x301e0], desc[UR22][R148.64], !P3 ;  /* 0x301e000094f67fae */ /* 0x0003e2000d9a1016 */
[----:B---3--:R-:W-:-:S03]  /*17720*/  IADD3 R150, P5, PT, R208, R2, RZ ;  /* 0x00000002d0967210 */ /* 0x008fc60007fbe0ff */
[----:B------:R2:W-:Y:S02]  /*17730*/  STL.64 [R1+0x2d8], R146 ;  /* 0x0002d89201007387 */ /* 0x0005e40000100a00 */
[----:B------:R-:W-:Y:S02]  /*17740*/  IMAD.X R151, R209, 0x1, R0, P5 ;  /* 0x00000001d1977824 */ /* 0x000fe400028e0600 */
[----:B------:R2:W-:Y:S01]  /*17750*/  LDGSTS.E [R246+0x301e4], desc[UR22][R146.64], !P2 ;  /* 0x301e400092f67fae */ /* 0x0005e2000d1a1016 */
[----:B-1----:R-:W-:Y:S02]  /*17760*/  IADD3 R148, P5, PT, R216, R2, RZ ;  /* 0x00000002d8947210 */ /* 0x002fe40007fbe0ff */
[----:B------:R-:W-:-:S03]  /*17770*/  ISETP.GE.U32.AND P4, PT, R247, 0x7ffffe06, PT ;  /* 0x7ffffe06f700780c */ /* 0x000fc60003f86070 */
[--C-:B------:R-:W-:Y:S01]  /*17780*/  IMAD.X R149, R217, 0x1, R0.reuse, P5 ;  /* 0x00000001d9957824 */ /* 0x100fe200028e0600 */
[----:B------:R-:W-:Y:S01]  /*17790*/  ISETP.GE.U32.AND P3, PT, R144, 0x7ffffe05, PT ;  /* 0x7ffffe059000780c */ /* 0x000fe20003f66070 */
[----:B------:R-:W-:Y:S01]  /*177a0*/  VIADD R247, R145, 0xfffffe83 ;  /* 0xfffffe8391f77836 */ /* 0x000fe20000000000 */
[----:B------:R-:W1:Y:S01]  /*177b0*/  LDC R144, c[0x0][0x3a0] ;  /* 0x0000e800ff907b82 */ /* 0x000e620000000800 */
[----:B--2---:R-:W-:Y:S01]  /*177c0*/  IADD3 R146, P5, PT, R200, R2, RZ ;  /* 0x00000002c8927210 */ /* 0x004fe20007fbe0ff */
[----:B------:R2:W-:Y:S04]  /*177d0*/  STL.64 [R1+0x2f8], R150 ;  /* 0x0002f89601007387 */ /* 0x0005e80000100a00 */
[----:B------:R-:W-:Y:S02]  /*177e0*/  IMAD.X R147, R201, 0x1, R0, P5 ;  /* 0x00000001c9937824 */ /* 0x000fe400028e0600 */
[----:B------:R-:W3:Y:S01]  /*177f0*/  LDC R145, c[0x0][0x3a0] ;  /* 0x0000e800ff917b82 */ /* 0x000ee20000000800 */
[----:B------:R-:W-:Y:S01]  /*17800*/  ISETP.GE.U32.AND P2, PT, R247, 0x7ffffe04, PT ;  /* 0x7ffffe04f700780c */ /* 0x000fe20003f46070 */
[----:B------:R4:W-:Y:S04]  /*17810*/  STL.64 [R1+0x300], R148 ;  /* 0x0003009401007387 */ /* 0x0009e80000100a00 */
[----:B------:R1:W-:Y:S02]  /*17820*/  STL.64 [R1+0x308], R146 ;  /* 0x0003089201007387 */ /* 0x0003e40000100a00 */
[----:B------:R-:W4:Y:S02]  /*17830*/  LDC R247, c[0x0][0x3a0] ;  /* 0x0000e800fff77b82 */ /* 0x000f240000000800 */
[----:B------:R-:W4:Y:S04]  /*17840*/  LDL.LU.64 R154, [R1+0x9e0] ;  /* 0x0009e000019a7983 */ /* 0x000f280000300a00 */
[----:B------:R2:W-:Y:S04]  /*17850*/  LDGSTS.E [R246+0x301e8], desc[UR22][R150.64], !P4 ;  /* 0x301e800096f67fae */ /* 0x0005e8000e1a1016 */
[----:B------:R-:W4:Y:S01]  /*17860*/  LDL.LU.64 R194, [R1+0x9d8] ;  /* 0x0009d80001c27983 */ /* 0x000f220000300a00 */
[----:B-1----:R-:W-:-:S03]  /*17870*/  VIADD R200, R144, 0xfffffe81 ;  /* 0xfffffe8190c87836 */ /* 0x002fc60000000000 */
[----:B------:R-:W-:Y:S01]  /*17880*/  LDGSTS.E [R246+0x301ec], desc[UR22][R148.64], !P3 ;  /* 0x301ec00094f67fae */ /* 0x000fe2000d9a1016 */
[-C--:B--2---:R-:W-:Y:S01]  /*17890*/  IADD3 R150, P4, PT, R198, R2.reuse, RZ ;  /* 0x00000002c6967210 */ /* 0x084fe20007f9e0ff */
[----:B---3--:R-:W-:Y:S02]  /*178a0*/  VIADD R201, R145, 0xfffffe82 ;  /* 0xfffffe8291c97836 */ /* 0x008fe40000000000 */
[----:B------:R1:W-:Y:S02]  /*178b0*/  LDGSTS.E [R246+0x301f0], desc[UR22][R146.64], !P2 ;  /* 0x301f000092f67fae */ /* 0x0003e4000d1a1016 */
[----:B------:R-:W-:Y:S02]  /*178c0*/  IMAD.X R151, R199, 0x1, R0, P4 ;  /* 0x00000001c7977824 */ /* 0x000fe400020e0600 */
[----:B----4-:R-:W2:Y:S01]  /*178d0*/  LDL.LU.64 R148, [R1+0x9d0] ;  /* 0x0009d00001947983 */ /* 0x010ea20000300a00 */
[----:B------:R-:W-:Y:S01]  /*178e0*/  ISETP.GE.U32.AND P3, PT, R201, 0x7ffffe03, PT ;  /* 0x7ffffe03c900780c */ /* 0x000fe20003f66070 */
[----:B------:R-:W-:Y:S01]  /*178f0*/  VIADD R144, R247, 0xfffffe80 ;  /* 0xfffffe80f7907836 */ /* 0x000fe20000000000 */
[----:B------:R-:W-:Y:S01]  /*17900*/  ISETP.GE.U32.AND P2, PT, R200, 0x7ffffe02, PT ;  /* 0x7ffffe02c800780c */ /* 0x000fe20003f46070 */
[----:B------:R-:W-:Y:S01]  /*17910*/  STL.64 [R1+0x340], R150 ;  /* 0x0003409601007387 */ /* 0x000fe20000100a00 */
[----:B-1----:R-:W-:-:S03]  /*17920*/  IADD3 R146, P5, PT, R196, R2, RZ ;  /* 0x00000002c4927210 */ /* 0x002fc60007fbe0ff */
[----:B------:R-:W3:Y:S01]  /*17930*/  LDL.LU.64 R200, [R1+0x9c8] ;  /* 0x0009c80001c87983 */ /* 0x000ee20000300a00 */
[----:B------:R-:W-:Y:S01]  /*17940*/  ISETP.GE.U32.AND P4, PT, R144, 0x7ffffe01, PT ;  /* 0x7ffffe019000780c */ /* 0x000fe20003f86070 */
[----:B------:R-:W-:Y:S01]  /*17950*/  IMAD.X R147, R197, 0x1, R0, P5 ;  /* 0x00000001c5937824 */ /* 0x000fe200028e0600 */
[----:B------:R-:W-:-:S03]  /*17960*/  IADD3 R144, P5, PT, R134, R2, RZ ;  /* 0x0000000286907210 */ /* 0x000fc60007fbe0ff */
[----:B------:R1:W-:Y:S02]  /*17970*/  LDGSTS.E [R246+0x301f4], desc[UR22][R150.64], !P3 ;  /* 0x301f400096f67fae */ /* 0x0003e4000d9a1016 */
[----:B------:R-:W-:Y:S02]  /*17980*/  IMAD.X R145, R135, 0x1, R0, P5 ;  /* 0x0000000187917824 */ /* 0x000fe400028e0600 */
[----:B------:R4:W-:Y:S04]  /*17990*/  STL.64 [R1+0x348], R146 ;  /* 0x0003489201007387 */ /* 0x0009e80000100a00 */
[----:B------:R-:W3:Y:S04]  /*179a0*/  LDL.LU.64 R152, [R1+0x9c0] ;  /* 0x0009c00001987983 */ /* 0x000ee80000300a00 */
[----:B------:R1:W-:Y:S04]  /*179b0*/  STL.64 [R1+0x358], R144 ;  /* 0x0003589001007387 */ /* 0x0003e80000100a00 */
[----:B------:R-:W3:Y:S04]  /*179c0*/  LDL.LU.64 R208, [R1+0x9b8] ;  /* 0x0009b80001d07983 */ /* 0x000ee80000300a00 */
[----:B------:R-:W3:Y:S01]  /*179d0*/  LDL.LU.64 R216, [R1+0x9b0] ;  /* 0x0009b00001d87983 */ /* 0x000ee20000300a00 */
[----:B-----5:R-:W-:-:S03]  /*179e0*/  ISETP.GE.AND P3, PT, R133, R207, PT ;  /* 0x000000cf8500720c */ /* 0x020fc60003f66270 */
[----:B------:R-:W-:Y:S01]  /*179f0*/  LDGSTS.E [R246+0x301f8], desc[UR22][R146.64], !P2 ;  /* 0x301f800092f67fae */ /* 0x000fe2000d1a1016 */
[----:B------:R-:W-:Y:S02]  /*17a00*/  ISETP.GT.AND P2, PT, R252, 0x17f, PT ;  /* 0x0000017ffc00780c */ /* 0x000fe40003f44270 */
[----:B------:R-:W-:Y:S01]  /*17a10*/  SEL R134, RZ, 0x4, P3 ;  /* 0x00000004ff867807 */ /* 0x000fe20001800000 */
[----:B------:R-:W-:Y:S03]  /*17a20*/  LDGSTS.E [R246+0x301fc], desc[UR22][R144.64], !P4 ;  /* 0x301fc00090f67fae */ /* 0x000fe6000e1a1016 */
[----:B------:R-:W-:Y:S01]  /*17a30*/  SEL R134, R134, RZ, P2 ;  /* 0x000000ff86867207 */ /* 0x000fe20001000000 */
[----:B------:R-:W0:Y:S01]  /*17a40*/  LDGDEPBAR ;  /* 0x00000000000079af */ /* 0x000e220000000000 */
[----:B------:R-:W-:Y:S02]  /*17a50*/  SHF.R.S32.HI R135, RZ, 0x1f, R206 ;  /* 0x0000001fff877819 */ /* 0x000fe400000114ce */
[----:B------:R-:W-:Y:S01]  /*17a60*/  ISETP.NE.U32.AND P2, PT, R134, RZ, PT ;  /* 0x000000ff8600720c */ /* 0x000fe20003f45070 */
[----:B----4-:R-:W4:Y:S01]  /*17a70*/  LDL.LU.64 R146, [R1+0x9a8] ;  /* 0x0009a80001927983 */ /* 0x010f220000300a00 */
[----:B------:R-:W-:-:S02]  /*17a80*/  SHF.L.U32 R134, R206, 0x2, RZ ;  /* 0x00000002ce867819 */ /* 0x000fc400000006ff */
[----:B------:R-:W-:Y:S01]  /*17a90*/  SHF.L.U64.HI R135, R206, 0x2, R135 ;  /* 0x00000002ce877819 */ /* 0x000fe20000010287 */
[----:B-1----:R-:W4:Y:S01]  /*17aa0*/  LDL.LU.64 R144, [R1+0x9a0] ;  /* 0x0009a00001907983 */ /* 0x002f220000300a00 */
[----:B------:R-:W-:-:S05]  /*17ab0*/  IADD3 R150, P3, PT, R154, R134, RZ ;  /* 0x000000869a967210 */ /* 0x000fca0007f7e0ff */
[----:B------:R-:W-:-:S05]  /*17ac0*/  IMAD.X R151, R155, 0x1, R135, P3 ;  /* 0x000000019b977824 */ /* 0x000fca00018e0687 */
[----:B------:R1:W-:Y:S04]  /*17ad0*/  STL.64 [R1+0x350], R150 ;  /* 0x0003509601007387 */ /* 0x0003e80000100a00 */
[----:B------:R1:W-:Y:S04]  /*17ae0*/  LDGSTS.E [R143+0x20000], desc[UR22][R150.64], P2 ;  /* 0x20000000968f7fae */ /* 0x0003e800091a1016 */
[----:B------:R-:W4:Y:S01]  /*17af0*/  LDL.LU.64 R154, [R1+0x998] ;  /* 0x00099800019a7983 */ /* 0x000f220000300a00 */
[----:B-1----:R-:W-:-:S05]  /*17b00*/  IADD3 R150, P3, PT, R194, R134, RZ ;  /* 0x00000086c2967210 */ /* 0x002fca0007f7e0ff */
[----:B------:R-:W-:Y:S01]  /*17b10*/  IMAD.X R151, R195, 0x1, R135, P3 ;  /* 0x00000001c3977824 */ /* 0x000fe200018e0687 */
[----:B--2---:R-:W-:-:S04]  /*17b20*/  IADD3 R196, P3, PT, R148, R134, RZ ;  /* 0x0000008694c47210 */ /* 0x004fc80007f7e0ff */
[----:B------:R-:W-:Y:S01]  /*17b30*/  LDGSTS.E [R143+0x20400], desc[UR22][R150.64], P2 ;  /* 0x20400000968f7fae */ /* 0x000fe200091a1016 */
[--C-:B------:R-:W-:Y:S01]  /*17b40*/  IMAD.X R197, R149, 0x1, R135.reuse, P3 ;  /* 0x0000000195c57824 */ /* 0x100fe200018e0687 */
[-C--:B---3--:R-:W-:Y:S02]  /*17b50*/  IADD3 R194, P3, PT, R200, R134.reuse, RZ ;  /* 0x00000086c8c27210 */ /* 0x088fe40007f7e0ff */
[----:B------:R-:W2:Y:S03]  /*17b60*/  LDL.LU.64 R148, [R1+0x990] ;  /* 0x0009900001947983 */ /* 0x000ea60000300a00 */
[----:B------:R-:W-:Y:S01]  /*17b70*/  IMAD.X R195, R201, 0x1, R135, P3 ;  /* 0x00000001c9c37824 */ /* 0x000fe200018e0687 */
[----:B------:R1:W-:Y:S04]  /*17b80*/  STL.64 [R1+0x3d0], R150 ;  /* 0x0003d09601007387 */ /* 0x0003e80000100a00 */
[----:B------:R-:W-:Y:S04]  /*17b90*/  STL.64 [R1+0x410], R196 ;  /* 0x000410c401007387 */ /* 0x000fe80000100a00 */
[----:B------:R-:W-:Y:S04]  /*17ba0*/  LDGSTS.E [R143+0x20800], desc[UR22][R196.64], P2 ;  /* 0x20800000c48f7fae */ /* 0x000fe800091a1016 */
[----:B-1----:R-:W3:Y:S04]  /*17bb0*/  LDL.LU.64 R150, [R1+0x988] ;  /* 0x0009880001967983 */ /* 0x002ee80000300a00 */
[----:B------:R1:W-:Y:S04]  /*17bc0*/  STL.64 [R1+0x450], R194 ;  /* 0x000450c201007387 */ /* 0x0003e80000100a00 */
[----:B------:R1:W-:Y:S04]  /*17bd0*/  LDGSTS.E [R143+0x20c00], desc[UR22][R194.64], P2 ;  /* 0x20c00000c28f7fae */ /* 0x0003e800091a1016 */
[----:B------:R-:W3:Y:S01]  /*17be0*/  LDL.LU.64 R198, [R1+0x980] ;  /* 0x0009800001c67983 */ /* 0x000ee20000300a00 */
[----:B-1----:R-:W-:-:S05]  /*17bf0*/  IADD3 R194, P3, PT, R152, R134, RZ ;  /* 0x0000008698c27210 */ /* 0x002fca0007f7e0ff */
[----:B------:R-:W-:Y:S01]  /*17c00*/  IMAD.X R195, R153, 0x1, R135, P3 ;  /* 0x0000000199c37824 */ /* 0x000fe200018e0687 */
[----:B------:R-:W-:-:S04]  /*17c10*/  IADD3 R196, P3, PT, R208, R134, RZ ;  /* 0x00000086d0c47210 */ /* 0x000fc80007f7e0ff */
[----:B------:R-:W-:Y:S01]  /*17c20*/  LDGSTS.E [R143+0x21000], desc[UR22][R194.64], P2 ;  /* 0x21000000c28f7fae */ /* 0x000fe200091a1016 */
[----:B------:R-:W-:-:S03]  /*17c30*/  IMAD.X R197, R209, 0x1, R135, P3 ;  /* 0x00000001d1c57824 */ /* 0x000fc600018e0687 */
[----:B------:R-:W3:Y:S01]  /*17c40*/  LDL.LU.64 R208, [R1+0x598] ;  /* 0x0005980001d07983 */ /* 0x000ee20000300a00 */
[----:B------:R-:W-:-:S03]  /*17c50*/  IADD3 R152, P3, PT, R216, R134, RZ ;  /* 0x00000086d8987210 */ /* 0x000fc60007f7e0ff */
[----:B------:R1:W-:Y:S02]  /*17c60*/  STL.64 [R1+0x5a0], R194 ;  /* 0x0005a0c201007387 */ /* 0x0003e40000100a00 */
[----:B------:R-:W-:Y:S02]  /*17c70*/  IMAD.X R153, R217, 0x1, R135, P3 ;  /* 0x00000001d9997824 */ /* 0x000fe400018e0687 */
[----:B------:R-:W-:Y:S04]  /*17c80*/  STL.64 [R1+0x5a8], R196 ;  /* 0x0005a8c401007387 */ /* 0x000fe80000100a00 */
[----:B------:R-:W-:Y:S04]  /*17c90*/  LDGSTS.E [R143+0x21400], desc[UR22][R196.64], P2 ;  /* 0x21400000c48f7fae */ /* 0x000fe800091a1016 */
[----:B-1----:R-:W3:Y:S04]  /*17ca0*/  LDL.LU.64 R194, [R1+0x590] ;  /* 0x0005900001c27983 */ /* 0x002ee80000300a00 */
[----:B------:R4:W-:Y:S04]  /*17cb0*/  STL.64 [R1+0x5b0], R152 ;  /* 0x0005b09801007387 */ /* 0x0009e80000100a00 */
[----:B------:R-:W3:Y:S04]  /*17cc0*/  LDL.LU.64 R216, [R1+0x588] ;  /* 0x0005880001d87983 */ /* 0x000ee80000300a00 */
[----:B------:R-:W3:Y:S04]  /*17cd0*/  LDL.LU.64 R200, [R1+0x580] ;  /* 0x0005800001c87983 */ /* 0x000ee80000300a00 */
[----:B------:R4:W-:Y:S02]  /*17ce0*/  LDGSTS.E [R143+0x21800], desc[UR22][R152.64], P2 ;  /* 0x21800000988f7fae */ /* 0x0009e400091a1016 */
[----:B----4-:R-:W-:-:S05]  /*17cf0*/  IADD3 R152, P3, PT, R146, R134, RZ ;  /* 0x0000008692987210 */ /* 0x010fca0007f7e0ff */
[----:B------:R-:W-:Y:S01]  /*17d00*/  IMAD.X R153, R147, 0x1, R135, P3 ;  /* 0x0000000193997824 */ /* 0x000fe200018e0687 */
[----:B------:R-:W-:-:S04]  /*17d10*/  IADD3 R146, P3, PT, R144, R134, RZ ;  /* 0x0000008690927210 */ /* 0x000fc80007f7e0ff */
[----:B------:R2:W-:Y:S01]  /*17d20*/  LDGSTS.E [R143+0x21c00], desc[UR22][R152.64], P2 ;  /* 0x21c00000988f7fae */ /* 0x0005e200091a1016 */
[----:B------:R-:W-:-:S03]  /*17d30*/  IMAD.X R147, R145, 0x1, R135, P3 ;  /* 0x0000000191937824 */ /* 0x000fc600018e0687 */
[----:B------:R-:W-:Y:S04]  /*17d40*/  STL.64 [R1+0x5c0], R152 ;  /* 0x0005c09801007387 */ /* 0x000fe80000100a00 */
[----:B------:R1:W-:Y:S04]  /*17d50*/  STL.64 [R1+0x5d8], R146 ;  /* 0x0005d89201007387 */ /* 0x0003e80000100a00 */
[----:B------:R-:W-:Y:S04]  /*17d60*/  LDGSTS.E [R143+0x22000], desc[UR22][R146.64], P2 ;  /* 0x22000000928f7fae */ /* 0x000fe800091a1016 */
[----:B-1----:R-:W4:Y:S01]  /*17d70*/  LDL.LU.64 R146, [R1+0x578] ;  /* 0x0005780001927983 */ /* 0x002f220000300a00 */
[----:B------:R-:W-:-:S05]  /*17d80*/  IADD3 R144, P3, PT, R154, R134, RZ ;  /* 0x000000869a907210 */ /* 0x000fca0007f7e0ff */
[----:B------:R-:W-:-:S05]  /*17d90*/  IMAD.X R145, R155, 0x1, R135, P3 ;  /* 0x000000019b917824 */ /* 0x000fca00018e0687 */
[----:B------:R1:W-:Y:S04]  /*17da0*/  STL.64 [R1+0x608], R144 ;  /* 0x0006089001007387 */ /* 0x0003e80000100a00 */
[----:B------:R-:W4:Y:S04]  /*17db0*/  LDL.LU.64 R154, [R1+0x570] ;  /* 0x00057000019a7983 */ /* 0x000f280000300a00 */
[----:B------:R-:W-:Y:S01]  /*17dc0*/  LDGSTS.E [R143+0x22400], desc[UR22][R144.64], P2 ;  /* 0x22400000908f7fae */ /* 0x000fe200091a1016 */
[----:B--2---:R-:W-:-:S05]  /*17dd0*/  IADD3 R152, P3, PT, R148, R134, RZ ;  /* 0x0000008694987210 */ /* 0x004fca0007f7e0ff */
[----:B------:R-:W-:Y:S01]  /*17de0*/  IMAD.X R153, R149, 0x1, R135, P3 ;  /* 0x0000000195997824 */ /* 0x000fe200018e0687 */
[----:B-1----:R-:W2:Y:S01]  /*17df0*/  LDL.LU.64 R144, [R1+0x568] ;  /* 0x0005680001907983 */ /* 0x002ea20000300a00 */
[----:B---3--:R-:W-:-:S03]  /*17e00*/  IADD3 R148, P3, PT, R150, R134, RZ ;  /* 0x0000008696947210 */ /* 0x008fc60007f7e0ff */
[----:B------:R-:W-:Y:S02]  /*17e10*/  STL.64 [R1+0x648], R152 ;  /* 0x0006489801007387 */ /* 0x000fe40000100a00 */
[----:B------:R-:W-:Y:S02]  /*17e20*/  IMAD.X R149, R151, 0x1, R135, P3 ;  /* 0x0000000197957824 */ /* 0x000fe400018e0687 */
[----:B------:R-:W-:Y:S01]  /*17e30*/  LDGSTS.E [R143+0x22800], desc[UR22][R152.64], P2 ;  /* 0x22800000988f7fae */ /* 0x000fe200091a1016 */
[----:B------:R-:W-:-:S03]  /*17e40*/  IADD3 R150, P3, PT, R198, R134, RZ ;  /* 0x00000086c6967210 */ /* 0x000fc60007f7e0ff */
[----:B------:R1:W-:Y:S01]  /*17e50*/  STL.64 [R1+0x670], R148 ;  /* 0x0006709401007387 */ /* 0x0003e20000100a00 */
[----:B------:R-:W-:-:S03]  /*17e60*/  IADD3.X R151, PT, PT, R199, R135, RZ, P3, !PT ;  /* 0x00000087c7977210 */ /* 0x000fc60001ffe4ff */
[----:B------:R-:W-:Y:S04]  /*17e70*/  LDGSTS.E [R143+0x22c00], desc[UR22][R148.64], P2 ;  /* 0x22c00000948f7fae */ /* 0x000fe800091a1016 */
[----:B------:R3:W-:Y:S04]  /*17e80*/  LDGSTS.E [R143+0x23000], desc[UR22][R150.64], P2 ;  /* 0x23000000968f7fae */ /* 0x0007e800091a1016 */
[----:B-1----:R-:W2:Y:S04]  /*17e90*/  LDL.LU.64 R148, [R1+0x560] ;  /* 0x0005600001947983 */ /* 0x002ea80000300a00 */
[----:B------:R3:W-:Y:S01]  /*17ea0*/  STL.64 [R1+0x690], R150 ;  /* 0x0006909601007387 */ /* 0x0007e20000100a00 */
[----:B------:R-:W-:-:S03]  /*17eb0*/  IADD3 R196, P3, PT, R208, R134, RZ ;  /* 0x00000086d0c47210 */ /* 0x000fc60007f7e0ff */
[----:B------:R-:W2:Y:S02]  /*17ec0*/  LDL.LU.64 R152, [R1+0x558] ;  /* 0x0005580001987983 */ /* 0x000ea40000300a00 */
[----:B------:R-:W-:Y:S02]  /*17ed0*/  IMAD.X R197, R209, 0x1, R135, P3 ;  /* 0x00000001d1c57824 */ /* 0x000fe400018e0687 */
[----:B------:R-:W2:Y:S01]  /*17ee0*/  LDL.LU.64 R208, [R1+0x550] ;  /* 0x0005500001d07983 */ /* 0x000ea20000300a00 */
[----:B---3--:R-:W-:-:S03]  /*17ef0*/  IADD3 R150, P3, PT, R194, R134, RZ ;  /* 0x00000086c2967210 */ /* 0x008fc60007f7e0ff */
[----:B------:R-:W-:Y:S02]  /*17f00*/  LDGSTS.E [R143+0x23400], desc[UR22][R196.64], P2 ;  /* 0x23400000c48f7fae */ /* 0x000fe400091a1016 */
[--C-:B------:R-:W-:Y:S01]  /*17f10*/  IMAD.X R151, R195, 0x1, R135.reuse, P3 ;  /* 0x00000001c3977824 */ /* 0x100fe200018e0687 */
[-C--:B------:R-:W-:Y:S01]  /*17f20*/  IADD3 R194, P3, PT, R216, R134.reuse, RZ ;  /* 0x00000086d8c27210 */ /* 0x080fe20007f7e0ff */
[----:B------:R-:W-:Y:S04]  /*17f30*/  STL.64 [R1+0x6a8], R196 ;  /* 0x0006a8c401007387 */ /* 0x000fe80000100a00 */
[----:B------:R-:W-:Y:S01]  /*17f40*/  IMAD.X R195, R217, 0x1, R135, P3 ;  /* 0x00000001d9c37824 */ /* 0x000fe200018e0687 */
[----:B------:R1:W-:Y:S04]  /*17f50*/  STL.64 [R1+0x6b8], R150 ;  /* 0x0006b89601007387 */ /* 0x0003e80000100a00 */
[----:B------:R-:W-:Y:S04]  /*17f60*/  LDGSTS.E [R143+0x23800], desc[UR22][R150.64], P2 ;  /* 0x23800000968f7fae */ /* 0x000fe800091a1016 */
[----:B------:R3:W-:Y:S04]  /*17f70*/  LDGSTS.E [R143+0x23c00], desc[UR22][R194.64], P2 ;  /* 0x23c00000c28f7fae */ /* 0x0007e800091a1016 */
[----:B-1----:R-:W2:Y:S04]  /*17f80*/  LDL.LU.64 R150, [R1+0x548] ;  /* 0x0005480001967983 */ /* 0x002ea80000300a00 */
[----:B------:R3:W-:Y:S04]  /*17f90*/  STL.64 [R1+0x6c0], R194 ;  /* 0x0006c0c201007387 */ /* 0x0007e80000100a00 */
[----:B------:R-:W2:Y:S01]  /*17fa0*/  LDL.LU.64 R216, [R1+0x540] ;  /* 0x0005400001d87983 */ /* 0x000ea20000300a00 */
[----:B---3--:R-:W-:-:S05]  /*17fb0*/  IADD3 R194, P3, PT, R200, R134, RZ ;  /* 0x00000086c8c27210 */ /* 0x008fca0007f7e0ff */
[----:B------:R-:W-:-:S05]  /*17fc0*/  IMAD.X R195, R201, 0x1, R135, P3 ;  /* 0x00000001c9c37824 */ /* 0x000fca00018e0687 */
[----:B------:R1:W-:Y:S04]  /*17fd0*/  STL.64 [R1+0x360], R194 ;  /* 0x000360c201007387 */ /* 0x0003e80000100a00 */
[----:B------:R-:W3:Y:S01]  /*17fe0*/  LDL.LU.64 R200, [R1+0x538] ;  /* 0x0005380001c87983 */ /* 0x000ee20000300a00 */
[----:B----4-:R-:W-:-:S03]  /*17ff0*/  IADD3 R196, P3, PT, R146, R134, RZ ;  /* 0x0000008692c47210 */ /* 0x010fc60007f7e0ff */
[----:B------:R1:W-:Y:S02]  /*18000*/  LDGSTS.E [R136+0x20080], desc[UR22][R194.64], P2 ;  /* 0x20080000c2887fae */ /* 0x0003e400091a1016 */
[----:B------:R-:W-:Y:S02]  /*18010*/  IMAD.X R197, R147, 0x1, R135, P3 ;  /* 0x0000000193c57824 */ /* 0x000fe400018e0687 */
[----:B------:R-:W4:Y:S04]  /*18020*/  LDL.LU.64 R146, [R1+0x530] ;  /* 0x0005300001927983 */ /* 0x000f280000300a00 */
[----:B------:R-:W-:Y:S04]  /*18030*/  STL.64 [R1+0x3c8], R196 ;  /* 0x0003c8c401007387 */ /* 0x000fe80000100a00 */
[----:B------:R1:W-:Y:S02]  /*18040*/  LDGSTS.E [R136+0x20480], desc[UR22][R196.64], P2 ;  /* 0x20480000c4887fae */ /* 0x0003e400091a1016 */
[----:B-1----:R-:W-:-:S05]  /*18050*/  IADD3 R194, P3, PT, R154, R134, RZ ;  /* 0x000000869ac27210 */ /* 0x002fca0007f7e0ff */
[----:B------:R-:W-:-:S05]  /*18060*/  IMAD.X R195, R155, 0x1, R135, P3 ;  /* 0x000000019bc37824 */ /* 0x000fca00018e0687 */
[----:B------:R-:W-:Y:S04]  /*18070*/  STL.64 [R1+0x408], R194 ;  /* 0x000408c201007387 */ /* 0x000fe80000100a00 */
[----:B------:R1:W-:Y:S01]  /*18080*/  LDGSTS.E [R136+0x20880], desc[UR22][R194.64], P2 ;  /* 0x20880000c2887fae */ /* 0x0003e200091a1016 */
[----:B--2---:R-:W-:-:S05]  /*18090*/  IADD3 R154, P3, PT, R144, R134, RZ ;  /* 0x00000086909a7210 */ /* 0x004fca0007f7e0ff */
[----:B------:R-:W-:Y:S02]  /*180a0*/  IMAD.X R155, R145, 0x1, R135, P3 ;  /* 0x00000001919b7824 */ /* 0x000fe400018e0687 */
[----:B------:R-:W2:Y:S04]  /*180b0*/  LDL.LU.64 R144, [R1+0x528] ;  /* 0x0005280001907983 */ /* 0x000ea80000300a00 */
[----:B------:R1:W-:Y:S04]  /*180c0*/  STL.64 [R1+0x448], R154 ;  /* 0x0004489a01007387 */ /* 0x0003e80000100a00 */
[----:B------:R-:W-:Y:S04]  /*180d0*/  LDGSTS.E [R136+0x20c80], desc[UR22][R154.64], P2 ;  /* 0x20c800009a887fae */ /* 0x000fe800091a1016 */
[----:B-1----:R-:W2:Y:S01]  /*180e0*/  LDL.LU.64 R154, [R1+0x520] ;  /* 0x00052000019a7983 */ /* 0x002ea20000300a00 */
[----:B------:R-:W-:-:S05]  /*180f0*/  IADD3 R196, P3, PT, R148, R134, RZ ;  /* 0x0000008694c47210 */ /* 0x000fca0007f7e0ff */
[----:B------:R-:W-:Y:S01]  /*18100*/  IMAD.X R197, R149, 0x1, R135, P3 ;  /* 0x0000000195c57824 */ /* 0x000fe200018e0687 */
[----:B------:R-:W-:-:S04]  /*18110*/  IADD3 R194, P3, PT, R152, R134, RZ ;  /* 0x0000008698c27210 */ /* 0x000fc80007f7e0ff */
[----:B------:R-:W-:Y:S01]  /*18120*/  LDGSTS.E [R136+0x21080], desc[UR22][R196.64], P2 ;  /* 0x21080000c4887fae */ /* 0x000fe200091a1016 */
[--C-:B------:R-:W-:Y:S01]  /*18130*/  IMAD.X R195, R153, 0x1, R135.reuse, P3 ;  /* 0x0000000199c37824 */ /* 0x100fe200018e0687 */
[----:B------:R-:W-:Y:S02]  /*18140*/  IADD3 R148, P3, PT, R208, R134, RZ ;  /* 0x00000086d0947210 */ /* 0x000fe40007f7e0ff */
[----:B------:R-:W2:Y:S04]  /*18150*/  LDL.LU.64 R152, [R1+0x518] ;  /* 0x0005180001987983 */ /* 0x000ea80000300a00 */
[----:B------:R-:W-:Y:S01]  /*18160*/  STL.64 [R1+0x560], R196 ;  /* 0x000560c401007387 */ /* 0x000fe20000100a00 */
[----:B------:R-:W-:-:S03]  /*18170*/  IMAD.X R149, R209, 0x1, R135, P3 ;  /* 0x00000001d1957824 */ /* 0x000fc600018e0687 */
[----:B------:R1:W-:Y:S04]  /*18180*/  STL.64 [R1+0x558], R194 ;  /* 0x000558c201007387 */ /* 0x0003e80000100a00 */
[----:B------:R-:W2:Y:S04]  /*18190*/  LDL.LU.64 R208, [R1+0x510] ;  /* 0x0005100001d07983 */ /* 0x000ea80000300a00 */
[----:B------:R3:W-:Y:S04]  /*181a0*/  STL.64 [R1+0x550], R148 ;  /* 0x0005509401007387 */ /* 0x0007e80000100a00 */
[----:B------:R-:W2:Y:S04]  /*181b0*/  LDL.LU.64 R198, [R1+0x508] ;  /* 0x0005080001c67983 */ /* 0x000ea80000300a00 */
[----:B------:R1:W-:Y:S04]  /*181c0*/  LDGSTS.E [R136+0x21480], desc[UR22][R194.64], P2 ;  /* 0x21480000c2887fae */ /* 0x0003e800091a1016 */
[----:B------:R3:W-:Y:S01]  /*181d0*/  LDGSTS.E [R136+0x21880], desc[UR22][R148.64], P2 ;  /* 0x2188000094887fae */ /* 0x0007e200091a1016 */
[----:B-1----:R-:W-:-:S05]  /*181e0*/  IADD3 R194, P3, PT, R150, R134, RZ ;  /* 0x0000008696c27210 */ /* 0x002fca0007f7e0ff */
[----:B------:R-:W-:Y:S01]  /*181f0*/  IMAD.X R195, R151, 0x1, R135, P3 ;  /* 0x0000000197c37824 */ /* 0x000fe200018e0687 */
[----:B------:R-:W-:-:S04]  /*18200*/  IADD3 R150, P3, PT, R216, R134, RZ ;  /* 0x00000086d8967210 */ /* 0x000fc80007f7e0ff */
[----:B------:R-:W-:Y:S01]  /*18210*/  LDGSTS.E [R136+0x21c80], desc[UR22][R194.64], P2 ;  /* 0x21c80000c2887fae */ /* 0x000fe200091a1016 */
[----:B------:R-:W-:-:S03]  /*18220*/  IMAD.X R151, R217, 0x1, R135, P3 ;  /* 0x00000001d9977824 */ /* 0x000fc600018e0687 */
[----:B------:R-:W2:Y:S04]  /*18230*/  LDL.LU.64 R216, [R1+0x500] ;  /* 0x0005000001d87983 */ /* 0x000ea80000300a00 */
[----:B------:R1:W-:Y:S01]  /*18240*/  STL.64 [R1+0x548], R194 ;  /* 0x000548c201007387 */ /* 0x0003e20000100a00 */
[----:B---3--:R-:W-:-:S03]  /*18250*/  IADD3 R148, P3, PT, R200, R134, RZ ;  /* 0x00000086c8947210 */ /* 0x008fc60007f7e0ff */
[----:B------:R4:W-:Y:S01]  /*18260*/  LDGSTS.E [R136+0x22080], desc[UR22][R150.64], P2 ;  /* 0x2208000096887fae */ /* 0x0009e200091a1016 */
[----:B------:R-:W-:-:S03]  /*18270*/  IADD3.X R149, PT, PT, R201, R135, RZ, P3, !PT ;  /* 0x00000087c9957210 */ /* 0x000fc60001ffe4ff */
[----:B------:R4:W-:Y:S04]  /*18280*/  STL.64 [R1+0x540], R150 ;  /* 0x0005409601007387 */ /* 0x0009e80000100a00 */
[----:B------:R3:W-:Y:S04]  /*18290*/  STL.64 [R1+0x588], R148 ;  /* 0x0005889401007387 */ /* 0x0007e80000100a00 */
[----:B-1----:R-:W2:Y:S04]  /*182a0*/  LDL.LU.64 R194, [R1+0x4f8] ;  /* 0x0004f80001c27983 */ /* 0x002ea80000300a00 */
[----:B------:R-:W-:Y:S01]  /*182b0*/  LDGSTS.E [R136+0x22480], desc[UR22][R148.64], P2 ;  /* 0x2248000094887fae */ /* 0x000fe200091a1016 */
[----:B----4-:R-:W-:-:S03]  /*182c0*/  IADD3 R150, P3, PT, R146, R134, RZ ;  /* 0x0000008692967210 */ /* 0x010fc60007f7e0ff */
[----:B---3--:R-:W3:Y:S02]  /*182d0*/  LDL.LU.64 R148, [R1+0x4f0] ;  /* 0x0004f00001947983 */ /* 0x008ee40000300a00 */
[----:B------:R-:W-:Y:S02]  /*182e0*/  IMAD.X R151, R147, 0x1, R135, P3 ;  /* 0x0000000193977824 */ /* 0x000fe400018e0687 */
[----:B------:R-:W4:Y:S04]  /*182f0*/  LDL.LU.64 R200, [R1+0x4e8] ;  /* 0x0004e80001c87983 */ /* 0x000f280000300a00 */
[----:B------:R-:W-:Y:S04]  /*18300*/  STL.64 [R1+0x600], R150 ;  /* 0x0006009601007387 */ /* 0x000fe80000100a00 */
[----:B------:R-:W-:Y:S01]  /*18310*/  LDGSTS.E [R136+0x22880], desc[UR22][R150.64], P2 ;  /* 0x2288000096887fae */ /* 0x000fe200091a1016 */
[----:B--2---:R-:W-:-:S05]  /*18320*/  IADD3 R146, P3, PT, R144, R134, RZ ;  /* 0x0000008690927210 */ /* 0x004fca0007f7e0ff */
[----:B------:R-:W-:-:S05]  /*18330*/  IMAD.X R147, R145, 0x1, R135, P3 ;  /* 0x0000000191937824 */ /* 0x000fca00018e0687 */
[----:B------:R1:W-:Y:S04]  /*18340*/  STL.64 [R1+0x640], R146 ;  /* 0x0006409201007387 */ /* 0x0003e80000100a00 */
[----:B------:R-:W-:Y:S01]  /*18350*/  LDGSTS.E [R136+0x22c80], desc[UR22][R146.64], P2 ;  /* 0x22c8000092887fae */ /* 0x000fe200091a1016 */
[----:B------:R-:W-:-:S05]  /*18360*/  IADD3 R144, P3, PT, R154, R134, RZ ;  /* 0x000000869a907210 */ /* 0x000fca0007f7e0ff */
[----:B------:R-:W-:-:S05]  /*18370*/  IMAD.X R145, R155, 0x1, R135, P3 ;  /* 0x000000019b917824 */ /* 0x000fca00018e0687 */
[----:B------:R2:W-:Y:S04]  /*18380*/  STL.64 [R1+0x668], R144 ;  /* 0x0006689001007387 */ /* 0x0005e80000100a00 */
[----:B-1----:R-:W4:Y:S04]  /*18390*/  LDL.LU.64 R146, [R1+0x4e0] ;  /* 0x0004e00001927983 */ /* 0x002f280000300a00 */
[----:B------:R-:W4:Y:S04]  /*183a0*/  LDL.LU.64 R150, [R1+0x4d8] ;  /* 0x0004d80001967983 */ /* 0x000f280000300a00 */
[----:B------:R2:W-:Y:S01]  /*183b0*/  LDGSTS.E [R136+0x23080], desc[UR22][R144.64], P2 ;  /* 0x2308000090887fae */ /* 0x0005e200091a1016 */
[----:B------:R-:W-:-:S05]  /*183c0*/  IADD3 R154, P3, PT, R152, R134, RZ ;  /* 0x00000086989a7210 */ /* 0x000fca0007f7e0ff */
[----:B------:R-:W-:-:S05]  /*183d0*/  IMAD.X R155, R153, 0x1, R135, P3 ;  /* 0x00000001999b7824 */ /* 0x000fca00018e0687 */
[----:B------:R-:W-:Y:S01]  /*183e0*/  LDGSTS.E [R136+0x23480], desc[UR22][R154.64], P2 ;  /* 0x234800009a887fae */ /* 0x000fe200091a1016 */
[----:B------:R-:W-:-:S05]  /*183f0*/  IADD3 R152, P3, PT, R208, R134, RZ ;  /* 0x00000086d0987210 */ /* 0x000fca0007f7e0ff */
[----:B------:R-:W-:Y:S02]  /*18400*/  IMAD.X R153, R209, 0x1, R135, P3 ;  /* 0x00000001d1997824 */ /* 0x000fe400018e0687 */
[----:B------:R-:W4:Y:S01]  /*18410*/  LDL.LU.64 R208, [R1+0x4d0] ;  /* 0x0004d00001d07983 */ /* 0x000f220000300a00 */
[----:B--2---:R-:W-:-:S03]  /*18420*/  IADD3 R144, P3, PT, R198, R134, RZ ;  /* 0x00000086c6907210 */ /* 0x004fc60007f7e0ff */
[----:B------:R-:W-:Y:S02]  /*18430*/  LDGSTS.E [R136+0x23880], desc[UR22][R152.64], P2 ;  /* 0x2388000098887fae */ /* 0x000fe400091a1016 */
[----:B------:R-:W-:Y:S02]  /*18440*/  IMAD.X R145, R199, 0x1, R135, P3 ;  /* 0x00000001c7917824 */ /* 0x000fe400018e0687 */
[----:B------:R1:W-:Y:S04]  /*18450*/  STL.64 [R1+0x688], R154 ;  /* 0x0006889a01007387 */ /* 0x0003e80000100a00 */
[----:B------:R2:W-:Y:S04]  /*18460*/  STL.64 [R1+0x6a0], R152 ;  /* 0x0006a09801007387 */ /* 0x0005e80000100a00 */
[----:B------:R2:W-:Y:S04]  /*18470*/  STL.64 [R1+0x6b0], R144 ;  /* 0x0006b09001007387 */ /* 0x0005e80000100a00 */
[----:B-1----:R-:W4:Y:S04]  /*18480*/  LDL.LU.64 R154, [R1+0x4c8] ;  /* 0x0004c800019a7983 */ /* 0x002f280000300a00 */
[----:B--2---:R-:W2:Y:S04]  /*18490*/  LDL.LU.64 R152, [R1+0x4c0] ;  /* 0x0004c00001987983 */ /* 0x004ea80000300a00 */
[----:B------:R1:W-:Y:S01]  /*184a0*/  LDGSTS.E [R136+0x23c80], desc[UR22][R144.64], P2 ;  /* 0x23c8000090887fae */ /* 0x0003e200091a1016 */
[----:B------:R-:W-:-:S05]  /*184b0*/  IADD3 R196, P3, PT, R216, R134, RZ ;  /* 0x00000086d8c47210 */ /* 0x000fca0007f7e0ff */
[----:B------:R-:W-:Y:S02]  /*184c0*/  IMAD.X R197, R217, 0x1, R135, P3 ;  /* 0x00000001d9c57824 */ /* 0x000fe400018e0687 */
[----:B------:R-:W2:Y:S04]  /*184d0*/  LDL.LU.64 R216, [R1+0x4b8] ;  /* 0x0004b80001d87983 */ /* 0x000ea80000300a00 */
[----:B------:R-:W-:Y:S01]  /*184e0*/  LDGSTS.E [R137+0x20100], desc[UR22][R196.64], P2 ;  /* 0x20100000c4897fae */ /* 0x000fe200091a1016 */
[----:B-1----:R-:W-:-:S05]  /*184f0*/  IADD3 R144, P3, PT, R194, R134, RZ ;  /* 0x00000086c2907210 */ /* 0x002fca0007f7e0ff */
[----:B------:R-:W-:-:S05]  /*18500*/  IMAD.X R145, R195, 0x1, R135, P3 ;  /* 0x00000001c3917824 */ /* 0x000fca00018e0687 */
[----:B------:R-:W-:Y:S01]  /*18510*/  LDGSTS.E [R137+0x20500], desc[UR22][R144.64], P2 ;  /* 0x2050000090897fae */ /* 0x000fe200091a1016 */
[----:B---3--:R-:W-:-:S05]  /*18520*/  IADD3 R198, P3, PT, R148, R134, RZ ;  /* 0x0000008694c67210 */ /* 0x008fca0007f7e0ff */
[----:B------:R-:W-:Y:S02]  /*18530*/  IMAD.X R199, R149, 0x1, R135, P3 ;  /* 0x0000000195c77824 */ /* 0x000fe400018e0687 */
[----:B------:R-:W3:Y:S01]  /*18540*/  LDL.LU.64 R148, [R1+0x4b0] ;  /* 0x0004b00001947983 */ /* 0x000ee20000300a00 */
[----:B----4-:R-:W-:-:S03]  /*18550*/  IADD3 R194, P3, PT, R200, R134, RZ ;  /* 0x00000086c8c27210 */ /* 0x010fc60007f7e0ff */
[----:B------:R1:W-:Y:S02]  /*18560*/  STL.64 [R1+0x390], R144 ;  /* 0x0003909001007387 */ /* 0x0003e40000100a00 */
[----:B------:R-:W-:Y:S02]  /*18570*/  IMAD.X R195, R201, 0x1, R135, P3 ;  /* 0x00000001c9c37824 */ /* 0x000fe400018e0687 */
[----:B------:R-:W-:Y:S04]  /*18580*/  STL.64 [R1+0x3c0], R198 ;  /* 0x0003c0c601007387 */ /* 0x000fe80000100a00 */
[----:B------:R4:W-:Y:S04]  /*18590*/  LDGSTS.E [R137+0x20900], desc[UR22][R198.64], P2 ;  /* 0x20900000c6897fae */ /* 0x0009e800091a1016 */
[----:B-1----:R-:W3:Y:S04]  /*185a0*/  LDL.LU.64 R144, [R1+0x4a8] ;  /* 0x0004a80001907983 */ /* 0x002ee80000300a00 */
[----:B------:R1:W-:Y:S04]  /*185b0*/  STL.64 [R1+0x400], R194 ;  /* 0x000400c201007387 */ /* 0x0003e80000100a00 */
[----:B------:R-:W-:Y:S04]  /*185c0*/  LDGSTS.E [R137+0x20d00], desc[UR22][R194.64], P2 ;  /* 0x20d00000c2897fae */ /* 0x000fe800091a1016 */
[----:B-1----:R-:W3:Y:S01]  /*185d0*/  LDL.LU.64 R194, [R1+0x4a0] ;  /* 0x0004a00001c27983 */ /* 0x002ee20000300a00 */
[----:B------:R-:W-:-:S05]  /*185e0*/  IADD3 R200, P3, PT, R146, R134, RZ ;  /* 0x0000008692c87210 */ /* 0x000fca0007f7e0ff */
[----:B------:R-:W-:Y:S01]  /*185f0*/  IMAD.X R201, R147, 0x1, R135, P3 ;  /* 0x0000000193c97824 */ /* 0x000fe200018e0687 */
[----:B----4-:R-:W-:-:S04]  /*18600*/  IADD3 R198, P3, PT, R150, R134, RZ ;  /* 0x0000008696c67210 */ /* 0x010fc80007f7e0ff */
[----:B------:R1:W-:Y:S01]  /*18610*/  LDGSTS.E [R137+0x21100], desc[UR22][R200.64], P2 ;  /* 0x21100000c8897fae */ /* 0x0003e200091a1016 */
[----:B------:R-:W-:-:S03]  /*18620*/  IMAD.X R199, R151, 0x1, R135, P3 ;  /* 0x0000000197c77824 */ /* 0x000fc600018e0687 */
[----:B------:R-:W4:Y:S04]  /*18630*/  LDL.LU.64 R150, [R1+0x498] ;  /* 0x0004980001967983 */ /* 0x000f280000300a00 */
[----:B------:R-:W-:Y:S04]  /*18640*/  STL.64 [R1+0x440], R200 ;  /* 0x000440c801007387 */ /* 0x000fe80000100a00 */
[----:B------:R1:W-:Y:S04]  /*18650*/  STL.64 [R1+0x4d8], R198 ;  /* 0x0004d8c601007387 */ /* 0x0003e80000100a00 */
[----:B------:R-:W-:Y:S01]  /*18660*/  LDGSTS.E [R137+0x21500], desc[UR22][R198.64], P2 ;  /* 0x21500000c6897fae */ /* 0x000fe200091a1016 */
[----:B------:R-:W-:-:S04]  /*18670*/  IADD3 R146, P3, PT, R208, R134, RZ ;  /* 0x00000086d0927210 */ /* 0x000fc80007f7e0ff */
[----:B------:R-:W-:Y:S02]  /*18680*/  IADD3.X R147, PT, PT, R209, R135, RZ, P3, !PT ;  /* 0x00000087d1937210 */ /* 0x000fe40001ffe4ff */
[----:B------:R-:W4:Y:S04]  /*18690*/  LDL.LU.64 R208, [R1+0x490] ;  /* 0x0004900001d07983 */ /* 0x000f280000300a00 */
[----:B------:R2:W-:Y:S04]  /*186a0*/  STL.64 [R1+0x4d0], R146 ;  /* 0x0004d09201007387 */ /* 0x0005e80000100a00 */
[----:B-1----:R-:W4:Y:S04]  /*186b0*/  LDL.LU.64 R198, [R1+0x488] ;  /* 0x0004880001c67983 */ /* 0x002f280000300a00 */
[----:B------:R1:W-:Y:S01]  /*186c0*/  LDGSTS.E [R137+0x21900], desc[UR22][R146.64], P2 ;  /* 0x2190000092897fae */ /* 0x0003e200091a1016 */
[----:B------:R-:W-:-:S05]  /*186d0*/  IADD3 R200, P3, PT, R154, R134, RZ ;  /* 0x000000869ac87210 */ /* 0x000fca0007f7e0ff */
[----:B------:R-:W-:Y:S01]  /*186e0*/  IMAD.X R201, R155, 0x1, R135, P3 ;  /* 0x000000019bc97824 */ /* 0x000fe200018e0687 */
[----:B--2---:R-:W-:-:S04]  /*186f0*/  IADD3 R154, P3, PT, R152, R134, RZ ;  /* 0x00000086989a7210 */ /* 0x004fc80007f7e0ff */
[----:B------:R-:W-:Y:S01]  /*18700*/  LDGSTS.E [R137+0x21d00], desc[UR22][R200.64], P2 ;  /* 0x21d00000c8897fae */ /* 0x000fe200091a1016 */
[----:B------:R-:W-:-:S03]  /*18710*/  IMAD.X R155, R153, 0x1, R135, P3 ;  /* 0x00000001999b7824 */ /* 0x000fc600018e0687 */
[----:B------:R-:W2:Y:S01]  /*18720*/  LDL.LU.64 R152, [R1+0x480] ;  /* 0x0004800001987983 */ /* 0x000ea20000300a00 */
[----:B-1----:R-:W-:-:S03]  /*18730*/  IADD3 R146, P3, PT, R216, R134, RZ ;  /* 0x00000086d8927210 */ /* 0x002fc60007f7e0ff */
[----:B------:R1:W-:Y:S02]  /*18740*/  STL.64 [R1+0x4c8], R200 ;  /* 0x0004c8c801007387 */ /* 0x0003e40000100a00 */
[----:B------:R-:W-:Y:S02]  /*18750*/  IMAD.X R147, R217, 0x1, R135, P3 ;  /* 0x00000001d9937824 */ /* 0x000fe400018e0687 */
[----:B------:R3:W-:Y:S04]  /*18760*/  STL.64 [R1+0x4c0], R154 ;  /* 0x0004c09a01007387 */ /* 0x0007e80000100a00 */
[----:B------:R-:W2:Y:S04]  /*18770*/  LDL.LU.64 R216, [R1+0x478] ;  /* 0x0004780001d87983 */ /* 0x000ea80000300a00 */
[----:B------:R3:W-:Y:S04]  /*18780*/  LDGSTS.E [R137+0x22100], desc[UR22][R154.64], P2 ;  /* 0x221000009a897fae */ /* 0x0007e800091a1016 */
[----:B------:R3:W-:Y:S04]  /*18790*/  STL.64 [R1+0x508], R146 ;  /* 0x0005089201007387 */ /* 0x0007e80000100a00 */
[----:B-1----:R-:W2:Y:S04]  /*187a0*/  LDL.LU.64 R200, [R1+0x470] ;  /* 0x0004700001c87983 */ /* 0x002ea80000300a00 */
[----:B------:R1:W-:Y:S01]  /*187b0*/  LDGSTS.E [R137+0x22500], desc[UR22][R146.64], P2 ;  /* 0x2250000092897fae */ /* 0x0003e200091a1016 */
[----:B---3--:R-:W-:-:S05]  /*187c0*/  IADD3 R154, P3, PT, R148, R134, RZ ;  /* 0x00000086949a7210 */ /* 0x008fca0007f7e0ff */
[----:B------:R-:W-:Y:S02]  /*187d0*/  IMAD.X R155, R149, 0x1, R135, P3 ;  /* 0x00000001959b7824 */ /* 0x000fe400018e0687 */
[----:B------:R-:W3:Y:S01]  /*187e0*/  LDL.LU.64 R148, [R1+0x468] ;  /* 0x0004680001947983 */ /* 0x000ee20000300a00 */
[----:B-1----:R-:W-:-:S03]  /*187f0*/  IADD3 R146, P3, PT, R144, R134, RZ ;  /* 0x0000008690927210 */ /* 0x002fc60007f7e0ff */
[----:B------:R4:W-:Y:S02]  /*18800*/  LDGSTS.E [R137+0x22900], desc[UR22][R154.64], P2 ;  /* 0x229000009a897fae */ /* 0x0009e400091a1016 */
[----:B------:R-:W-:Y:S02]  /*18810*/  IMAD.X R147, R145, 0x1, R135, P3 ;  /* 0x0000000191937824 */ /* 0x000fe400018e0687 */
[----:B------:R-:W-:Y:S04]  /*18820*/  STL.64 [R1+0x538], R154 ;  /* 0x0005389a01007387 */ /* 0x000fe80000100a00 */
[----:B------:R1:W-:Y:S04]  /*18830*/  STL.64 [R1+0x5f8], R146 ;  /* 0x0005f89201007387 */ /* 0x0003e80000100a00 */
[----:B------:R-:W-:Y:S01]  /*18840*/  LDGSTS.E [R137+0x22d00], desc[UR22][R146.64], P2 ;  /* 0x22d0000092897fae */ /* 0x000fe200091a1016 */
[----:B------:R-:W-:-:S05]  /*18850*/  IADD3 R144, P3, PT, R194, R134, RZ ;  /* 0x00000086c2907210 */ /* 0x000fca0007f7e0ff */
[----:B------:R-:W-:Y:S02]  /*18860*/  IMAD.X R145, R195, 0x1, R135, P3 ;  /* 0x00000001c3917824 */ /* 0x000fe400018e0687 */
[----:B------:R-:W3:Y:S04]  /*18870*/  LDL.LU.64 R194, [R1+0x460] ;  /* 0x0004600001c27983 */ /* 0x000ee80000300a00 */
[----:B------:R4:W-:Y:S04]  /*18880*/  STL.64 [R1+0x638], R144 ;  /* 0x0006389001007387 */ /* 0x0009e80000100a00 */
[----:B-1----:R-:W3:Y:S04]  /*18890*/  LDL.LU.64 R146, [R1+0x458] ;  /* 0x0004580001927983 */ /* 0x002ee80000300a00 */
[----:B------:R1:W-:Y:S01]  /*188a0*/  LDGSTS.E [R137+0x23100], desc[UR22][R144.64], P2 ;  /* 0x2310000090897fae */ /* 0x0003e200091a1016 */
[----:B----4-:R-:W-:-:S05]  /*188b0*/  IADD3 R154, P3, PT, R150, R134, RZ ;  /* 0x00000086969a7210 */ /* 0x010fca0007f7e0ff */
[----:B------:R-:W-:-:S05]  /*188c0*/  IMAD.X R155, R151, 0x1, R135, P3 ;  /* 0x00000001979b7824 */ /* 0x000fca00018e0687 */
[----:B------:R-:W-:Y:S01]  /*188d0*/  LDGSTS.E [R137+0x23500], desc[UR22][R154.64], P2 ;  /* 0x235000009a897fae */ /* 0x000fe200091a1016 */
[----:B------:R-:W-:-:S05]  /*188e0*/  IADD3 R150, P3, PT, R208, R134, RZ ;  /* 0x00000086d0967210 */ /* 0x000fca0007f7e0ff */
[----:B------:R-:W-:Y:S02]  /*188f0*/  IMAD.X R151, R209, 0x1, R135, P3 ;  /* 0x00000001d1977824 */ /* 0x000fe400018e0687 */
[----:B------:R-:W4:Y:S01]  /*18900*/  LDL.LU.64 R208, [R1+0x240] ;  /* 0x0002400001d07983 */ /* 0x000f220000300a00 */
[----:B-1----:R-:W-:-:S03]  /*18910*/  IADD3 R144, P3, PT, R198, R134, RZ ;  /* 0x00000086c6907210 */ /* 0x002fc60007f7e0ff */
[----:B------:R-:W-:Y:S02]  /*18920*/  LDGSTS.E [R137+0x23900], desc[UR22][R150.64], P2 ;  /* 0x2390000096897fae */ /* 0x000fe400091a1016 */
[----:B------:R-:W-:Y:S02]  /*18930*/  IMAD.X R145, R199, 0x1, R135, P3 ;  /* 0x00000001c7917824 */ /* 0x000fe400018e0687 */
[----:B------:R1:W-:Y:S04]  /*18940*/  STL.64 [R1+0x660], R154 ;  /* 0x0006609a01007387 */ /* 0x0003e80000100a00 */
[----:B------:R1:W-:Y:S04]  /*18950*/  STL.64 [R1+0x680], R150 ;  /* 0x0006809601007387 */ /* 0x0003e80000100a00 */
[----:B------:R2:W-:Y:S04]  /*18960*/  STL.64 [R1+0x698], R144 ;  /* 0x0006989001007387 */ /* 0x0005e80000100a00 */
[----:B-1----:R-:W4:Y:S04]  /*18970*/  LDL.LU.64 R154, [R1+0x238] ;  /* 0x00023800019a7983 */ /* 0x002f280000300a00 */
[----:B------:R2:W-:Y:S04]  /*18980*/  LDGSTS.E [R137+0x23d00], desc[UR22][R144.64], P2 ;  /* 0x23d0000090897fae */ /* 0x0005e800091a1016 */
[----:B------:R-:W4:Y:S01]  /*18990*/  LDL.LU.64 R150, [R1+0x208] ;  /* 0x0002080001967983 */ /* 0x000f220000300a00 */
[----:B--2---:R-:W-:-:S05]  /*189a0*/  IADD3 R144, P3, PT, R152, R134, RZ ;  /* 0x0000008698907210 */ /* 0x004fca0007f7e0ff */
[----:B------:R-:W-:-:S05]  /*189b0*/  IMAD.X R145, R153, 0x1, R135, P3 ;  /* 0x0000000199917824 */ /* 0x000fca00018e0687 */
[----:B------:R1:W-:Y:S04]  /*189c0*/  STL.64 [R1+0x2d0], R144 ;  /* 0x0002d09001007387 */ /* 0x0003e80000100a00 */
[----:B------:R1:W-:Y:S02]  /*189d0*/  LDGSTS.E [R138+0x20180], desc[UR22][R144.64], P2 ;  /* 0x20180000908a7fae */ /* 0x0003e400091a1016 */
[----:B-1----:R-:W-:-:S05]  /*189e0*/  IADD3 R144, P3, PT, R216, R134, RZ ;  /* 0x00000086d8907210 */ /* 0x002fca0007f7e0ff */
[--C-:B------:R-:W-:Y:S01]  /*189f0*/  IMAD.X R145, R217, 0x1, R135.reuse, P3 ;  /* 0x00000001d9917824 */ /* 0x100fe200018e0687 */
[-C--:B------:R-:W-:Y:S01]  /*18a00*/  IADD3 R152, P3, PT, R200, R134.reuse, RZ ;  /* 0x00000086c8987210 */ /* 0x080fe20007f7e0ff */
[----:B------:R-:W2:Y:S04]  /*18a10*/  LDL.LU.64 R216, [R1+0x1f0] ;  /* 0x0001f00001d87983 */ /* 0x000ea80000300a00 */
[----:B------:R-:W-:Y:S01]  /*18a20*/  IMAD.X R153, R201, 0x1, R135, P3 ;  /* 0x00000001c9997824 */ /* 0x000fe200018e0687 */
[----:B------:R-:W-:Y:S01]  /*18a30*/  LDGSTS.E [R138+0x20580], desc[UR22][R144.64], P2 ;  /* 0x20580000908a7fae */ /* 0x000fe200091a1016 */
[----:B---3--:R-:W-:-:S03]  /*18a40*/  IADD3 R136, P3, PT, R148, R134, RZ ;  /* 0x0000008694887210 */ /* 0x008fc60007f7e0ff */
[----:B------:R1:W-:Y:S01]  /*18a50*/  STL.64 [R1+0x318], R144 ;  /* 0x0003189001007387 */ /* 0x0003e20000100a00 */
[----:B------:R-:W-:-:S03]  /*18a60*/  IADD3.X R137, PT, PT, R149, R135, RZ, P3, !PT ;  /* 0x0000008795897210 */ /* 0x000fc60001ffe4ff */
[----:B------:R-:W-:Y:S04]  /*18a70*/  LDGSTS.E [R138+0x20980], desc[UR22][R152.64], P2 ;  /* 0x20980000988a7fae */ /* 0x000fe800091a1016 */
[----:B------:R-:W3:Y:S04]  /*18a80*/  LDL.LU.64 R148, [R1+0x1c8] ;  /* 0x0001c80001947983 */ /* 0x000ee80000300a00 */
[----:B------:R1:W-:Y:S04]  /*18a90*/  STL.64 [R1+0x388], R152 ;  /* 0x0003889801007387 */ /* 0x0003e80000100a00 */
[----:B-1----:R-:W3:Y:S04]  /*18aa0*/  LDL.LU.64 R144, [R1+0x198] ;  /* 0x0001980001907983 */ /* 0x002ee80000300a00 */
[----:B------:R4:W-:Y:S04]  /*18ab0*/  STL.64 [R1+0x3b8], R136 ;  /* 0x0003b88801007387 */ /* 0x0009e80000100a00 */
[----:B------:R-:W3:Y:S04]  /*18ac0*/  LDL.LU.64 R152, [R1+0x168] ;  /* 0x0001680001987983 */ /* 0x000ee80000300a00 */
[----:B------:R4:W-:Y:S01]  /*18ad0*/  LDGSTS.E [R138+0x20d80], desc[UR22][R136.64], P2 ;  /* 0x20d80000888a7fae */ /* 0x0009e200091a1016 */
[----:B------:R-:W-:-:S05]  /*18ae0*/  IADD3 R206, P3, PT, R194, R134, RZ ;  /* 0x00000086c2ce7210 */ /* 0x000fca0007f7e0ff */
[----:B------:R-:W-:Y:S02]  /*18af0*/  IMAD.X R207, R195, 0x1, R135, P3 ;  /* 0x00000001c3cf7824 */ /* 0x000fe400018e0687 */
[----:B------:R-:W3:Y:S01]  /*18b00*/  LDL.LU.64 R194, [R1+0x138] ;  /* 0x0001380001c27983 */ /* 0x000ee20000300a00 */
[----:B------:R-:W-:-:S03]  /*18b10*/  IADD3 R200, P3, PT, R146, R134, RZ ;  /* 0x0000008692c87210 */ /* 0x000fc60007f7e0ff */
[----:B------:R1:W-:Y:S04]  /*18b20*/  STL.64 [R1+0x3f8], R206 ;  /* 0x0003f8ce01007387 */ /* 0x0003e80000100a00 */
[----:B------:R-:W3:Y:S01]  /*18b30*/  LDL.LU.64 R198, [R1+0xf8] ;  /* 0x0000f80001c67983 */ /* 0x000ee20000300a00 */
[----:B------:R-:W-:-:S03]  /*18b40*/  IMAD.X R201, R147, 0x1, R135, P3 ;  /* 0x0000000193c97824 */ /* 0x000fc600018e0687 */
[----:B------:R-:W3:Y:S04]  /*18b50*/  LDL.LU.64 R146, [R1+0xc8] ;  /* 0x0000c80001927983 */ /* 0x000ee80000300a00 */
[----:B------:R1:W-:Y:S04]  /*18b60*/  STL.64 [R1+0x438], R200 ;  /* 0x000438c801007387 */ /* 0x0003e80000100a00 */
[----:B------:R-:W-:Y:S04]  /*18b70*/  LDGSTS.E [R138+0x21180], desc[UR22][R206.64], P2 ;  /* 0x21180000ce8a7fae */ /* 0x000fe800091a1016 */
[----:B------:R-:W-:Y:S01]  /*18b80*/  LDGSTS.E [R138+0x21580], desc[UR22][R200.64], P2 ;  /* 0x21580000c88a7fae */ /* 0x000fe200091a1016 */
[----:B----4-:R-:W-:-:S05]  /*18b90*/  IADD3 R136, P3, PT, R208, R134, RZ ;  /* 0x00000086d0887210 */ /* 0x010fca0007f7e0ff */
[----:B------:R-:W-:-:S05]  /*18ba0*/  IMAD.X R137, R209, 0x1, R135, P3 ;  /* 0x00000001d1897824 */ /* 0x000fca00018e0687 */
[----:B------:R4:W-:Y:S04]  /*18bb0*/  STL.64 [R1+0x478], R136 ;  /* 0x0004788801007387 */ /* 0x0009e80000100a00 */
[----:B-1----:R-:W3:Y:S04]  /*18bc0*/  LDL.LU.64 R206, [R1+0x98] ;  /* 0x0000980001ce7983 */ /* 0x002ee80000300a00 */
[----:B------:R-:W3:Y:S01]  /*18bd0*/  LDL.LU.64 R200, [R1+0x68] ;  /* 0x0000680001c87983 */ /* 0x000ee20000300a00 */
[----:B------:R-:W-:-:S03]  /*18be0*/  IADD3 R208, P3, PT, R154, R134, RZ ;  /* 0x000000869ad07210 */ /* 0x000fc60007f7e0ff */
[----:B------:R-:W-:Y:S02]  /*18bf0*/  LDGSTS.E [R138+0x21980], desc[UR22][R136.64], P2 ;  /* 0x21980000888a7fae */ /* 0x000fe400091a1016 */
[----:B------:R-:W-:-:S05]  /*18c00*/  IMAD.X R209, R155, 0x1, R135, P3 ;  /* 0x000000019bd17824 */ /* 0x000fca00018e0687 */
[----:B------:R1:W-:Y:S04]  /*18c10*/  STL.64 [R1+0x488], R208 ;  /* 0x000488d001007387 */ /* 0x0003e80000100a00 */
[----:B----4-:R-:W4:Y:S04]  /*18c20*/  LDL.LU.64 R136, [R1+0x30] ;  /* 0x0000300001887983 */ /* 0x010f280000300a00 */
[----:B------:R-:W4:Y:S01]  /*18c30*/  LDL.LU.64 R246, [R1+0x10] ;  /* 0x0000100001f67983 */ /* 0x000f220000300a00 */
[----:B------:R-:W-:-:S03]  /*18c40*/  IADD3 R154, P3, PT, R150, R134, RZ ;  /* 0x00000086969a7210 */ /* 0x000fc60007f7e0ff */
[----:B------:R-:W-:Y:S02]  /*18c50*/  LDGSTS.E [R138+0x21d80], desc[UR22][R208.64], P2 ;  /* 0x21d80000d08a7fae */ /* 0x000fe400091a1016 */
[----:B------:R-:W-:-:S05]  /*18c60*/  IMAD.X R155, R151, 0x1, R135, P3 ;  /* 0x00000001979b7824 */ /* 0x000fca00018e0687 */
[----:B------:R1:W-:Y:S04]  /*18c70*/  STL.64 [R1+0x490], R154 ;  /* 0x0004909a01007387 */ /* 0x0003e80000100a00 */
[----:B------:R-:W-:Y:S01]  /*18c80*/  LDGSTS.E [R138+0x22180], desc[UR22][R154.64], P2 ;  /* 0x221800009a8a7fae */ /* 0x000fe200091a1016 */
[----:B--2---:R-:W-:-:S05]  /*18c90*/  IADD3 R150, P3, PT, R216, R134, RZ ;  /* 0x00000086d8967210 */ /* 0x004fca0007f7e0ff */
[----:B------:R-:W-:Y:S02]  /*18ca0*/  IMAD.X R151, R217, 0x1, R135, P3 ;  /* 0x00000001d9977824 */ /* 0x000fe400018e0687 */
[----:B------:R-:W2:Y:S04]  /*18cb0*/  LDL.LU.64 R216, [R1+0xc28] ;  /* 0x000c280001d87983 */ /* 0x000ea80000300a00 */
[----:B-1----:R-:W2:Y:S04]  /*18cc0*/  LDL.LU.64 R208, [R1+0xc20] ;  /* 0x000c200001d07983 */ /* 0x002ea80000300a00 */
[----:B------:R-:W2:Y:S04]  /*18cd0*/  LDL.LU.64 R154, [R1+0xc18] ;  /* 0x000c1800019a7983 */ /* 0x000ea80000300a00 */
[----:B------:R3:W-:Y:S04]  /*18ce0*/  STL.64 [R1+0x4b8], R150 ;  /* 0x0004b89601007387 */ /* 0x0007e80000100a00 */
[----:B------:R3:W-:Y:S02]  /*18cf0*/  LDGSTS.E [R138+0x22580], desc[UR22][R150.64], P2 ;  /* 0x22580000968a7fae */ /* 0x0007e400091a1016 */
[----:B---3--:R-:W-:-:S05]  /*18d00*/  IADD3 R150, P3, PT, R148, R134, RZ ;  /* 0x0000008694967210 */ /* 0x008fca0007f7e0ff */
[----:B------:R-:W-:Y:S01]  /*18d10*/  IMAD.X R151, R149, 0x1, R135, P3 ;  /* 0x0000000195977824 */ /* 0x000fe200018e0687 */
[----:B------:R-:W-:-:S04]  /*18d20*/  IADD3 R148, P3, PT, R144, R134, RZ ;  /* 0x0000008690947210 */ /* 0x000fc80007f7e0ff */
[----:B------:R-:W-:Y:S01]  /*18d30*/  LDGSTS.E [R138+0x22980], desc[UR22][R150.64], P2 ;  /* 0x22980000968a7fae */ /* 0x000fe200091a1016 */
[--C-:B------:R-:W-:Y:S01]  /*18d40*/  IMAD.X R149, R145, 0x1, R135.reuse, P3 ;  /* 0x0000000191957824 */ /* 0x100fe200018e0687 */
[-C--:B------:R-:W-:Y:S02]  /*18d50*/  IADD3 R144, P3, PT, R152, R134.reuse, RZ ;  /* 0x0000008698907210 */ /* 0x080fe40007f7e0ff */
[----:B------:R1:W-:Y:S03]  /*18d60*/  STL.64 [R1+0x500], R150 ;  /* 0x0005009601007387 */ /* 0x0003e60000100a00 */
[----:B------:R-:W-:Y:S01]  /*18d70*/  IMAD.X R145, R153, 0x1, R135, P3 ;  /* 0x0000000199917824 */ /* 0x000fe200018e0687 */
[----:B------:R-:W-:Y:S04]  /*18d80*/  LDGSTS.E [R138+0x22d80], desc[UR22][R148.64], P2 ;  /* 0x22d80000948a7fae */ /* 0x000fe800091a1016 */
[----:B------:R-:W3:Y:S04]  /*18d90*/  LDL.LU.64 R152, [R1+0xc10] ;  /* 0x000c100001987983 */ /* 0x000ee80000300a00 */
[----:B-1----:R-:W2:Y:S04]  /*18da0*/  LDL.LU.64 R150, [R1+0xc08] ;  /* 0x000c080001967983 */ /* 0x002ea80000300a00 */
[----:B------:R1:W-:Y:S04]  /*18db0*/  STL.64 [R1+0x510], R148 ;  /* 0x0005109401007387 */ /* 0x0003e80000100a00 */
[----:B------:R1:W-:Y:S04]  /*18dc0*/  LDGSTS.E [R138+0x23180], desc[UR22][R144.64], P2 ;  /* 0x23180000908a7fae */ /* 0x0003e800091a1016 */
[----:B-1----:R-:W2:Y:S04]  /*18dd0*/  LDL.LU.64 R148, [R1+0xc00] ;  /* 0x000c000001947983 */ /* 0x002ea80000300a00 */
[----:B------:R1:W-:Y:S02]  /*18de0*/  STL.64 [R1+0x590], R144 ;  /* 0x0005909001007387 */ /* 0x0003e40000100a00 */
[----:B-1----:R-:W-:-:S05]  /*18df0*/  IADD3 R144, P3, PT, R194, R134, RZ ;  /* 0x00000086c2907210 */ /* 0x002fca0007f7e0ff */
        /* <DEDUP_REMOVED lines=8> */
[----:B------:R-:W2:Y:S04]  /*18e80*/  LDL.LU.64 R146, [R1+0xbf8] ;  /* 0x000bf80001927983 */ /* 0x000ea80000300a00 */
[----:B-1----:R-:W2:Y:S04]  /*18e90*/  LDL.LU.64 R144, [R1+0xbf0] ;  /* 0x000bf00001907983 */ /* 0x002ea80000300a00 */
[----:B------:R1:W-:Y:S04]  /*18ea0*/  STL.64 [R1+0x658], R194 ;  /* 0x000658c201007387 */ /* 0x0003e80000100a00 */
[----:B------:R1:W-:Y:S04]  /*18eb0*/  LDGSTS.E [R138+0x23d80], desc[UR22][R198.64], P2 ;  /* 0x23d80000c68a7fae */ /* 0x0003e800091a1016 */
[----:B-1----:R-:W2:Y:S04]  /*18ec0*/  LDL.LU.64 R194, [R1+0xbe8] ;  /* 0x000be80001c27983 */ /* 0x002ea80000300a00 */
[----:B------:R1:W-:Y:S02]  /*18ed0*/  STL.64 [R1+0x678], R198 ;  /* 0x000678c601007387 */ /* 0x0003e40000100a00 */
[----:B-1----:R-:W-:-:S04]  /*18ee0*/  IADD3 R198, P3, PT, R206, R134, RZ ;  /* 0x00000086cec67210 */ /* 0x002fc80007f7e0ff */
[----:B------:R-:W-:Y:S02]  /*18ef0*/  IADD3.X R199, PT, PT, R207, R135, RZ, P3, !PT ;  /* 0x00000087cfc77210 */ /* 0x000fe40001ffe4ff */
[----:B------:R-:W-:-:S03]  /*18f00*/  IADD3 R206, P3, PT, R200, R134, RZ ;  /* 0x00000086c8ce7210 */ /* 0x000fc60007f7e0ff */
[----:B------:R-:W-:Y:S02]  /*18f10*/  LDGSTS.E [R139+0x20200], desc[UR22][R198.64], P2 ;  /* 0x20200000c68b7fae */ /* 0x000fe400091a1016 */
[----:B------:R-:W-:Y:S01]  /*18f20*/  IMAD.X R207, R201, 0x1, R135, P3 ;  /* 0x00000001c9cf7824 */ /* 0x000fe200018e0687 */
[----:B----4-:R-:W-:-:S04]  /*18f30*/  IADD3 R200, P3, PT, R136, R134, RZ ;  /* 0x0000008688c87210 */ /* 0x010fc80007f7e0ff */
[----:B------:R1:W-:Y:S01]  /*18f40*/  LDGSTS.E [R139+0x20600], desc[UR22][R206.64], P2 ;  /* 0x20600000ce8b7fae */ /* 0x0003e200091a1016 */
[--C-:B------:R-:W-:Y:S01]  /*18f50*/  IMAD.X R201, R137, 0x1, R135.reuse, P3 ;  /* 0x0000000189c97824 */ /* 0x100fe200018e0687 */
[-C--:B------:R-:W-:Y:S02]  /*18f60*/  IADD3 R136, P3, PT, R246, R134.reuse, RZ ;  /* 0x00000086f6887210 */ /* 0x080fe40007f7e0ff */
[----:B------:R1:W-:Y:S03]  /*18f70*/  STL.64 [R1+0x2c8], R206 ;  /* 0x0002c8ce01007387 */ /* 0x0003e60000100a00 */
[----:B------:R-:W-:Y:S01]  /*18f80*/  IMAD.X R137, R247, 0x1, R135, P3 ;  /* 0x00000001f7897824 */ /* 0x000fe200018e0687 */
[----:B------:R4:W-:Y:S04]  /*18f90*/  STL.64 [R1+0x310], R200 ;  /* 0x000310c801007387 */ /* 0x0009e80000100a00 */
[----:B------:R4:W-:Y:S01]  /*18fa0*/  LDGSTS.E [R139+0x20a00], desc[UR22][R200.64], P2 ;  /* 0x20a00000c88b7fae */ /* 0x0009e200091a1016 */
[----:B-1----:R-:W-:-:S03]  /*18fb0*/  IADD3 R206, P3, PT, R248, R134, RZ ;  /* 0x00000086f8ce7210 */ /* 0x002fc60007f7e0ff */
[----:B------:R1:W-:Y:S02]  /*18fc0*/  STL.64 [R1+0x380], R136 ;  /* 0x0003808801007387 */ /* 0x0003e40000100a00 */
[----:B------:R-:W-:Y:S02]  /*18fd0*/  IMAD.X R207, R249, 0x1, R135, P3 ;  /* 0x00000001f9cf7824 */ /* 0x000fe400018e0687 */
[----:B------:R1:W-:Y:S01]  /*18fe0*/  LDGSTS.E [R139+0x20e00], desc[UR22][R136.64], P2 ;  /* 0x20e00000888b7fae */ /* 0x0003e200091a1016 */
[----:B----4-:R-:W-:-:S03]  /*18ff0*/  IADD3 R200, P3, PT, R238, R134, RZ ;  /* 0x00000086eec87210 */ /* 0x010fc60007f7e0ff */
[----:B------:R-:W-:Y:S02]  /*19000*/  STL.64 [R1+0x398], R206 ;  /* 0x000398ce01007387 */ /* 0x000fe40000100a00 */
[----:B------:R-:W-:Y:S02]  /*19010*/  IMAD.X R201, R239, 0x1, R135, P3 ;  /* 0x00000001efc97824 */ /* 0x000fe400018e0687 */
[----:B------:R-:W-:Y:S01]  /*19020*/  LDGSTS.E [R139+0x21200], desc[UR22][R206.64], P2 ;  /* 0x21200000ce8b7fae */ /* 0x000fe200091a1016 */
[----:B-1----:R-:W-:-:S03]  /*19030*/  IADD3 R136, P3, PT, R230, R134, RZ ;  /* 0x00000086e6887210 */ /* 0x002fc60007f7e0ff */
[----:B------:R-:W-:Y:S02]  /*19040*/  STL.64 [R1+0x3d8], R200 ;  /* 0x0003d8c801007387 */ /* 0x000fe40000100a00 */
[----:B------:R-:W-:Y:S02]  /*19050*/  IMAD.X R137, R231, 0x1, R135, P3 ;  /* 0x00000001e7897824 */ /* 0x000fe400018e0687 */
[----:B------:R-:W-:Y:S04]  /*19060*/  LDGSTS.E [R139+0x21600], desc[UR22][R200.64], P2 ;  /* 0x21600000c88b7fae */ /* 0x000fe800091a1016 */
[----:B------:R1:W-:Y:S04]  /*19070*/  STL.64 [R1+0x418], R136 ;  /* 0x0004188801007387 */ /* 0x0003e80000100a00 */
[----:B------:R-:W-:Y:S04]  /*19080*/  LDGSTS.E [R139+0x21a00], desc[UR22][R136.64], P2 ;  /* 0x21a00000888b7fae */ /* 0x000fe800091a1016 */
[----:B-1----:R-:W4:Y:S04]  /*19090*/  LDL.LU.64 R136, [R1+0x60] ;  /* 0x0000600001887983 */ /* 0x002f280000300a00 */
[----:B------:R-:W2:Y:S04]  /*190a0*/  LDL.LU.64 R206, [R1+0x48] ;  /* 0x0000480001ce7983 */ /* 0x000ea80000300a00 */
[----:B------:R-:W3:Y:S04]  /*190b0*/  LDL.LU.64 R246, [R1+0x28] ;  /* 0x0000280001f67983 */ /* 0x000ee80000300a00 */
[----:B------:R-:W3:Y:S01]  /*190c0*/  LDL.LU.64 R200, [R1+0x8] ;  /* 0x0000080001c87983 */ /* 0x000ee20000300a00 */
[----:B------:R-:W-:-:S05]  /*190d0*/  IADD3 R248, P3, PT, R222, R134, RZ ;  /* 0x00000086def87210 */ /* 0x000fca0007f7e0ff */
[----:B------:R-:W-:Y:S01]  /*190e0*/  IMAD.X R249, R223, 0x1, R135, P3 ;  /* 0x00000001dff97824 */ /* 0x000fe200018e0687 */
[----:B------:R-:W-:-:S04]  /*190f0*/  IADD3 R238, P3, PT, R214, R134, RZ ;  /* 0x00000086d6ee7210 */ /* 0x000fc80007f7e0ff */
[----:B------:R-:W-:Y:S01]  /*19100*/  LDGSTS.E [R139+0x21e00], desc[UR22][R248.64], P2 ;  /* 0x21e00000f88b7fae */ /* 0x000fe200091a1016 */
        /* <DEDUP_REMOVED lines=9> */
[--C-:B------:R-:W-:Y:S01]  /*191a0*/  IMAD.X R215, R191, 0x1, R135.reuse, P3 ;  /* 0x00000001bfd77824 */ /* 0x100fe200018e0687 */
[-C--:B------:R-:W-:Y:S02]  /*191b0*/  IADD3 R204, P3, PT, R188, R134.reuse, RZ ;  /* 0x00000086bccc7210 */ /* 0x080fe40007f7e0ff */
[----:B------:R-:W-:Y:S03]  /*191c0*/  STL.64 [R1+0x458], R248 ;  /* 0x000458f801007387 */ /* 0x000fe60000100a00 */
[----:B------:R-:W-:Y:S01]  /*191d0*/  IMAD.X R205, R189, 0x1, R135, P3 ;  /* 0x00000001bdcd7824 */ /* 0x000fe200018e0687 */
[-C--:B------:R-:W-:Y:S01]  /*191e0*/  IADD3 R192, P3, PT, R186, R134.reuse, RZ ;  /* 0x00000086bac07210 */ /* 0x080fe20007f7e0ff */
[----:B------:R-:W-:Y:S03]  /*191f0*/  LDGSTS.E [R139+0x22e00], desc[UR22][R214.64], P2 ;  /* 0x22e00000d68b7fae */ /* 0x000fe600091a1016 */
[----:B------:R-:W-:Y:S01]  /*19200*/  IADD3.X R193, PT, PT, R187, R135, RZ, P3, !PT ;  /* 0x00000087bbc17210 */ /* 0x000fe20001ffe4ff */
[----:B------:R-:W-:Y:S01]  /*19210*/  LDGSTS.E [R139+0x23200], desc[UR22][R204.64], P2 ;  /* 0x23200000cc8b7fae */ /* 0x000fe200091a1016 */
[----:B------:R-:W-:-:S03]  /*19220*/  IADD3 R190, P3, PT, R184, R134, RZ ;  /* 0x00000086b8be7210 */ /* 0x000fc60007f7e0ff */
[----:B------:R-:W-:Y:S02]  /*19230*/  LDGSTS.E [R139+0x23600], desc[UR22][R192.64], P2 ;  /* 0x23600000c08b7fae */ /* 0x000fe400091a1016 */
[--C-:B------:R-:W-:Y:S01]  /*19240*/  IMAD.X R191, R185, 0x1, R135.reuse, P3 ;  /* 0x00000001b9bf7824 */ /* 0x100fe200018e0687 */
[-C--:B------:R-:W-:Y:S01]  /*19250*/  IADD3 R188, P3, PT, R182, R134.reuse, RZ ;  /* 0x00000086b6bc7210 */ /* 0x080fe20007f7e0ff */
[----:B------:R-:W-:Y:S04]  /*19260*/  STL.64 [R1+0x480], R238 ;  /* 0x000480ee01007387 */ /* 0x000fe80000100a00 */
[----:B------:R-:W-:Y:S01]  /*19270*/  IMAD.X R189, R183, 0x1, R135, P3 ;  /* 0x00000001b7bd7824 */ /* 0x000fe200018e0687 */
[----:B------:R-:W-:Y:S04]  /*19280*/  LDGSTS.E [R139+0x23a00], desc[UR22][R190.64], P2 ;  /* 0x23a00000be8b7fae */ /* 0x000fe800091a1016 */
[----:B------:R-:W-:Y:S04]  /*19290*/  STL.64 [R1+0x498], R230 ;  /* 0x000498e601007387 */ /* 0x000fe80000100a00 */
[----:B------:R1:W-:Y:S04]  /*192a0*/  LDGSTS.E [R139+0x23e00], desc[UR22][R188.64], P2 ;  /* 0x23e00000bc8b7fae */ /* 0x0003e800091a1016 */
[----:B------:R-:W-:Y:S04]  /*192b0*/  STL.64 [R1+0x4f8], R222 ;  /* 0x0004f8de01007387 */ /* 0x000fe80000100a00 */
[----:B------:R-:W-:Y:S04]  /*192c0*/  STL.64 [R1+0x518], R214 ;  /* 0x000518d601007387 */ /* 0x000fe80000100a00 */
[----:B------:R-:W-:Y:S04]  /*192d0*/  STL.64 [R1+0x580], R204 ;  /* 0x000580cc01007387 */ /* 0x000fe80000100a00 */
[----:B------:R-:W-:Y:S04]  /*192e0*/  STL.64 [R1+0x598], R192 ;  /* 0x000598c001007387 */ /* 0x000fe80000100a00 */
[----:B------:R-:W-:Y:S04]  /*192f0*/  STL.64 [R1+0x610], R190 ;  /* 0x000610be01007387 */ /* 0x000fe80000100a00 */
[----:B------:R-:W-:Y:S01]  /*19300*/  STL.64 [R1+0x650], R188 ;  /* 0x000650bc01007387 */ /* 0x000fe20000100a00 */
[----:B----4-:R-:W-:-:S05]  /*19310*/  IADD3 R182, P3, PT, R136, R134, RZ ;  /* 0x0000008688b67210 */ /* 0x010fca0007f7e0ff */
[----:B------:R-:W-:Y:S01]  /*19320*/  IMAD.X R183, R137, 0x1, R135, P3 ;  /* 0x0000000189b77824 */ /* 0x000fe200018e0687 */
[----:B--2---:R-:W-:-:S04]  /*19330*/  IADD3 R184, P3, PT, R206, R134, RZ ;  /* 0x00000086ceb87210 */ /* 0x004fc80007f7e0ff */
[----:B------:R-:W-:Y:S01]  /*19340*/  LDGSTS.E [R140+0x20280], desc[UR22][R182.64], P2 ;  /* 0x20280000b68c7fae */ /* 0x000fe200091a1016 */
[----:B------:R-:W-:Y:S01]  /*19350*/  IMAD.X R185, R207, 0x1, R135, P3 ;  /* 0x00000001cfb97824 */ /* 0x000fe200018e0687 */
[----:B---3--:R-:W-:-:S04]  /*19360*/  IADD3 R138, P3, PT, R246, R134, RZ ;  /* 0x00000086f68a7210 */ /* 0x008fc80007f7e0ff */
[----:B------:R2:W-:Y:S01]  /*19370*/  LDGSTS.E [R140+0x20680], desc[UR22][R184.64], P2 ;  /* 0x20680000b88c7fae */ /* 0x0005e200091a1016 */
[--C-:B-1----:R-:W-:Y:S01]  /*19380*/  IMAD.X R139, R247, 0x1, R135.reuse, P3 ;  /* 0x00000001f78b7824 */ /* 0x102fe200018e0687 */
[-C--:B------:R-:W-:Y:S02]  /*19390*/  IADD3 R136, P3, PT, R200, R134.reuse, RZ ;  /* 0x00000086c8887210 */ /* 0x080fe40007f7e0ff */
[----:B------:R2:W-:Y:S03]  /*193a0*/  STL.64 [R1+0x2a0], R184 ;  /* 0x0002a0b801007387 */ /* 0x0005e60000100a00 */
[----:B------:R-:W-:Y:S01]  /*193b0*/  IMAD.X R137, R201, 0x1, R135, P3 ;  /* 0x00000001c9897824 */ /* 0x000fe200018e0687 */
[----:B------:R1:W-:Y:S04]  /*193c0*/  STL.64 [R1+0x2e0], R138 ;  /* 0x0002e08a01007387 */ /* 0x0003e80000100a00 */
[----:B------:R1:W-:Y:S01]  /*193d0*/  LDGSTS.E [R140+0x20a80], desc[UR22][R138.64], P2 ;  /* 0x20a800008a8c7fae */ /* 0x0003e200091a1016 */
[----:B--2---:R-:W-:-:S03]  /*193e0*/  IADD3 R184, P3, PT, R244, R134, RZ ;  /* 0x00000086f4b87210 */ /* 0x004fc60007f7e0ff */
[----:B------:R2:W-:Y:S02]  /*193f0*/  STL.64 [R1+0x320], R136 ;  /* 0x0003208801007387 */ /* 0x0005e40000100a00 */
[----:B------:R-:W-:Y:S02]  /*19400*/  IMAD.X R185, R245, 0x1, R135, P3 ;  /* 0x00000001f5b97824 */ /* 0x000fe400018e0687 */
[----:B------:R2:W-:Y:S01]  /*19410*/  LDGSTS.E [R140+0x20e80], desc[UR22][R136.64], P2 ;  /* 0x20e80000888c7fae */ /* 0x0005e200091a1016 */
[----:B-1----:R-:W-:-:S03]  /*19420*/  IADD3 R138, P3, PT, R236, R134, RZ ;  /* 0x00000086ec8a7210 */ /* 0x002fc60007f7e0ff */
[----:B------:R-:W-:Y:S02]  /*19430*/  STL.64 [R1+0x378], R184 ;  /* 0x000378b801007387 */ /* 0x000fe40000100a00 */
[----:B------:R-:W-:Y:S02]  /*19440*/  IMAD.X R139, R237, 0x1, R135, P3 ;  /* 0x00000001ed8b7824 */ /* 0x000fe400018e0687 */
[----:B------:R1:W-:Y:S01]  /*19450*/  LDGSTS.E [R140+0x21280], desc[UR22][R184.64], P2 ;  /* 0x21280000b88c7fae */ /* 0x0003e200091a1016 */
[----:B--2---:R-:W-:-:S03]  /*19460*/  IADD3 R136, P3, PT, R228, R134, RZ ;  /* 0x00000086e4887210 */ /* 0x004fc60007f7e0ff */
[----:B------:R-:W-:Y:S02]  /*19470*/  STL.64 [R1+0x3a0], R138 ;  /* 0x0003a08a01007387 */ /* 0x000fe40000100a00 */
[----:B------:R-:W-:Y:S02]  /*19480*/  IMAD.X R137, R229, 0x1, R135, P3 ;  /* 0x00000001e5897824 */ /* 0x000fe400018e0687 */
[----:B------:R2:W-:Y:S04]  /*19490*/  LDGSTS.E [R140+0x21680], desc[UR22][R138.64], P2 ;  /* 0x216800008a8c7fae */ /* 0x0005e800091a1016 */
[----:B------:R3:W-:Y:S04]  /*194a0*/  STL.64 [R1+0x3e0], R136 ;  /* 0x0003e08801007387 */ /* 0x0007e80000100a00 */
[----:B------:R-:W-:Y:S04]  /*194b0*/  LDGSTS.E [R140+0x21a80], desc[UR22][R136.64], P2 ;  /* 0x21a80000888c7fae */ /* 0x000fe800091a1016 */
[----:B---3--:R-:W3:Y:S04]  /*194c0*/  LDL.LU.64 R136, [R1+0x58] ;  /* 0x0000580001887983 */ /* 0x008ee80000300a00 */
[----:B------:R-:W4:Y:S04]  /*194d0*/  LDL.LU.64 R206, [R1+0x40] ;  /* 0x0000400001ce7983 */ /* 0x000f280000300a00 */
[----:B------:R-:W4:Y:S04]  /*194e0*/  LDL.LU.64 R246, [R1+0x20] ;  /* 0x0000200001f67983 */ /* 0x000f280000300a00 */
[----:B------:R-:W4:Y:S01]  /*194f0*/  LDL.LU.64 R200, [R1] ;  /* 0x0000000001c87983 */ /* 0x000f220000300a00 */
[----:B------:R-:W-:-:S05]  /*19500*/  IADD3 R186, P3, PT, R220, R134, RZ ;  /* 0x00000086dcba7210 */ /* 0x000fca0007f7e0ff */
[----:B------:R-:W-:Y:S01]  /*19510*/  IMAD.X R187, R221, 0x1, R135, P3 ;  /* 0x00000001ddbb7824 */ /* 0x000fe200018e0687 */
[----:B-1----:R-:W-:-:S04]  /*19520*/  IADD3 R184, P3, PT, R212, R134, RZ ;  /* 0x00000086d4b87210 */ /* 0x002fc80007f7e0ff */
[----:B------:R1:W-:Y:S01]  /*19530*/  LDGSTS.E [R140+0x21e80], desc[UR22][R186.64], P2 ;  /* 0x21e80000ba8c7fae */ /* 0x0003e200091a1016 */
[----:B------:R-:W-:Y:S01]  /*19540*/  IMAD.X R185, R213, 0x1, R135, P3 ;  /* 0x00000001d5b97824 */ /* 0x000fe200018e0687 */
[-C--:B--2---:R-:W-:Y:S02]  /*19550*/  IADD3 R138, P3, PT, R202, R134.reuse, RZ ;  /* 0x00000086ca8a7210 */ /* 0x084fe40007f7e0ff */
[----:B------:R1:W-:Y:S02]  /*19560*/  STL.64 [R1+0x420], R186 ;  /* 0x000420ba01007387 */ /* 0x0003e40000100a00 */
[----:B------:R-:W-:Y:S02]  /*19570*/  IADD3.X R139, PT, PT, R203, R135, RZ, P3, !PT ;  /* 0x00000087cb8b7210 */ /* 0x000fe40001ffe4ff */
[----:B------:R2:W-:Y:S04]  /*19580*/  STL.64 [R1+0x460], R184 ;  /* 0x000460b801007387 */ /* 0x0005e80000100a00 */
[----:B------:R2:W-:Y:S01]  /*19590*/  LDGSTS.E [R140+0x22280], desc[UR22][R184.64], P2 ;  /* 0x22280000b88c7fae */ /* 0x0005e200091a1016 */
[----:B-1----:R-:W-:-:S03]  /*195a0*/  IADD3 R186, P3, PT, R180, R134, RZ ;  /* 0x00000086b4ba7210 */ /* 0x002fc60007f7e0ff */
[----:B------:R1:W-:Y:S02]  /*195b0*/  STL.64 [R1+0x4a0], R138 ;  /* 0x0004a08a01007387 */ /* 0x0003e40000100a00 */
[----:B------:R-:W-:Y:S02]  /*195c0*/  IMAD.X R187, R181, 0x1, R135, P3 ;  /* 0x00000001b5bb7824 */ /* 0x000fe400018e0687 */
[----:B------:R1:W-:Y:S01]  /*195d0*/  LDGSTS.E [R140+0x22680], desc[UR22][R138.64], P2 ;  /* 0x226800008a8c7fae */ /* 0x0003e200091a1016 */
[----:B--2---:R-:W-:-:S03]  /*195e0*/  IADD3 R184, P3, PT, R178, R134, RZ ;  /* 0x00000086b2b87210 */ /* 0x004fc60007f7e0ff */
[----:B------:R-:W-:Y:S02]  /*195f0*/  STL.64 [R1+0x4e0], R186 ;  /* 0x0004e0ba01007387 */ /* 0x000fe40000100a00 */
[----:B------:R-:W-:Y:S02]  /*19600*/  IMAD.X R185, R179, 0x1, R135, P3 ;  /* 0x00000001b3b97824 */ /* 0x000fe400018e0687 */
[----:B------:R-:W-:Y:S01]  /*19610*/  LDGSTS.E [R140+0x22a80], desc[UR22][R186.64], P2 ;  /* 0x22a80000ba8c7fae */ /* 0x000fe200091a1016 */
[----:B-1----:R-:W-:-:S03]  /*19620*/  IADD3 R138, P3, PT, R176, R134, RZ ;  /* 0x00000086b08a7210 */ /* 0x002fc60007f7e0ff */
[----:B------:R-:W-:Y:S02]  /*19630*/  STL.64 [R1+0x520], R184 ;  /* 0x000520b801007387 */ /* 0x000fe40000100a00 */
[--C-:B------:R-:W-:Y:S01]  /*19640*/  IMAD.X R139, R177, 0x1, R135.reuse, P3 ;  /* 0x00000001b18b7824 */ /* 0x100fe200018e0687 */
[-C--:B------:R-:W-:Y:S01]  /*19650*/  IADD3 R178, P3, PT, R174, R134.reuse, RZ ;  /* 0x00000086aeb27210 */ /* 0x080fe20007f7e0ff */
[----:B------:R-:W-:Y:S04]  /*19660*/  LDGSTS.E [R140+0x22e80], desc[UR22][R184.64], P2 ;  /* 0x22e80000b88c7fae */ /* 0x000fe800091a1016 */
[--C-:B------:R-:W-:Y:S01]  /*19670*/  IMAD.X R179, R175, 0x1, R135.reuse, P3 ;  /* 0x00000001afb37824 */ /* 0x100fe200018e0687 */
[----:B------:R-:W-:Y:S01]  /*19680*/  IADD3 R176, P3, PT, R172, R134, RZ ;  /* 0x00000086acb07210 */ /* 0x000fe20007f7e0ff */
[----:B------:R1:W-:Y:S04]  /*19690*/  STL.64 [R1+0x578], R138 ;  /* 0x0005788a01007387 */ /* 0x0003e80000100a00 */
[----:B------:R1:W-:Y:S01]  /*196a0*/  LDGSTS.E [R140+0x23280], desc[UR22][R138.64], P2 ;  /* 0x232800008a8c7fae */ /* 0x0003e200091a1016 */
[----:B------:R-:W-:-:S03]  /*196b0*/  IMAD.X R177, R173, 0x1, R135, P3 ;  /* 0x00000001adb17824 */ /* 0x000fc600018e0687 */
[----:B------:R-:W-:Y:S04]  /*196c0*/  STL.64 [R1+0x5d0], R178 ;  /* 0x0005d0b201007387 */ /* 0x000fe80000100a00 */
[----:B------:R-:W-:Y:S01]  /*196d0*/  LDGSTS.E [R140+0x23680], desc[UR22][R178.64], P2 ;  /* 0x23680000b28c7fae */ /* 0x000fe200091a1016 */
[----:B-1----:R-:W-:-:S03]  /*196e0*/  IADD3 R138, P3, PT, R170, R134, RZ ;  /* 0x00000086aa8a7210 */ /* 0x002fc60007f7e0ff */
[----:B------:R-:W-:Y:S02]  /*196f0*/  STL.64 [R1+0x5e0], R176 ;  /* 0x0005e0b001007387 */ /* 0x000fe40000100a00 */
[----:B------:R-:W-:Y:S02]  /*19700*/  IMAD.X R139, R171, 0x1, R135, P3 ;  /* 0x00000001ab8b7824 */ /* 0x000fe400018e0687 */
[----:B------:R-:W-:Y:S04]  /*19710*/  LDGSTS.E [R140+0x23a80], desc[UR22][R176.64], P2 ;  /* 0x23a80000b08c7fae */ /* 0x000fe800091a1016 */
[----:B------:R1:W-:Y:S04]  /*19720*/  STL.64 [R1+0x620], R138 ;  /* 0x0006208a01007387 */ /* 0x0003e80000100a00 */
[----:B------:R1:W-:Y:S01]  /*19730*/  LDGSTS.E [R140+0x23e80], desc[UR22][R138.64], P2 ;  /* 0x23e800008a8c7fae */ /* 0x0003e200091a1016 */
[----:B---3--:R-:W-:-:S05]  /*19740*/  IADD3 R172, P3, PT, R136, R134, RZ ;  /* 0x0000008688ac7210 */ /* 0x008fca0007f7e0ff */
[----:B------:R-:W-:Y:S01]  /*19750*/  IMAD.X R173, R137, 0x1, R135, P3 ;  /* 0x0000000189ad7824 */ /* 0x000fe200018e0687 */
[----:B----4-:R-:W-:-:S04]  /*19760*/  IADD3 R170, P3, PT, R206, R134, RZ ;  /* 0x00000086ceaa7210 */ /* 0x010fc80007f7e0ff */
[----:B------:R-:W-:Y:S01]  /*19770*/  LDGSTS.E [R141+0x20300], desc[UR22][R172.64], P2 ;  /* 0x20300000ac8d7fae */ /* 0x000fe200091a1016 */
[----:B------:R-:W-:Y:S01]  /*19780*/  IMAD.X R171, R207, 0x1, R135, P3 ;  /* 0x00000001cfab7824 */ /* 0x000fe200018e0687 */
[----:B-1----:R-:W-:-:S04]  /*19790*/  IADD3 R138, P3, PT, R246, R134, RZ ;  /* 0x00000086f68a7210 */ /* 0x002fc80007f7e0ff */
        /* <DEDUP_REMOVED lines=11> */
[----:B--2---:R-:W-:-:S03]  /*19850*/  IADD3 R138, P3, PT, R234, R134, RZ ;  /* 0x00000086ea8a7210 */ /* 0x004fc60007f7e0ff */
[----:B------:R2:W-:Y:S01]  /*19860*/  STL.64 [R1+0x368], R170 ;  /* 0x000368aa01007387 */ /* 0x0005e20000100a00 */
[----:B------:R-:W-:-:S03]  /*19870*/  IADD3.X R139, PT, PT, R235, R135, RZ, P3, !PT ;  /* 0x00000087eb8b7210 */ /* 0x000fc60001ffe4ff */
[----:B------:R2:W-:Y:S01]  /*19880*/  LDGSTS.E [R141+0x21300], desc[UR22][R170.64], P2 ;  /* 0x21300000aa8d7fae */ /* 0x0005e200091a1016 */
[----:B-1----:R-:W-:-:S03]  /*19890*/  IADD3 R136, P3, PT, R226, R134, RZ ;  /* 0x00000086e2887210 */ /* 0x002fc60007f7e0ff */
[----:B------:R1:W-:Y:S02]  /*198a0*/  STL.64 [R1+0x3a8], R138 ;  /* 0x0003a88a01007387 */ /* 0x0003e40000100a00 */
[----:B------:R-:W-:Y:S02]  /*198b0*/  IMAD.X R137, R227, 0x1, R135, P3 ;  /* 0x00000001e3897824 */ /* 0x000fe400018e0687 */
[----:B------:R-:W3:Y:S04]  /*198c0*/  LDL.LU.64 R206, [R1+0x50] ;  /* 0x0000500001ce7983 */ /* 0x000ee80000300a00 */
[----:B------:R4:W-:Y:S04]  /*198d0*/  STL.64 [R1+0x3e8], R136 ;  /* 0x0003e88801007387 */ /* 0x0009e80000100a00 */
[----:B------:R-:W3:Y:S04]  /*198e0*/  LDL.LU.64 R246, [R1+0x38] ;  /* 0x0000380001f67983 */ /* 0x000ee80000300a00 */
[----:B------:R-:W3:Y:S01]  /*198f0*/  LDL.LU.64 R200, [R1+0x18] ;  /* 0x0000180001c87983 */ /* 0x000ee20000300a00 */
[----:B--2---:R-:W-:-:S03]  /*19900*/  IADD3 R170, P3, PT, R218, R134, RZ ;  /* 0x00000086daaa7210 */ /* 0x004fc60007f7e0ff */
[----:B------:R1:W-:Y:S02]  /*19910*/  LDGSTS.E [R141+0x21700], desc[UR22][R138.64], P2 ;  /* 0x217000008a8d7fae */ /* 0x0003e400091a1016 */
[----:B------:R-:W-:Y:S02]  /*19920*/  IMAD.X R171, R219, 0x1, R135, P3 ;  /* 0x00000001dbab7824 */ /* 0x000fe400018e0687 */
[----:B------:R4:W-:Y:S01]  /*19930*/  LDGSTS.E [R141+0x21b00], desc[UR22][R136.64], P2 ;  /* 0x21b00000888d7fae */ /* 0x0009e200091a1016 */
[----:B-1----:R-:W-:-:S03]  /*19940*/  IADD3 R138, P3, PT, R210, R134, RZ ;  /* 0x00000086d28a7210 */ /* 0x002fc60007f7e0ff */
[----:B------:R-:W-:Y:S02]  /*19950*/  STL.64 [R1+0x428], R170 ;  /* 0x000428aa01007387 */ /* 0x000fe40000100a00 */
[--C-:B------:R-:W-:Y:S01]  /*19960*/  IMAD.X R139, R211, 0x1, R135.reuse, P3 ;  /* 0x00000001d38b7824 */ /* 0x100fe200018e0687 */
[-C--:B----4-:R-:W-:Y:S01]  /*19970*/  IADD3 R136, P3, PT, R168, R134.reuse, RZ ;  /* 0x00000086a8887210 */ /* 0x090fe20007f7e0ff */
[----:B------:R-:W-:Y:S04]  /*19980*/  LDGSTS.E [R141+0x21f00], desc[UR22][R170.64], P2 ;  /* 0x21f00000aa8d7fae */ /* 0x000fe800091a1016 */
[--C-:B------:R-:W-:Y:S01]  /*19990*/  IMAD.X R137, R169, 0x1, R135.reuse, P3 ;  /* 0x00000001a9897824 */ /* 0x100fe200018e0687 */
[----:B------:R-:W-:Y:S01]  /*199a0*/  IADD3 R168, P3, PT, R166, R134, RZ ;  /* 0x00000086a6a87210 */ /* 0x000fe20007f7e0ff */
[----:B------:R1:W-:Y:S04]  /*199b0*/  STL.64 [R1+0x468], R138 ;  /* 0x0004688a01007387 */ /* 0x0003e80000100a00 */
[----:B------:R1:W-:Y:S01]  /*199c0*/  LDGSTS.E [R141+0x22300], desc[UR22][R138.64], P2 ;  /* 0x223000008a8d7fae */ /* 0x0003e200091a1016 */
[----:B------:R-:W-:-:S03]  /*199d0*/  IMAD.X R169, R167, 0x1, R135, P3 ;  /* 0x00000001a7a97824 */ /* 0x000fc600018e0687 */
[----:B------:R2:W-:Y:S04]  /*199e0*/  STL.64 [R1+0x4a8], R136 ;  /* 0x0004a88801007387 */ /* 0x0005e80000100a00 */
[----:B------:R2:W-:Y:S01]  /*199f0*/  LDGSTS.E [R141+0x22700], desc[UR22][R136.64], P2 ;  /* 0x22700000888d7fae */ /* 0x0005e200091a1016 */
[----:B-1----:R-:W-:-:S03]  /*19a00*/  IADD3 R138, P3, PT, R164, R134, RZ ;  /* 0x00000086a48a7210 */ /* 0x002fc60007f7e0ff */
[----:B------:R-:W-:Y:S02]  /*19a10*/  STL.64 [R1+0x4e8], R168 ;  /* 0x0004e8a801007387 */ /* 0x000fe40000100a00 */
[----:B------:R-:W-:Y:S02]  /*19a20*/  IMAD.X R139, R165, 0x1, R135, P3 ;  /* 0x00000001a58b7824 */ /* 0x000fe400018e0687 */
[----:B------:R-:W-:Y:S01]  /*19a30*/  LDGSTS.E [R141+0x22b00], desc[UR22][R168.64], P2 ;  /* 0x22b00000a88d7fae */ /* 0x000fe200091a1016 */
[----:B--2---:R-:W-:-:S03]  /*19a40*/  IADD3 R136, P3, PT, R162, R134, RZ ;  /* 0x00000086a2887210 */ /* 0x004fc60007f7e0ff */
[----:B------:R1:W-:Y:S02]  /*19a50*/  STL.64 [R1+0x528], R138 ;  /* 0x0005288a01007387 */ /* 0x0003e40000100a00 */
[--C-:B------:R-:W-:Y:S01]  /*19a60*/  IMAD.X R137, R163, 0x1, R135.reuse, P3 ;  /* 0x00000001a3897824 */ /* 0x100fe200018e0687 */
[-C--:B------:R-:W-:Y:S01]  /*19a70*/  IADD3 R162, P3, PT, R160, R134.reuse, RZ ;  /* 0x00000086a0a27210 */ /* 0x080fe20007f7e0ff */
[----:B------:R1:W-:Y:S04]  /*19a80*/  LDGSTS.E [R141+0x22f00], desc[UR22][R138.64], P2 ;  /* 0x22f000008a8d7fae */ /* 0x0003e800091a1016 */
[----:B------:R-:W-:Y:S01]  /*19a90*/  IMAD.X R163, R161, 0x1, R135, P3 ;  /* 0x00000001a1a37824 */ /* 0x000fe200018e0687 */
[----:B------:R2:W-:Y:S04]  /*19aa0*/  STL.64 [R1+0x568], R136 ;  /* 0x0005688801007387 */ /* 0x0005e80000100a00 */
[----:B------:R2:W-:Y:S01]  /*19ab0*/  LDGSTS.E [R141+0x23300], desc[UR22][R136.64], P2 ;  /* 0x23300000888d7fae */ /* 0x0005e200091a1016 */
[----:B-1----:R-:W-:-:S03]  /*19ac0*/  IADD3 R138, P3, PT, R158, R134, RZ ;  /* 0x000000869e8a7210 */ /* 0x002fc60007f7e0ff */
[----:B------:R-:W-:Y:S02]  /*19ad0*/  STL.64 [R1+0x5c8], R162 ;  /* 0x0005c8a201007387 */ /* 0x000fe40000100a00 */
[----:B------:R-:W-:Y:S02]  /*19ae0*/  IMAD.X R139, R159, 0x1, R135, P3 ;  /* 0x000000019f8b7824 */ /* 0x000fe400018e0687 */
[----:B------:R-:W-:Y:S01]  /*19af0*/  LDGSTS.E [R141+0x23700], desc[UR22][R162.64], P2 ;  /* 0x23700000a28d7fae */ /* 0x000fe200091a1016 */
[----:B--2---:R-:W-:-:S03]  /*19b00*/  IADD3 R136, P3, PT, R156, R134, RZ ;  /* 0x000000869c887210 */ /* 0x004fc60007f7e0ff */
[----:B------:R-:W-:Y:S02]  /*19b10*/  STL.64 [R1+0x5e8], R138 ;  /* 0x0005e88a01007387 */ /* 0x000fe40000100a00 */
[----:B------:R-:W-:Y:S02]  /*19b20*/  IMAD.X R137, R157, 0x1, R135, P3 ;  /* 0x000000019d897824 */ /* 0x000fe400018e0687 */
[----:B------:R-:W-:Y:S04]  /*19b30*/  LDGSTS.E [R141+0x23b00], desc[UR22][R138.64], P2 ;  /* 0x23b000008a8d7fae */ /* 0x000fe800091a1016 */
[----:B------:R3:W-:Y:S04]  /*19b40*/  STL.64 [R1+0x628], R136 ;  /* 0x0006288801007387 */ /* 0x0007e80000100a00 */
[----:B------:R3:W-:Y:S01]  /*19b50*/  LDGSTS.E [R141+0x23f00], desc[UR22][R136.64], P2 ;  /* 0x23f00000888d7fae */ /* 0x0007e200091a1016 */
[----:B------:R-:W-:Y:S01]  /*19b60*/  UMOV UR6, URZ ;  /* 0x000000ff00067c82 */ /* 0x000fe20008000000 */
[----:B---3--:R-:W-:-:S05]  /*19b70*/  IADD3 R136, P3, PT, R206, R134, RZ ;  /* 0x00000086ce887210 */ /* 0x008fca0007f7e0ff */
[----:B------:R-:W-:Y:S01]  /*19b80*/  IMAD.X R137, R207, 0x1, R135, P3 ;  /* 0x00000001cf897824 */ /* 0x000fe200018e0687 */
[----:B------:R-:W-:-:S04]  /*19b90*/  IADD3 R140, P3, PT, R246, R134, RZ ;  /* 0x00000086f68c7210 */ /* 0x000fc80007f7e0ff */
[----:B------:R1:W-:Y:S01]  /*19ba0*/  LDGSTS.E [R142+0x20380], desc[UR22][R136.64], P2 ;  /* 0x20380000888e7fae */ /* 0x0003e200091a1016 */
[----:B------:R-:W-:Y:S02]  /*19bb0*/  IADD3.X R141, PT, PT, R247, R135, RZ, P3, !PT ;  /* 0x00000087f78d7210 */ /* 0x000fe40001ffe4ff */
[-C--:B------:R-:W-:Y:S01]  /*19bc0*/  IADD3 R138, P3, PT, R200, R134.reuse, RZ ;  /* 0x00000086c88a7210 */ /* 0x080fe20007f7e0ff */
[----:B------:R1:W-:Y:S04]  /*19bd0*/  STL.64 [R1+0x270], R136 ;  /* 0x0002708801007387 */ /* 0x0003e80000100a00 */
        /* <DEDUP_REMOVED lines=8> */
[----:B------:R2:W-:Y:S02]  /*19c60*/  STL.64 [R1+0x330], R136 ;  /* 0x0003308801007387 */ /* 0x0005e40000100a00 */
[----:B------:R-:W-:Y:S02]  /*19c70*/  IMAD.X R141, R241, 0x1, R135, P3 ;  /* 0x00000001f18d7824 */ /* 0x000fe400018e0687 */
        /* <DEDUP_REMOVED lines=34> */
[----:B------:R1:W-:Y:S01]  /*19ea0*/  STL.64 [R1+0x570], R136 ;  /* 0x0005708801007387 */ /* 0x0003e20000100a00 */
[----:B------:R-:W-:-:S03]  /*19eb0*/  IADD3.X R141, PT, PT, R147, R135, RZ, P3, !PT ;  /* 0x00000087938d7210 */ /* 0x000fc60001ffe4ff */
        /* <DEDUP_REMOVED lines=8> */
[----:B------:R2:W-:Y:S04]  /*19f40*/  LDGSTS.E [R142+0x23b80], desc[UR22][R138.64], P2 ;  /* 0x23b800008a8e7fae */ /* 0x0005e800091a1016 */
[----:B------:R2:W-:Y:S04]  /*19f50*/  STL.64 [R1+0x630], R136 ;  /* 0x0006308801007387 */ /* 0x0005e80000100a00 */
[----:B------:R2:W-:Y:S01]  /*19f60*/  LDGSTS.E [R142+0x23f80], desc[UR22][R136.64], P2 ;  /* 0x23f80000888e7fae */ /* 0x0005e200091a1016 */
[----:B------:R-:W-:-:S03]  /*19f70*/  ISETP.GE.AND P2, PT, R252, 0x100, PT ;  /* 0x00000100fc00780c */ /* 0x000fc60003f46270 */
[----:B------:R-:W0:Y:S01]  /*19f80*/  LDGDEPBAR ;  /* 0x00000000000079af */ /* 0x000e220000000000 */
[----:B------:R-:W-:-:S09]  /*19f90*/  ISETP.GE.AND P3, PT, R252, 0x80, PT ;  /* 0x00000080fc00780c */ /* 0x000fd20003f66270 */
[----:B--2---:R-:W-:Y:S05]  /*19fa0*/  @!P2 BRA `(.L_x_8) ;  /* 0x000000e80028a947 */ /* 0x004fea0003800000 */
[----:B------:R-:W-:Y:S01]  /*19fb0*/  IMAD.MOV.U32 R143, RZ, RZ, R104 ;  /* 0x000000ffff8f7224 */ /* 0x000fe200078e0068 */
[----:B------:R-:W-:Y:S01]  /*19fc0*/  MOV R144, R105 ;  /* 0x0000006900907202 */ /* 0x000fe20000000f00 */
[----:B------:R-:W-:Y:S01]  /*19fd0*/  STL [R1], R118 ;  /* 0x0000007601007387 */ /* 0x000fe20000100800 */
[----:B------:R-:W-:Y:S01]  /*19fe0*/  IMAD.MOV.U32 R159, RZ, RZ, R84 ;  /* 0x000000ffff9f7224 */ /* 0x000fe200078e0054 */
[----:B------:R-:W-:Y:S01]  /*19ff0*/  MOV R166, R77 ;  /* 0x0000004d00a67202 */ /* 0x000fe20000000f00 */
[----:B------:R-:W-:Y:S01]  /*1a000*/  IMAD.MOV.U32 R160, RZ, RZ, R85 ;  /* 0x000000ffffa07224 */ /* 0x000fe200078e0055 */
[----:B------:R-:W2:Y:S01]  /*1a010*/  LDL.LU.64 R104, [R1+0x418] ;  /* 0x0004180001687983 */ /* 0x000ea20000300a00 */
[----:B------:R-:W-:Y:S01]  /*1a020*/  IMAD.MOV.U32 R165, RZ, RZ, R76 ;  /* 0x000000ffffa57224 */ /* 0x000fe200078e004c */
[----:B------:R-:W-:Y:S01]  /*1a030*/  MOV R156, R91 ;  /* 0x0000005b009c7202 */ /* 0x000fe20000000f00 */
[----:B------:R-:W-:Y:S01]  /*1a040*/  IMAD.MOV.U32 R141, RZ, RZ, R106 ;  /* 0x000000ffff8d7224 */ /* 0x000fe200078e006a */
[----:B------:R-:W3:Y:S01]  /*1a050*/  LDL.LU.64 R84, [R1+0x5a0] ;  /* 0x0005a00001547983 */ /* 0x000ee20000300a00 */
[----:B------:R-:W-:Y:S01]  /*1a060*/  IMAD.MOV.U32 R142, RZ, RZ, R107 ;  /* 0x000000ffff8e7224 */ /* 0x000fe200078e006b */
[----:B------:R-:W-:Y:S01]  /*1a070*/  MOV R184, R55 ;  /* 0x0000003700b87202 */ /* 0x000fe20000000f00 */
[----:B------:R-:W-:Y:S01]  /*1a080*/  IMAD.MOV.U32 R157, RZ, RZ, R86 ;  /* 0x000000ffff9d7224 */ /* 0x000fe200078e0056 */
[----:B------:R-:W4:Y:S01]  /*1a090*/  LDL.LU.64 R76, [R1+0x2a8] ;  /* 0x0002a800014c7983 */ /* 0x000f220000300a00 */
[----:B------:R-:W-:Y:S01]  /*1a0a0*/  IMAD.MOV.U32 R158, RZ, RZ, R87 ;  /* 0x000000ffff9e7224 */ /* 0x000fe200078e0057 */
[----:B------:R-:W-:Y:S01]  /*1a0b0*/  SHF.R.S32.HI R249, RZ, 0x1f, R252 ;  /* 0x0000001ffff97819 */ /* 0x000fe200000114fc */
[----:B------:R-:W-:Y:S01]  /*1a0c0*/  IMAD.MOV.U32 R161, RZ, RZ, R82 ;  /* 0x000000ffffa17224 */ /* 0x000fe200078e0052 */
[----:B------:R-:W5:Y:S01]  /*1a0d0*/  LDL.LU.64 R106, [R1+0x4d8] ;  /* 0x0004d800016a7983 */ /* 0x000f620000300a00 */
[----:B------:R-:W-:Y:S01]  /*1a0e0*/  IMAD.MOV.U32 R162, RZ, RZ, R83 ;  /* 0x000000ffffa27224 */ /* 0x000fe200078e0053 */
[----:B------:R-:W-:Y:S01]  /*1a0f0*/  LEA.HI R249, R249, R252, RZ, 0x7 ;  /* 0x000000fcf9f97211 */ /* 0x000fe200078f38ff */
[----:B------:R-:W-:Y:S01]  /*1a100*/  IMAD.MOV.U32 R155, RZ, RZ, R90 ;  /* 0x000000ffff9b7224 */ /* 0x000fe200078e005a */
[----:B------:R-:W-:Y:S01]  /*1a110*/  STL [R1+0x8], R120 ;  /* 0x0000087801007387 */ /* 0x000fe20000100800 */
[----:B------:R-:W-:Y:S01]  /*1a120*/  IMAD.MOV.U32 R251, RZ, RZ, R110 ;  /* 0x000000fffffb7224 */ /* 0x000fe200078e006e */
[----:B------:R-:W-:Y:S01]  /*1a130*/  MOV R208, R27 ;  /* 0x0000001b00d07202 */ /* 0x000fe20000000f00 */
[----:B------:R-:W-:Y:S01]  /*1a140*/  IMAD.MOV.U32 R140, RZ, RZ, R111 ;  /* 0x000000ffff8c7224 */ /* 0x000fe200078e006f */
[----:B------:R-:W-:Y:S01]  /*1a150*/  STL [R1+0x4], R121 ;  /* 0x0000047901007387 */ /* 0x000fe20000100800 */
[----:B------:R-:W-:Y:S01]  /*1a160*/  IMAD.MOV.U32 R138, RZ, RZ, R112 ;  /* 0x000000ffff8a7224 */ /* 0x000fe200078e0070 */
[----:B------:R-:W-:Y:S01]  /*1a170*/  MOV R220, R15 ;  /* 0x0000000f00dc7202 */ /* 0x000fe20000000f00 */
[----:B------:R-:W-:Y:S01]  /*1a180*/  IMAD.MOV.U32 R139, RZ, RZ, R113 ;  /* 0x000000ffff8b7224 */ /* 0x000fe200078e0071 */
[----:B------:R-:W2:Y:S01]  /*1a190*/  LDL.LU.64 R86, [R1+0x440] ;  /* 0x0004400001567983 */ /* 0x000ea20000300a00 */
        /* <DEDUP_REMOVED lines=8> */
[----:B------:R-:W-:-:S02]  /*1a220*/  IMAD.MOV.U32 R151, RZ, RZ, R94 ;  /* 0x000000ffff977224 */ /* 0x000fc400078e005e */
[----:B------:R-:W-:Y:S01]  /*1a230*/  IMAD.MOV.U32 R152, RZ, RZ, R95 ;  /* 0x000000ffff987224 */ /* 0x000fe200078e005f */
[----:B------:R-:W2:Y:S01]  /*1a240*/  LDL.LU.64 R110, [R1+0x3e8] ;  /* 0x0003e800016e7983 */ /* 0x000ea20000300a00 */
[----:B------:R-:W-:Y:S02]  /*1a250*/  IMAD.MOV.U32 R149, RZ, RZ, R96 ;  /* 0x000000ffff957224 */ /* 0x000fe400078e0060 */
[----:B------:R-:W-:Y:S01]  /*1a260*/  IMAD.MOV.U32 R150, RZ, RZ, R97 ;  /* 0x000000ffff967224 */ /* 0x000fe200078e0061 */
[----:B------:R-:W2:Y:S01]  /*1a270*/  LDL.LU.64 R112, [R1+0x3d8] ;  /* 0x0003d80001707983 */ /* 0x000ea20000300a00 */
[----:B------:R-:W-:Y:S02]  /*1a280*/  IMAD.MOV.U32 R147, RZ, RZ, R100 ;  /* 0x000000ffff937224 */ /* 0x000fe400078e0064 */
[----:B------:R-:W-:Y:S01]  /*1a290*/  IMAD.MOV.U32 R148, RZ, RZ, R101 ;  /* 0x000000ffff947224 */ /* 0x000fe200078e0065 */
[----:B------:R-:W2:Y:S01]  /*1a2a0*/  LDL.LU.64 R114, [R1+0x3a8] ;  /* 0x0003a80001727983 */ /* 0x000ea20000300a00 */
[----:B------:R-:W-:-:S02]  /*1a2b0*/  IMAD.MOV.U32 R169, RZ, RZ, R72 ;  /* 0x000000ffffa97224 */ /* 0x000fc400078e0048 */
[----:B------:R-:W-:Y:S01]  /*1a2c0*/  IMAD.MOV.U32 R72, RZ, RZ, R172 ;  /* 0x000000ffff487224 */ /* 0x000fe200078e00ac */
[----:B------:R-:W2:Y:S01]  /*1a2d0*/  LDL.LU.64 R92, [R1+0x398] ;  /* 0x00039800015c7983 */ /* 0x000ea20000300a00 */
[----:B------:R-:W-:Y:S01]  /*1a2e0*/  IMAD.MOV.U32 R171, RZ, RZ, R70 ;  /* 0x000000ffffab7224 */ /* 0x000fe200078e0046 */
[----:B------:R-:W-:Y:S01]  /*1a2f0*/  MOV R172, R71 ;  /* 0x0000004700ac7202 */ /* 0x000fe20000000f00 */
        /* <DEDUP_REMOVED lines=8> */
[----:B------:R-:W-:Y:S02]  /*1a380*/  IMAD.MOV.U32 R181, RZ, RZ, R56 ;  /* 0x000000ffffb57224 */ /* 0x000fe400078e0038 */
[----:B------:R-:W-:Y:S01]  /*1a390*/  IMAD.MOV.U32 R182, RZ, RZ, R57 ;  /* 0x000000ffffb67224 */ /* 0x000fe200078e0039 */
[----:B------:R-:W-:Y:S01]  /*1a3a0*/  STL [R1+0x10], R122 ;  /* 0x0000107a01007387 */ /* 0x000fe20000100800 */
[----:B------:R-:W-:Y:S02]  /*1a3b0*/  IMAD.MOV.U32 R175, RZ, RZ, R64 ;  /* 0x000000ffffaf7224 */ /* 0x000fe400078e0040 */
[----:B------:R-:W-:Y:S01]  /*1a3c0*/  IMAD.MOV.U32 R176, RZ, RZ, R65 ;  /* 0x000000ffffb07224 */ /* 0x000fe200078e0041 */
[----:B------:R-:W-:Y:S01]  /*1a3d0*/  STL [R1+0xc], R123 ;  /* 0x00000c7b01007387 */ /* 0x000fe20000100800 */
        /* <DEDUP_REMOVED lines=11> */
[----:B------:R-:W-:Y:S01]  /*1a490*/  STL [R1+0x20], R126 ;  /* 0x0000207e01007387 */ /* 0x000fe20000100800 */
[----:B------:R-:W-:Y:S02]  /*1a4a0*/  IMAD.MOV.U32 R180, RZ, RZ, R61 ;  /* 0x000000ffffb47224 */ /* 0x000fe400078e003d */
[----:B------:R-:W-:Y:S01]  /*1a4b0*/  IMAD.MOV.U32 R185, RZ, RZ, R52 ;  /* 0x000000ffffb97224 */ /* 0x000fe200078e0034 */
[----:B------:R-:W3:Y:S01]  /*1a4c0*/  LDL.LU.64 R54, [R1+0x78] ;  /* 0x0000780001367983 */ /* 0x000ee20000300a00 */
        /* <DEDUP_REMOVED lines=8> */
[----:B------:R-:W4:Y:S01]  /*1a550*/  LDL.LU.64 R56, [R1+0x80] ;  /* 0x0000800001387983 */ /* 0x000f220000300a00 */
[----:B------:R-:W-:Y:S02]  /*1a560*/  IMAD.MOV.U32 R192, RZ, RZ, R45 ;  /* 0x000000ffffc07224 */ /* 0x000fe400078e002d */
[----:B------:R-:W-:Y:S01]  /*1a570*/  IMAD.MOV.U32 R146, RZ, RZ, R103 ;  /* 0x000000ffff927224 */ /* 0x000fe200078e0067 */
[----:B------:R-:W-:Y:S01]  /*1a580*/  STL [R1+0x24], R129 ;  /* 0x0000248101007387 */ /* 0x000fe20000100800 */
[----:B------:R-:W-:-:S02]  /*1a590*/  IMAD.MOV.U32 R103, RZ, RZ, R197 ;  /* 0x000000ffff677224 */ /* 0x000fc400078e00c5 */
[----:B------:R-:W-:Y:S01]  /*1a5a0*/  IMAD.MOV.U32 R145, RZ, RZ, R102 ;  /* 0x000000ffff917224 */ /* 0x000fe200078e0066 */
[----:B------:R-:W5:Y:S01]  /*1a5b0*/  LDL.LU.64 R64, [R1+0x88] ;  /* 0x0000880001407983 */ /* 0x000f620000300a00 */
[----:B------:R-:W-:Y:S01]  /*1a5c0*/  IMAD.MOV.U32 R102, RZ, RZ, R196 ;  /* 0x000000ffff667224 */ /* 0x000fe200078e00c4 */
[----:B------:R-:W-:Y:S01]  /*1a5d0*/  MOV R196, R41 ;  /* 0x0000002900c47202 */ /* 0x000fe20000000f00 */
[----:B------:R-:W-:Y:S01]  /*1a5e0*/  IMAD.MOV.U32 R187, RZ, RZ, R50 ;  /* 0x000000ffffbb7224 */ /* 0x000fe200078e0032 */
[----:B------:R-:W-:Y:S01]  /*1a5f0*/  STL [R1+0x30], R130 ;  /* 0x0000308201007387 */ /* 0x000fe20000100800 */
[----:B------:R-:W-:Y:S02]  /*1a600*/  IMAD.MOV.U32 R188, RZ, RZ, R51 ;  /* 0x000000ffffbc7224 */ /* 0x000fe400078e0033 */
[----:B------:R-:W-:Y:S01]  /*1a610*/  IMAD.MOV.U32 R189, RZ, RZ, R46 ;  /* 0x000000ffffbd7224 */ /* 0x000fe200078e002e */
[----:B------:R-:W5:Y:S01]  /*1a620*/  LDL.LU.64 R62, [R1+0xa0] ;  /* 0x0000a000013e7983 */ /* 0x000f620000300a00 */
[----:B------:R-:W-:-:S02]  /*1a630*/  IMAD.MOV.U32 R190, RZ, RZ, R47 ;  /* 0x000000ffffbe7224 */ /* 0x000fc400078e002f */
[----:B------:R-:W-:Y:S01]  /*1a640*/  IMAD.MOV.U32 R230, RZ, RZ, R5 ;  /* 0x000000ffffe67224 */ /* 0x000fe200078e0005 */
[----:B------:R-:W-:Y:S01]  /*1a650*/  STL [R1+0x2c], R131 ;  /* 0x00002c8301007387 */ /* 0x000fe20000100800 */
[----:B------:R-:W-:Y:S02]  /*1a660*/  IMAD.MOV.U32 R227, RZ, RZ, R6 ;  /* 0x000000ffffe37224 */ /* 0x000fe400078e0006 */
[----:B------:R-:W-:Y:S01]  /*1a670*/  IMAD.MOV.U32 R193, RZ, RZ, R42 ;  /* 0x000000ffffc17224 */ /* 0x000fe200078e002a */
[----:B------:R-:W5:Y:S01]  /*1a680*/  LDL.LU.64 R66, [R1+0x90] ;  /* 0x0000900001427983 */ /* 0x000f620000300a00 */
[----:B------:R-:W-:Y:S02]  /*1a690*/  IMAD.MOV.U32 R194, RZ, RZ, R43 ;  /* 0x000000ffffc27224 */ /* 0x000fe400078e002b */
[----:B------:R-:W-:Y:S02]  /*1a6a0*/  IMAD.MOV.U32 R195, RZ, RZ, R40 ;  /* 0x000000ffffc37224 */ /* 0x000fe400078e0028 */
[----:B------:R-:W-:-:S02]  /*1a6b0*/  IMAD.MOV.U32 R197, RZ, RZ, R36 ;  /* 0x000000ffffc57224 */ /* 0x000fc400078e0024 */
[----:B------:R-:W-:Y:S02]  /*1a6c0*/  IMAD.MOV.U32 R198, RZ, RZ, R37 ;  /* 0x000000ffffc67224 */ /* 0x000fe400078e0025 */
[----:B------:R-:W-:Y:S02]  /*1a6d0*/  IMAD.MOV.U32 R199, RZ, RZ, R34 ;  /* 0x000000ffffc77224 */ /* 0x000fe400078e0022 */
[----:B------:R-:W-:Y:S02]  /*1a6e0*/  IMAD.MOV.U32 R200, RZ, RZ, R35 ;  /* 0x000000ffffc87224 */ /* 0x000fe400078e0023 */
        /* <DEDUP_REMOVED lines=41> */
[----:B--2---:R-:W-:Y:S01]  /*1a980*/  IMAD.MOV.U32 R4, RZ, RZ, R71 ;  /* 0x000000ffff047224 */ /* 0x004fe200078e0047 */
[----:B------:R1:W-:Y:S04]  /*1a990*/  STL [R1+0x38], R70 ;  /* 0x0000384601007387 */ /* 0x0003e80000100800 */
[----:B------:R2:W-:Y:S04]  /*1a9a0*/  STL [R1+0x34], R4 ;  /* 0x0000340401007387 */ /* 0x0005e80000100800 */
[----:B------:R-:W5:Y:S04]  /*1a9b0*/  LDL.LU.64 R60, [R1+0xb0] ;  /* 0x0000b000013c7983 */ /* 0x000f680000300a00 */
[----:B---3--:R-:W-:Y:S04]  /*1a9c0*/  STL [R1+0x40], R54 ;  /* 0x0000403601007387 */ /* 0x008fe80000100800 */
[----:B-1----:R-:W3:Y:S01]  /*1a9d0*/  LDL.LU.64 R70, [R1+0xa8] ;  /* 0x0000a80001467983 */ /* 0x002ee20000300a00 */
[----:B--2---:R-:W-:-:S03]  /*1a9e0*/  IMAD.MOV.U32 R4, RZ, RZ, R55 ;  /* 0x000000ffff047224 */ /* 0x004fc600078e0037 */
[----:B----4-:R-:W-:Y:S04]  /*1a9f0*/  STL [R1+0x48], R56 ;  /* 0x0000483801007387 */ /* 0x010fe80000100800 */
[----:B------:R1:W-:Y:S02]  /*1aa00*/  STL [R1+0x3c], R4 ;  /* 0x00003c0401007387 */ /* 0x0003e40000100800 */
[----:B-1----:R-:W-:-:S05]  /*1aa10*/  IMAD.MOV.U32 R4, RZ, RZ, R57 ;  /* 0x000000ffff047224 */ /* 0x002fca00078e0039 */
[----:B------:R1:W-:Y:S04]  /*1aa20*/  STL [R1+0x44], R4 ;  /* 0x0000440401007387 */ /* 0x0003e80000100800 */
[----:B-----5:R2:W-:Y:S01]  /*1aa30*/  STL [R1+0x50], R64 ;  /* 0x0000504001007387 */ /* 0x0205e20000100800 */
[----:B-1----:R-:W-:-:S05]  /*1aa40*/  IMAD.MOV.U32 R4, RZ, RZ, R65 ;  /* 0x000000ffff047224 */ /* 0x002fca00078e0041 */
[----:B------:R1:W-:Y:S04]  /*1aa50*/  STL [R1+0x4c], R4 ;  /* 0x00004c0401007387 */ /* 0x0003e80000100800 */
[----:B--2---:R-:W2:Y:S04]  /*1aa60*/  LDL.LU.64 R64, [R1+0xb8] ;  /* 0x0000b80001407983 */ /* 0x004ea80000300a00 */
[----:B------:R-:W4:Y:S01]  /*1aa70*/  LDL.LU.64 R54, [R1+0xc0] ;  /* 0x0000c00001367983 */ /* 0x000f220000300a00 */
[----:B-1----:R-:W-:-:S03]  /*1aa80*/  IMAD.MOV.U32 R4, RZ, RZ, R67 ;  /* 0x000000ffff047224 */ /* 0x002fc600078e0043 */
[----:B------:R1:W-:Y:S04]  /*1aa90*/  STL [R1+0x58], R66 ;  /* 0x0000584201007387 */ /* 0x0003e80000100800 */
[----:B------:R5:W-:Y:S04]  /*1aaa0*/  STL [R1+0x54], R4 ;  /* 0x0000540401007387 */ /* 0x000be80000100800 */
[----:B------:R3:W-:Y:S04]  /*1aab0*/  STL [R1+0x60], R62 ;  /* 0x0000603e01007387 */ /* 0x0007e80000100800 */
[----:B-1----:R-:W4:Y:S01]  /*1aac0*/  LDL.LU.64 R66, [R1+0xd8] ;  /* 0x0000d80001427983 */ /* 0x002f220000300a00 */
[----:B-----5:R-:W-:-:S03]  /*1aad0*/  IMAD.MOV.U32 R4, RZ, RZ, R63 ;  /* 0x000000ffff047224 */ /* 0x020fc600078e003f */
[----:B---3--:R-:W-:Y:S04]  /*1aae0*/  STL [R1+0x68], R70 ;  /* 0x0000684601007387 */ /* 0x008fe80000100800 */
[----:B------:R1:W-:Y:S04]  /*1aaf0*/  STL [R1+0x5c], R4 ;  /* 0x00005c0401007387 */ /* 0x0003e80000100800 */
[----:B------:R-:W3:Y:S01]  /*1ab00*/  LDL.LU.64 R62, [R1+0xd0] ;  /* 0x0000d000013e7983 */ /* 0x000ee20000300a00 */
[----:B-1----:R-:W-:-:S03]  /*1ab10*/  MOV R4, R71 ;  /* 0x0000004700047202 */ /* 0x002fc60000000f00 */
[----:B------:R-:W-:Y:S04]  /*1ab20*/  STL [R1+0x70], R60 ;  /* 0x0000703c01007387 */ /* 0x000fe80000100800 */
[----:B------:R1:W-:Y:S04]  /*1ab30*/  STL [R1+0x64], R4 ;  /* 0x0000640401007387 */ /* 0x0003e80000100800 */
[----:B------:R-:W5:Y:S01]  /*1ab40*/  LDL.LU.64 R70, [R1+0x108] ;  /* 0x0001080001467983 */ /* 0x000f620000300a00 */
[----:B-1----:R-:W-:-:S05]  /*1ab50*/  IMAD.MOV.U32 R4, RZ, RZ, R61 ;  /* 0x000000ffff047224 */ /* 0x002fca00078e003d */
[----:B------:R1:W-:Y:S04]  /*1ab60*/  STL [R1+0x6c], R4 ;  /* 0x00006c0401007387 */ /* 0x0003e80000100800 */
[----:B------:R-:W5:Y:S04]  /*1ab70*/  LDL.LU.64 R56, [R1+0xe8] ;  /* 0x0000e80001387983 */ /* 0x000f680000300a00 */
[----:B--2---:R2:W-:Y:S01]  /*1ab80*/  STL [R1+0x78], R64 ;  /* 0x0000784001007387 */ /* 0x0045e20000100800 */
[----:B-1----:R-:W-:-:S03]  /*1ab90*/  IMAD.MOV.U32 R4, RZ, RZ, R65 ;  /* 0x000000ffff047224 */ /* 0x002fc600078e0041 */
[----:B------:R-:W5:Y:S04]  /*1aba0*/  LDL.LU.64 R60, [R1+0xe0] ;  /* 0x0000e000013c7983 */ /* 0x000f680000300a00 */
[----:B------:R1:W-:Y:S04]  /*1abb0*/  STL [R1+0x74], R4 ;  /* 0x0000740401007387 */ /* 0x0003e80000100800 */
[----:B----4-:R-:W-:Y:S04]  /*1abc0*/  STL [R1+0x80], R54 ;  /* 0x0000803601007387 */ /* 0x010fe80000100800 */
[----:B--2---:R-:W2:Y:S01]  /*1abd0*/  LDL.LU.64 R64, [R1+0x100] ;  /* 0x0001000001407983 */ /* 0x004ea20000300a00 */
[----:B-1----:R-:W-:-:S03]  /*1abe0*/  IMAD.MOV.U32 R4, RZ, RZ, R55 ;  /* 0x000000ffff047224 */ /* 0x002fc600078e0037 */
[----:B------:R-:W4:Y:S04]  /*1abf0*/  LDL.LU.64 R52, [R1+0xf0] ;  /* 0x0000f00001347983 */ /* 0x000f280000300a00 */
[----:B------:R3:W-:Y:S02]  /*1ac00*/  STL [R1+0x7c], R4 ;  /* 0x00007c0401007387 */ /* 0x0007e40000100800 */
[----:B---3--:R-:W-:Y:S02]  /*1ac10*/  IMAD.MOV.U32 R4, RZ, RZ, R63 ;  /* 0x000000ffff047224 */ /* 0x008fe400078e003f */
[----:B------:R1:W-:Y:S04]  /*1ac20*/  STL [R1+0x88], R62 ;  /* 0x0000883e01007387 */ /* 0x0003e80000100800 */
[----:B------:R-:W-:Y:S04]  /*1ac30*/  STL [R1+0x90], R66 ;  /* 0x0000904201007387 */ /* 0x000fe80000100800 */
[----:B------:R3:W-:Y:S04]  /*1ac40*/  STL [R1+0x84], R4 ;  /* 0x0000840401007387 */ /* 0x0007e80000100800 */
[----:B-1----:R-:W2:Y:S01]  /*1ac50*/  LDL.LU.64 R62, [R1+0x130] ;  /* 0x00013000013e7983 */ /* 0x002ea20000300a00 */
[----:B---3--:R-:W-:-:S05]  /*1ac60*/  IMAD.MOV.U32 R4, RZ, RZ, R67 ;  /* 0x000000ffff047224 */ /* 0x008fca00078e0043 */
[----:B------:R5:W-:Y:S04]  /*1ac70*/  STL [R1+0x8c], R4 ;  /* 0x00008c0401007387 */ /* 0x000be80000100800 */
[----:B------:R-:W3:Y:S04]  /*1ac80*/  LDL.LU.64 R66, [R1+0x110] ;  /* 0x0001100001427983 */ /* 0x000ee80000300a00 */
[----:B------:R-:W3:Y:S01]  /*1ac90*/  LDL.LU.64 R54, [R1+0x118] ;  /* 0x0001180001367983 */ /* 0x000ee20000300a00 */
[----:B-----5:R-:W-:-:S03]  /*1aca0*/  IMAD.MOV.U32 R4, RZ, RZ, R61 ;  /* 0x000000ffff047224 */ /* 0x020fc600078e003d */
[----:B------:R1:W-:Y:S04]  /*1acb0*/  STL [R1+0x98], R60 ;  /* 0x0000983c01007387 */ /* 0x0003e80000100800 */
[----:B------:R5:W-:Y:S04]  /*1acc0*/  STL [R1+0x94], R4 ;  /* 0x0000940401007387 */ /* 0x000be80000100800 */
[----:B------:R4:W-:Y:S04]  /*1acd0*/  STL [R1+0xa0], R56 ;  /* 0x0000a03801007387 */ /* 0x0009e80000100800 */
[----:B-1----:R-:W3:Y:S01]  /*1ace0*/  LDL.LU.64 R60, [R1+0x128] ;  /* 0x00012800013c7983 */ /* 0x002ee20000300a00 */
[----:B-----5:R-:W-:-:S03]  /*1acf0*/  IMAD.MOV.U32 R4, RZ, RZ, R57 ;  /* 0x000000ffff047224 */ /* 0x020fc600078e0039 */
[----:B----4-:R-:W-:Y:S04]  /*1ad00*/  STL [R1+0xa8], R52 ;  /* 0x0000a83401007387 */ /* 0x010fe80000100800 */
[----:B------:R1:W-:Y:S04]  /*1ad10*/  STL [R1+0x9c], R4 ;  /* 0x00009c0401007387 */ /* 0x0003e80000100800 */
[----:B------:R-:W4:Y:S01]  /*1ad20*/  LDL.LU.64 R56, [R1+0x120] ;  /* 0x0001200001387983 */ /* 0x000f220000300a00 */
[----:B-1----:R-:W-:-:S03]  /*1ad30*/  IMAD.MOV.U32 R4, RZ, RZ, R53 ;  /* 0x000000ffff047224 */ /* 0x002fc600078e0035 */
[----:B--2---:R-:W-:Y:S04]  /*1ad40*/  STL [R1+0xb0], R64 ;  /* 0x0000b04001007387 */ /* 0x004fe80000100800 */
[----:B------:R1:W-:Y:S04]  /*1ad50*/  STL [R1+0xa4], R4 ;  /* 0x0000a40401007387 */ /* 0x0003e80000100800 */
[----:B------:R-:W-:Y:S01]  /*1ad60*/  STL [R1+0xb8], R70 ;  /* 0x0000b84601007387 */ /* 0x000fe20000100800 */
[----:B-1----:R-:W-:-:S05]  /*1ad70*/  IMAD.MOV.U32 R4, RZ, RZ, R65 ;  /* 0x000000ffff047224 */ /* 0x002fca00078e0041 */
[----:B------:R1:W-:Y:S02]  /*1ad80*/  STL [R1+0xac], R4 ;  /* 0x0000ac0401007387 */ /* 0x0003e40000100800 */
[----:B-1----:R-:W-:Y:S02]  /*1ad90*/  IMAD.MOV.U32 R4, RZ, RZ, R71 ;  /* 0x000000ffff047224 */ /* 0x002fe400078e0047 */
[----:B---3--:R-:W-:Y:S04]  /*1ada0*/  STL [R1+0xc0], R66 ;  /* 0x0000c04201007387 */ /* 0x008fe80000100800 */
[----:B------:R1:W-:Y:S04]  /*1adb0*/  STL [R1+0xb4], R4 ;  /* 0x0000b40401007387 */ /* 0x0003e80000100800 */
[----:B------:R-:W2:Y:S01]  /*1adc0*/  LDL.LU.64 R70, [R1+0x140] ;  /* 0x0001400001467983 */ /* 0x000ea20000300a00 */
[----:B-1----:R-:W-:-:S05]  /*1add0*/  IMAD.MOV.U32 R4, RZ, RZ, R67 ;  /* 0x000000ffff047224 */ /* 0x002fca00078e0043 */
[----:B------:R1:W-:Y:S04]  /*1ade0*/  STL [R1+0xbc], R4 ;  /* 0x0000bc0401007387 */ /* 0x0003e80000100800 */
[----:B------:R-:W-:Y:S04]  /*1adf0*/  STL [R1+0xc8], R54 ;  /* 0x0000c83601007387 */ /* 0x000fe80000100800 */
[----:B------:R-:W3:Y:S04]  /*1ae00*/  LDL.LU.64 R64, [R1+0x148] ;  /* 0x0001480001407983 */ /* 0x000ee80000300a00 */
[----:B------:R-:W5:Y:S01]  /*1ae10*/  LDL.LU.64 R66, [R1+0x150] ;  /* 0x0001500001427983 */ /* 0x000f620000300a00 */
[----:B-1----:R-:W-:-:S03]  /*1ae20*/  MOV R4, R55 ;  /* 0x0000003700047202 */ /* 0x002fc60000000f00 */
[----:B----4-:R-:W-:Y:S04]  /*1ae30*/  STL [R1+0xd0], R56 ;  /* 0x0000d03801007387 */ /* 0x010fe80000100800 */
[----:B------:R1:W-:Y:S04]  /*1ae40*/  STL [R1+0xc4], R4 ;  /* 0x0000c40401007387 */ /* 0x0003e80000100800 */
[----:B------:R-:W-:Y:S01]  /*1ae50*/  STL [R1+0xd8], R60 ;  /* 0x0000d83c01007387 */ /* 0x000fe20000100800 */
[----:B-1----:R-:W-:-:S05]  /*1ae60*/  IMAD.MOV.U32 R4, RZ, RZ, R57 ;  /* 0x000000ffff047224 */ /* 0x002fca00078e0039 */
[----:B------:R1:W-:Y:S04]  /*1ae70*/  STL [R1+0xcc], R4 ;  /* 0x0000cc0401007387 */ /* 0x0003e80000100800 */
[----:B------:R-:W-:Y:S01]  /*1ae80*/  STL [R1+0xe0], R62 ;  /* 0x0000e03e01007387 */ /* 0x000fe20000100800 */
[----:B-1----:R-:W-:-:S05]  /*1ae90*/  IMAD.MOV.U32 R4, RZ, RZ, R61 ;  /* 0x000000ffff047224 */ /* 0x002fca00078e003d */
[----:B------:R1:W-:Y:S04]  /*1aea0*/  STL [R1+0xd4], R4 ;  /* 0x0000d40401007387 */ /* 0x0003e80000100800 */
[----:B------:R-:W4:Y:S01]  /*1aeb0*/  LDL.LU.64 R54, [R1+0x158] ;  /* 0x0001580001367983 */ /* 0x000f220000300a00 */
[----:B-1----:R-:W-:-:S03]  /*1aec0*/  IMAD.MOV.U32 R4, RZ, RZ, R63 ;  /* 0x000000ffff047224 */ /* 0x002fc600078e003f */
[----:B------:R-:W4:Y:S04]  /*1aed0*/  LDL.LU.64 R62, [R1+0x160] ;  /* 0x00016000013e7983 */ /* 0x000f280000300a00 */
[----:B------:R2:W-:Y:S02]  /*1aee0*/  STL [R1+0xdc], R4 ;  /* 0x0000dc0401007387 */ /* 0x0005e40000100800 */
[----:B--2---:R-:W-:Y:S02]  /*1aef0*/  IMAD.MOV.U32 R4, RZ, RZ, R71 ;  /* 0x000000ffff047224 */ /* 0x004fe400078e0047 */
[----:B------:R1:W-:Y:S04]  /*1af00*/  STL [R1+0xe8], R70 ;  /* 0x0000e84601007387 */ /* 0x0003e80000100800 */
[----:B------:R2:W-:Y:S04]  /*1af10*/  STL [R1+0xe4], R4 ;  /* 0x0000e40401007387 */ /* 0x0005e80000100800 */
[----:B-1----:R-:W4:Y:S04]  /*1af20*/  LDL.LU.64 R70, [R1+0x170] ;  /* 0x0001700001467983 */ /* 0x002f280000300a00 */
[----:B---3--:R1:W-:Y:S01]  /*1af30*/  STL [R1+0xf0], R64 ;  /* 0x0000f04001007387 */ /* 0x0083e20000100800 */
[----:B--2---:R-:W-:-:S03]  /*1af40*/  IMAD.MOV.U32 R4, RZ, RZ, R65 ;  /* 0x000000ffff047224 */ /* 0x004fc600078e0041 */
[----:B------:R-:W2:Y:S04]  /*1af50*/  LDL.LU.64 R56, [R1+0x178] ;  /* 0x0001780001387983 */ /* 0x000ea80000300a00 */
[----:B-1----:R-:W3:Y:S04]  /*1af60*/  LDL.LU.64 R64, [R1+0x180] ;  /* 0x0001800001407983 */ /* 0x002ee80000300a00 */
[----:B------:R1:W-:Y:S04]  /*1af70*/  STL [R1+0xec], R4 ;  /* 0x0000ec0401007387 */ /* 0x0003e80000100800 */
[----:B-----5:R5:W-:Y:S04]  /*1af80*/  STL [R1+0xf8], R66 ;  /* 0x0000f84201007387 */ /* 0x020be80000100800 */
[----:B------:R-:W3:Y:S01]  /*1af90*/  LDL.LU.64 R60, [R1+0x190] ;  /* 0x00019000013c7983 */ /* 0x000ee20000300a00 */
[----:B-1----:R-:W-:-:S05]  /*1afa0*/  IMAD.MOV.U32 R4, RZ, RZ, R67 ;  /* 0x000000ffff047224 */ /* 0x002fca00078e0043 */
[----:B------:R4:W-:Y:S04]  /*1afb0*/  STL [R1+0xf4], R4 ;  /* 0x0000f40401007387 */ /* 0x0009e80000100800 */
[----:B-----5:R-:W5:Y:S01]  /*1afc0*/  LDL.LU.64 R66, [R1+0x188] ;  /* 0x0001880001427983 */ /* 0x020f620000300a00 */
[----:B----4-:R-:W-:-:S03]  /*1afd0*/  IMAD.MOV.U32 R4, RZ, RZ, R55 ;  /* 0x000000ffff047224 */ /* 0x010fc600078e0037 */
[----:B------:R-:W-:Y:S04]  /*1afe0*/  STL [R1+0x100], R54 ;  /* 0x0001003601007387 */ /* 0x000fe80000100800 */
[----:B------:R-:W-:Y:S04]  /*1aff0*/  STL [R1+0x108], R62 ;  /* 0x0001083e01007387 */ /* 0x000fe80000100800 */
[----:B------:R1:W-:Y:S02]  /*1b000*/  STL [R1+0xfc], R4 ;  /* 0x0000fc0401007387 */ /* 0x0003e40000100800 */
[----:B-1----:R-:W-:-:S05]  /*1b010*/  IMAD.MOV.U32 R4, RZ, RZ, R63 ;  /* 0x000000ffff047224 */ /* 0x002fca00078e003f */
[----:B------:R1:W-:Y:S02]  /*1b020*/  STL [R1+0x104], R4 ;  /* 0x0001040401007387 */ /* 0x0003e40000100800 */
[----:B-1----:R-:W-:Y:S02]  /*1b030*/  IMAD.MOV.U32 R4, RZ, RZ, R71 ;  /* 0x000000ffff047224 */ /* 0x002fe400078e0047 */
[----:B------:R1:W-:Y:S04]  /*1b040*/  STL [R1+0x110], R70 ;  /* 0x0001104601007387 */ /* 0x0003e80000100800 */
[----:B--2---:R-:W-:Y:S04]  /*1b050*/  STL [R1+0x118], R56 ;  /* 0x0001183801007387 */ /* 0x004fe80000100800 */
[----:B------:R2:W-:Y:S04]  /*1b060*/  STL [R1+0x10c], R4 ;  /* 0x00010c0401007387 */ /* 0x0005e80000100800 */
[----:B------:R-:W4:Y:S04]  /*1b070*/  LDL.LU.64 R62, [R1+0x1a0] ;  /* 0x0001a000013e7983 */ /* 0x000f280000300a00 */
[----:B-1----:R-:W4:Y:S01]  /*1b080*/  LDL.LU.64 R70, [R1+0x1a8] ;  /* 0x0001a80001467983 */ /* 0x002f220000300a00 */
[----:B--2---:R-:W-:-:S05]  /*1b090*/  IMAD.MOV.U32 R4, RZ, RZ, R57 ;  /* 0x000000ffff047224 */ /* 0x004fca00078e0039 */
[----:B------:R1:W-:Y:S04]  /*1b0a0*/  STL [R1+0x114], R4 ;  /* 0x0001140401007387 */ /* 0x0003e80000100800 */
[----:B---3--:R-:W-:Y:S01]  /*1b0b0*/  STL [R1+0x120], R64 ;  /* 0x0001204001007387 */ /* 0x008fe20000100800 */
[----:B-1----:R-:W-:-:S05]  /*1b0c0*/  IMAD.MOV.U32 R4, RZ, RZ, R65 ;  /* 0x000000ffff047224 */ /* 0x002fca00078e0041 */
[----:B------:R1:W-:Y:S04]  /*1b0d0*/  STL [R1+0x11c], R4 ;  /* 0x00011c0401007387 */ /* 0x0003e80000100800 */
[----:B-----5:R2:W-:Y:S04]  /*1b0e0*/  STL [R1+0x128], R66 ;  /* 0x0001284201007387 */ /* 0x0205e80000100800 */
[----:B------:R-:W3:Y:S01]  /*1b0f0*/  LDL.LU.64 R54, [R1+0x1b0] ;  /* 0x0001b00001367983 */ /* 0x000ee20000300a00 */
[----:B-1----:R-:W-:-:S03]  /*1b100*/  MOV R4, R67 ;  /* 0x0000004300047202 */ /* 0x002fc60000000f00 */
[----:B------:R-:W-:Y:S04]  /*1b110*/  STL [R1+0x130], R60 ;  /* 0x0001303c01007387 */ /* 0x000fe80000100800 */
[----:B------:R1:W-:Y:S04]  /*1b120*/  STL [R1+0x124], R4 ;  /* 0x0001240401007387 */ /* 0x0003e80000100800 */
[----:B--2---:R-:W2:Y:S04]  /*1b130*/  LDL.LU.64 R66, [R1+0x1b8] ;  /* 0x0001b80001427983 */ /* 0x004ea80000300a00 */
[----:B------:R-:W5:Y:S04]  /*1b140*/  LDL.LU.64 R64, [R1+0x1d8] ;  /* 0x0001d80001407983 */ /* 0x000f680000300a00 */
[----:B------:R-:W5:Y:S01]  /*1b150*/  LDL.LU.64 R56, [R1+0x1c0] ;  /* 0x0001c00001387983 */ /* 0x000f620000300a00 */
[----:B-1----:R-:W-:-:S03]  /*1b160*/  IMAD.MOV.U32 R4, RZ, RZ, R61 ;  /* 0x000000ffff047224 */ /* 0x002fc600078e003d */
[----:B------:R-:W5:Y:S04]  /*1b170*/  LDL.LU.64 R60, [R1+0x1d0] ;  /* 0x0001d000013c7983 */ /* 0x000f680000300a00 */
[----:B------:R4:W-:Y:S02]  /*1b180*/  STL [R1+0x12c], R4 ;  /* 0x00012c0401007387 */ /* 0x0009e40000100800 */
[----:B----4-:R-:W-:Y:S02]  /*1b190*/  IMAD.MOV.U32 R4, RZ, RZ, R63 ;  /* 0x000000ffff047224 */ /* 0x010fe400078e003f */
[----:B------:R-:W-:Y:S04]  /*1b1a0*/  STL [R1+0x138], R62 ;  /* 0x0001383e01007387 */ /* 0x000fe80000100800 */
[----:B------:R1:W-:Y:S04]  /*1b1b0*/  STL [R1+0x134], R4 ;  /* 0x0001340401007387 */ /* 0x0003e80000100800 */
[----:B------:R-:W-:Y:S01]  /*1b1c0*/  STL [R1+0x140], R70 ;  /* 0x0001404601007387 */ /* 0x000fe20000100800 */
[----:B-1----:R-:W-:-:S05]  /*1b1d0*/  IMAD.MOV.U32 R4, RZ, RZ, R71 ;  /* 0x000000ffff047224 */ /* 0x002fca00078e0047 */
[----:B------:R1:W-:Y:S04]  /*1b1e0*/  STL [R1+0x13c], R4 ;  /* 0x00013c0401007387 */ /* 0x0003e80000100800 */
[----:B------:R-:W4:Y:S04]  /*1b1f0*/  LDL.LU.64 R62, [R1+0x1e8] ;  /* 0x0001e800013e7983 */ /* 0x000f280000300a00 */
[----:B---3--:R-:W-:Y:S01]  /*1b200*/  STL [R1+0x148], R54 ;  /* 0x0001483601007387 */ /* 0x008fe20000100800 */
[----:B-1----:R-:W-:-:S03]  /*1b210*/  IMAD.MOV.U32 R4, RZ, RZ, R55 ;  /* 0x000000ffff047224 */ /* 0x002fc600078e0037 */
[----:B------:R-:W3:Y:S04]  /*1b220*/  LDL.LU.64 R70, [R1+0x1e0] ;  /* 0x0001e00001467983 */ /* 0x000ee80000300a00 */
[----:B------:R1:W-:Y:S04]  /*1b230*/  STL [R1+0x144], R4 ;  /* 0x0001440401007387 */ /* 0x0003e80000100800 */
[----:B--2---:R2:W-:Y:S01]  /*1b240*/  STL [R1+0x150], R66 ;  /* 0x0001504201007387 */ /* 0x0045e20000100800 */
[----:B-1----:R-:W-:-:S05]  /*1b250*/  IMAD.MOV.U32 R4, RZ, RZ, R67 ;  /* 0x000000ffff047224 */ /* 0x002fca00078e0043 */
[----:B------:R1:W-:Y:S04]  /*1b260*/  STL [R1+0x14c], R4 ;  /* 0x00014c0401007387 */ /* 0x0003e80000100800 */
[----:B--2---:R-:W2:Y:S04]  /*1b270*/  LDL.LU.64 R66, [R1+0x200] ;  /* 0x0002000001427983 */ /* 0x004ea80000300a00 */
[----:B-----5:R-:W-:Y:S01]  /*1b280*/  STL [R1+0x158], R56 ;  /* 0x0001583801007387 */ /* 0x020fe20000100800 */
[----:B-1----:R-:W-:-:S03]  /*1b290*/  IMAD.MOV.U32 R4, RZ, RZ, R57 ;  /* 0x000000ffff047224 */ /* 0x002fc600078e0039 */
[----:B------:R-:W5:Y:S04]  /*1b2a0*/  LDL.LU.64 R54, [R1+0x1f8] ;  /* 0x0001f80001367983 */ /* 0x000f680000300a00 */
[----:B------:R-:W-:Y:S04]  /*1b2b0*/  STL [R1+0x160], R60 ;  /* 0x0001603c01007387 */ /* 0x000fe80000100800 */
[----:B------:R1:W-:Y:S02]  /*1b2c0*/  STL [R1+0x154], R4 ;  /* 0x0001540401007387 */ /* 0x0003e40000100800 */
[----:B-1----:R-:W-:-:S05]  /*1b2d0*/  IMAD.MOV.U32 R4, RZ, RZ, R61 ;  /* 0x000000ffff047224 */ /* 0x002fca00078e003d */
[----:B------:R1:W-:Y:S04]  /*1b2e0*/  STL [R1+0x15c], R4 ;  /* 0x00015c0401007387 */ /* 0x0003e80000100800 */
[----:B------:R-:W-:Y:S01]  /*1b2f0*/  STL [R1+0x168], R64 ;  /* 0x0001684001007387 */ /* 0x000fe20000100800 */
[----:B-1----:R-:W-:-:S05]  /*1b300*/  IMAD.MOV.U32 R4, RZ, RZ, R65 ;  /* 0x000000ffff047224 */ /* 0x002fca00078e0041 */
[----:B------:R3:W-:Y:S04]  /*1b310*/  STL [R1+0x164], R4 ;  /* 0x0001640401007387 */ /* 0x0007e80000100800 */
[----:B------:R-:W2:Y:S01]  /*1b320*/  LDL.LU.64 R56, [R1+0x210] ;  /* 0x0002100001387983 */ /* 0x000ea20000300a00 */
[----:B---3--:R-:W-:-:S03]  /*1b330*/  IMAD.MOV.U32 R4, RZ, RZ, R71 ;  /* 0x000000ffff047224 */ /* 0x008fc600078e0047 */
[----:B------:R1:W-:Y:S04]  /*1b340*/  STL [R1+0x170], R70 ;  /* 0x0001704601007387 */ /* 0x0003e80000100800 */
[----:B------:R3:W-:Y:S04]  /*1b350*/  STL [R1+0x16c], R4 ;  /* 0x00016c0401007387 */ /* 0x0007e80000100800 */
[----:B----4-:R4:W-:Y:S04]  /*1b360*/  STL [R1+0x178], R62 ;  /* 0x0001783e01007387 */ /* 0x0109e80000100800 */
[----:B-1----:R-:W2:Y:S01]  /*1b370*/  LDL.LU.64 R70, [R1+0x218] ;  /* 0x0002180001467983 */ /* 0x002ea20000300a00 */
[----:B---3--:R-:W-:-:S03]  /*1b380*/  IMAD.MOV.U32 R4, RZ, RZ, R63 ;  /* 0x000000ffff047224 */ /* 0x008fc600078e003f */
[----:B------:R-:W3:Y:S04]  /*1b390*/  LDL.LU.64 R64, [R1+0x230] ;  /* 0x0002300001407983 */ /* 0x000ee80000300a00 */
[----:B------:R-:W3:Y:S04]  /*1b3a0*/  LDL.LU.64 R60, [R1+0x220] ;  /* 0x00022000013c7983 */ /* 0x000ee80000300a00 */
[----:B----4-:R-:W4:Y:S04]  /*1b3b0*/  LDL.LU.64 R62, [R1+0x228] ;  /* 0x00022800013e7983 */ /* 0x010f280000300a00 */
[----:B------:R1:W-:Y:S04]  /*1b3c0*/  STL [R1+0x174], R4 ;  /* 0x0001740401007387 */ /* 0x0003e80000100800 */
[----:B-----5:R-:W-:Y:S01]  /*1b3d0*/  STL [R1+0x180], R54 ;  /* 0x0001803601007387 */ /* 0x020fe20000100800 */
[----:B-1----:R-:W-:-:S05]  /*1b3e0*/  IMAD.MOV.U32 R4, RZ, RZ, R55 ;  /* 0x000000ffff047224 */ /* 0x002fca00078e0037 */
[----:B------:R1:W-:Y:S04]  /*1b3f0*/  STL [R1+0x17c], R4 ;  /* 0x00017c0401007387 */ /* 0x0003e80000100800 */
[----:B--2---:R2:W-:Y:S01]  /*1b400*/  STL [R1+0x188], R66 ;  /* 0x0001884201007387 */ /* 0x0045e20000100800 */
[----:B-1----:R-:W-:-:S05]  /*1b410*/  MOV R4, R67 ;  /* 0x0000004300047202 */ /* 0x002fca0000000f00 */
[----:B------:R1:W-:Y:S04]  /*1b420*/  STL [R1+0x184], R4 ;  /* 0x0001840401007387 */ /* 0x0003e80000100800 */
[----:B------:R-:W-:Y:S04]  /*1b430*/  STL [R1+0x190], R56 ;  /* 0x0001903801007387 */ /* 0x000fe80000100800 */
[----:B--2---:R-:W2:Y:S04]  /*1b440*/  LDL.LU.64 R66, [R1+0x248] ;  /* 0x0002480001427983 */ /* 0x004ea80000300a00 */
[----:B------:R-:W5:Y:S01]  /*1b450*/  LDL.LU.64 R52, [R1+0x250] ;  /* 0x0002500001347983 */ /* 0x000f620000300a00 */
[----:B-1----:R-:W-:-:S05]  /*1b460*/  IMAD.MOV.U32 R4, RZ, RZ, R57 ;  /* 0x000000ffff047224 */ /* 0x002fca00078e0039 */
[----:B------:R1:W-:Y:S02]  /*1b470*/  STL [R1+0x18c], R4 ;  /* 0x00018c0401007387 */ /* 0x0003e40000100800 */
[----:B-1----:R-:W-:Y:S02]  /*1b480*/  IMAD.MOV.U32 R4, RZ, RZ, R71 ;  /* 0x000000ffff047224 */ /* 0x002fe400078e0047 */
[----:B------:R1:W-:Y:S04]  /*1b490*/  STL [R1+0x198], R70 ;  /* 0x0001984601007387 */ /* 0x0003e80000100800 */
[----:B------:R3:W-:Y:S04]  /*1b4a0*/  STL [R1+0x194], R4 ;  /* 0x0001940401007387 */ /* 0x0007e80000100800 */
[----:B-1----:R-:W5:Y:S01]  /*1b4b0*/  LDL.LU.64 R70, [R1+0x278] ;  /* 0x0002780001467983 */ /* 0x002f620000300a00 */
[----:B---3--:R-:W-:-:S03]  /*1b4c0*/  IMAD.MOV.U32 R4, RZ, RZ, R61 ;  /* 0x000000ffff047224 */ /* 0x008fc600078e003d */
[----:B------:R-:W-:Y:S04]  /*1b4d0*/  STL [R1+0x1a0], R60 ;  /* 0x0001a03c01007387 */ /* 0x000fe80000100800 */
[----:B------:R-:W3:Y:S04]  /*1b4e0*/  LDL.LU.64 R54, [R1+0x258] ;  /* 0x0002580001367983 */ /* 0x000ee80000300a00 */
[----:B------:R1:W-:Y:S04]  /*1b4f0*/  STL [R1+0x19c], R4 ;  /* 0x00019c0401007387 */ /* 0x0003e80000100800 */
[----:B----4-:R-:W-:Y:S01]  /*1b500*/  STL [R1+0x1a8], R62 ;  /* 0x0001a83e01007387 */ /* 0x010fe20000100800 */
[----:B-1----:R-:W-:-:S05]  /*1b510*/  IMAD.MOV.U32 R4, RZ, RZ, R63 ;  /* 0x000000ffff047224 */ /* 0x002fca00078e003f */
[----:B------:R1:W-:Y:S04]  /*1b520*/  STL [R1+0x1a4], R4 ;  /* 0x0001a40401007387 */ /* 0x0003e80000100800 */
[----:B------:R-:W-:Y:S01]  /*1b530*/  STL [R1+0x1b0], R64 ;  /* 0x0001b04001007387 */ /* 0x000fe20000100800 */
[----:B-1----:R-:W-:-:S03]  /*1b540*/  IMAD.MOV.U32 R4, RZ, RZ, R65 ;  /* 0x000000ffff047224 */ /* 0x002fc600078e0041 */
[----:B--2---:R-:W-:Y:S04]  /*1b550*/  STL [R1+0x1b8], R66 ;  /* 0x0001b84201007387 */ /* 0x004fe80000100800 */
[----:B------:R1:W-:Y:S04]  /*1b560*/  STL [R1+0x1ac], R4 ;  /* 0x0001ac0401007387 */ /* 0x0003e80000100800 */
[----:B------:R-:W2:Y:S04]  /*1b570*/  LDL.LU.64 R56, [R1+0x280] ;  /* 0x0002800001387983 */ /* 0x000ea80000300a00 */
[----:B------:R-:W4:Y:S01]  /*1b580*/  LDL.LU.64 R60, [R1+0x290] ;  /* 0x00029000013c7983 */ /* 0x000f220000300a00 */
[----:B-1----:R-:W-:-:S05]  /*1b590*/  IMAD.MOV.U32 R4, RZ, RZ, R67 ;  /* 0x000000ffff047224 */ /* 0x002fca00078e0043 */
[----:B------:R1:W-:Y:S04]  /*1b5a0*/  STL [R1+0x1b4], R4 ;  /* 0x0001b40401007387 */ /* 0x0003e80000100800 */
[----:B------:R-:W4:Y:S04]  /*1b5b0*/  LDL.LU.64 R66, [R1+0x2c0] ;  /* 0x0002c00001427983 */ /* 0x000f280000300a00 */
[----:B-----5:R-:W-:Y:S04]  /*1b5c0*/  STL [R1+0x1c0], R52 ;  /* 0x0001c03401007387 */ /* 0x020fe80000100800 */
[----:B------:R-:W5:Y:S04]  /*1b5d0*/  LDL.LU.64 R62, [R1+0x298] ;  /* 0x00029800013e7983 */ /* 0x000f680000300a00 */
[----:B------:R-:W5:Y:S01]  /*1b5e0*/  LDL.LU.64 R64, [R1+0x2b8] ;  /* 0x0002b80001407983 */ /* 0x000f620000300a00 */
[----:B-1----:R-:W-:-:S05]  /*1b5f0*/  IMAD.MOV.U32 R4, RZ, RZ, R53 ;  /* 0x000000ffff047224 */ /* 0x002fca00078e0035 */
[----:B------:R3:W-:Y:S02]  /*1b600*/  STL [R1+0x1bc], R4 ;  /* 0x0001bc0401007387 */ /* 0x0007e40000100800 */
[----:B---3--:R-:W-:Y:S02]  /*1b610*/  IMAD.MOV.U32 R4, RZ, RZ, R55 ;  /* 0x000000ffff047224 */ /* 0x008fe400078e0037 */
[----:B------:R-:W-:Y:S04]  /*1b620*/  STL [R1+0x1c8], R54 ;  /* 0x0001c83601007387 */ /* 0x000fe80000100800 */
[----:B------:R1:W-:Y:S04]  /*1b630*/  STL [R1+0x1c4], R4 ;  /* 0x0001c40401007387 */ /* 0x0003e80000100800 */
[----:B------:R3:W-:Y:S01]  /*1b640*/  STL [R1+0x1d0], R70 ;  /* 0x0001d04601007387 */ /* 0x0007e20000100800 */
[----:B-1----:R-:W-:-:S03]  /*1b650*/  IMAD.MOV.U32 R4, RZ, RZ, R71 ;  /* 0x000000ffff047224 */ /* 0x002fc600078e0047 */
[----:B---3--:R-:W3:Y:S04]  /*1b660*/  LDL.LU.64 R70, [R1+0x2d8] ;  /* 0x0002d80001467983 */ /* 0x008ee80000300a00 */
[----:B------:R2:W-:Y:S02]  /*1b670*/  STL [R1+0x1cc], R4 ;  /* 0x0001cc0401007387 */ /* 0x0005e40000100800 */
[----:B--2---:R-:W-:Y:S02]  /*1b680*/  IMAD.MOV.U32 R4, RZ, RZ, R57 ;  /* 0x000000ffff047224 */ /* 0x004fe400078e0039 */
[----:B------:R-:W-:Y:S04]  /*1b690*/  STL [R1+0x1d8], R56 ;  /* 0x0001d83801007387 */ /* 0x000fe80000100800 */
[----:B------:R1:W-:Y:S04]  /*1b6a0*/  STL [R1+0x1d4], R4 ;  /* 0x0001d40401007387 */ /* 0x0003e80000100800 */
[----:B----4-:R-:W-:Y:S04]  /*1b6b0*/  STL [R1+0x1e0], R60 ;  /* 0x0001e03c01007387 */ /* 0x010fe80000100800 */
[----:B------:R-:W2:Y:S01]  /*1b6c0*/  LDL.LU.64 R54, [R1+0x300] ;  /* 0x0003000001367983 */ /* 0x000ea20000300a00 */
[----:B-1----:R-:W-:-:S05]  /*1b6d0*/  IMAD.MOV.U32 R4, RZ, RZ, R61 ;  /* 0x000000ffff047224 */ /* 0x002fca00078e003d */
[----:B------:R5:W-:Y:S04]  /*1b6e0*/  STL [R1+0x1dc], R4 ;  /* 0x0001dc0401007387 */ /* 0x000be80000100800 */
[----:B------:R-:W4:Y:S01]  /*1b6f0*/  LDL.LU.64 R52, [R1+0x2f8] ;  /* 0x0002f80001347983 */ /* 0x000f220000300a00 */
[----:B-----5:R-:W-:-:S03]  /*1b700*/  MOV R4, R63 ;  /* 0x0000003f00047202 */ /* 0x020fc60000000f00 */
[----:B------:R-:W-:Y:S04]  /*1b710*/  STL [R1+0x1e8], R62 ;  /* 0x0001e83e01007387 */ /* 0x000fe80000100800 */
[----:B------:R1:W-:Y:S04]  /*1b720*/  STL [R1+0x1e4], R4 ;  /* 0x0001e40401007387 */ /* 0x0003e80000100800 */
[----:B------:R-:W-:Y:S01]  /*1b730*/  STL [R1+0x1f0], R64 ;  /* 0x0001f04001007387 */ /* 0x000fe20000100800 */
[----:B-1----:R-:W-:-:S05]  /*1b740*/  IMAD.MOV.U32 R4, RZ, RZ, R65 ;  /* 0x000000ffff047224 */ /* 0x002fca00078e0041 */
[----:B------:R1:W-:Y:S04]  /*1b750*/  STL [R1+0x1ec], R4 ;  /* 0x0001ec0401007387 */ /* 0x0003e80000100800 */
[----:B------:R-:W-:Y:S04]  /*1b760*/  STL [R1+0x1f8], R66 ;  /* 0x0001f84201007387 */ /* 0x000fe80000100800 */
[----:B------:R-:W5:Y:S01]  /*1b770*/  LDL.LU.64 R56, [R1+0x308] ;  /* 0x0003080001387983 */ /* 0x000f620000300a00 */
[----:B-1----:R-:W-:Y:S02]  /*1b780*/  IMAD.MOV.U32 R4, RZ, RZ, R67 ;  /* 0x000000ffff047224 */ /* 0x002fe400078e0043 */
[----:B------:R-:W-:-:S02]  /*1b790*/  IMAD.MOV.U32 R64, RZ, RZ, R72 ;  /* 0x000000ffff407224 */ /* 0x000fc400078e0048 */
[----:B------:R-:W-:Y:S02]  /*1b7a0*/  IMAD.MOV.U32 R65, RZ, RZ, R73 ;  /* 0x000000ffff417224 */ /* 0x000fe400078e0049 */
[----:B------:R-:W-:Y:S02]  /*1b7b0*/  IMAD.MOV.U32 R72, RZ, RZ, R74 ;  /* 0x000000ffff487224 */ /* 0x000fe400078e004a */
[----:B------:R-:W-:Y:S01]  /*1b7c0*/  IMAD.MOV.U32 R73, RZ, RZ, R75 ;  /* 0x000000ffff497224 */ /* 0x000fe200078e004b */
[----:B---3--:R-:W-:Y:S04]  /*1b7d0*/  STL [R1+0x200], R70 ;  /* 0x0002004601007387 */ /* 0x008fe80000100800 */
[----:B------:R1:W-:Y:S04]  /*1b7e0*/  STL [R1+0x1f4], R4 ;  /* 0x0001f40401007387 */ /* 0x0003e80000100800 */
[----:B------:R-:W3:Y:S04]  /*1b7f0*/  LDL.LU.64 R60, [R1+0x340] ;  /* 0x00034000013c7983 */ /* 0x000ee80000300a00 */
[----:B------:R-:W3:Y:S01]  /*1b800*/  LDL.LU.64 R62, [R1+0x348] ;  /* 0x00034800013e7983 */ /* 0x000ee20000300a00 */
[----:B-1----:R-:W-:-:S03]  /*1b810*/  IMAD.MOV.U32 R4, RZ, RZ, R71 ;  /* 0x000000ffff047224 */ /* 0x002fc600078e0047 */
[----:B------:R-:W3:Y:S04]  /*1b820*/  LDL.LU.64 R66, [R1+0x358] ;  /* 0x0003580001427983 */ /* 0x000ee80000300a00 */
[----:B------:R4:W-:Y:S04]  /*1b830*/  STL [R1+0x1fc], R4 ;  /* 0x0001fc0401007387 */ /* 0x0009e80000100800 */
[----:B------:R-:W3:Y:S01]  /*1b840*/  LDL.LU.64 R74, [R1+0x350] ;  /* 0x00035000014a7983 */ /* 0x000ee20000300a00 */
[----:B------:R-:W-:Y:S02]  /*1b850*/  IMAD.MOV.U32 R70, RZ, RZ, R80 ;  /* 0x000000ffff467224 */ /* 0x000fe400078e0050 */
[----:B------:R-:W-:-:S02]  /*1b860*/  IMAD.MOV.U32 R71, RZ, RZ, R81 ;  /* 0x000000ffff477224 */ /* 0x000fc400078e0051 */
[----:B------:R-:W3:Y:S01]  /*1b870*/  LDL.LU.64 R80, [R1+0x360] ;  /* 0x0003600001507983 */ /* 0x000ee20000300a00 */
[----:B----4-:R-:W-:-:S03]  /*1b880*/  IMAD.MOV.U32 R4, RZ, RZ, R53 ;  /* 0x000000ffff047224 */ /* 0x010fc600078e0035 */
[----:B------:R-:W-:Y:S04]  /*1b890*/  STL [R1+0x208], R52 ;  /* 0x0002083401007387 */ /* 0x000fe80000100800 */
[----:B------:R1:W-:Y:S04]  /*1b8a0*/  STL [R1+0x204], R4 ;  /* 0x0002040401007387 */ /* 0x0003e80000100800 */
[----:B--2---:R-:W-:Y:S01]  /*1b8b0*/  STL [R1+0x210], R54 ;  /* 0x0002103601007387 */ /* 0x004fe20000100800 */
[----:B-1----:R-:W-:-:S05]  /*1b8c0*/  IMAD.MOV.U32 R4, RZ, RZ, R55 ;  /* 0x000000ffff047224 */ /* 0x002fca00078e0037 */
[----:B------:R1:W-:Y:S04]  /*1b8d0*/  STL [R1+0x20c], R4 ;  /* 0x00020c0401007387 */ /* 0x0003e80000100800 */
[----:B-----5:R-:W-:Y:S04]  /*1b8e0*/  STL [R1+0x218], R56 ;  /* 0x0002183801007387 */ /* 0x020fe80000100800 */
[----:B------:R-:W2:Y:S01]  /*1b8f0*/  LDL.LU.64 R44, [R1+0x2d0] ;  /* 0x0002d000012c7983 */ /* 0x000ea20000300a00 */
[----:B-1----:R-:W-:Y:S01]  /*1b900*/  MOV R4, R57 ;  /* 0x0000003900047202 */ /* 0x002fe20000000f00 */
[----:B------:R-:W-:-:S02]  /*1b910*/  IMAD.MOV.U32 R50, RZ, RZ, R70 ;  /* 0x000000ffff327224 */ /* 0x000fc400078e0046 */
[----:B------:R-:W-:Y:S01]  /*1b920*/  IMAD.MOV.U32 R51, RZ, RZ, R71 ;  /* 0x000000ffff337224 */ /* 0x000fe200078e0047 */
[----:B------:R-:W-:Y:S01]  /*1b930*/  MOV R55, R77 ;  /* 0x0000004d00377202 */ /* 0x000fe20000000f00 */
        /* <DEDUP_REMOVED lines=8> */
[----:B------:R-:W-:Y:S01]  /*1b9c0*/  IMAD.MOV.U32 R91, RZ, RZ, R93 ;  /* 0x000000ffff5b7224 */ /* 0x000fe200078e005d */
[----:B---3--:R-:W-:Y:S04]  /*1b9d0*/  STL [R1+0x220], R60 ;  /* 0x0002203c01007387 */ /* 0x008fe80000100800 */
[----:B------:R1:W-:Y:S04]  /*1b9e0*/  STL [R1+0x214], R4 ;  /* 0x0002140401007387 */ /* 0x0003e80000100800 */
[----:B------:R-:W-:Y:S01]  /*1b9f0*/  STL [R1+0x228], R62 ;  /* 0x0002283e01007387 */ /* 0x000fe20000100800 */
[----:B-1----:R-:W-:-:S05]  /*1ba00*/  IMAD.MOV.U32 R4, RZ, RZ, R61 ;  /* 0x000000ffff047224 */ /* 0x002fca00078e003d */
[----:B------:R1:W-:Y:S04]  /*1ba10*/  STL [R1+0x21c], R4 ;  /* 0x00021c0401007387 */ /* 0x0003e80000100800 */
[----:B------:R-:W-:Y:S01]  /*1ba20*/  STL [R1+0x230], R66 ;  /* 0x0002304201007387 */ /* 0x000fe20000100800 */
[----:B-1----:R-:W-:-:S05]  /*1ba30*/  IMAD.MOV.U32 R4, RZ, RZ, R63 ;  /* 0x000000ffff047224 */ /* 0x002fca00078e003f */
[----:B------:R1:W-:Y:S02]  /*1ba40*/  STL [R1+0x224], R4 ;  /* 0x0002240401007387 */ /* 0x0003e40000100800 */
[----:B-1----:R-:W-:-:S05]  /*1ba50*/  IMAD.MOV.U32 R4, RZ, RZ, R67 ;  /* 0x000000ffff047224 */ /* 0x002fca00078e0043 */
[----:B------:R1:W-:Y:S04]  /*1ba60*/  STL [R1+0x22c], R4 ;  /* 0x00022c0401007387 */ /* 0x0003e80000100800 */
[----:B------:R-:W-:Y:S01]  /*1ba70*/  STL [R1+0x238], R74 ;  /* 0x0002384a01007387 */ /* 0x000fe20000100800 */
[----:B-1----:R-:W-:-:S05]  /*1ba80*/  IMAD.MOV.U32 R4, RZ, RZ, R75 ;  /* 0x000000ffff047224 */ /* 0x002fca00078e004b */
[----:B------:R1:W-:Y:S04]  /*1ba90*/  STL [R1+0x234], R4 ;  /* 0x0002340401007387 */ /* 0x0003e80000100800 */
[----:B------:R-:W-:Y:S01]  /*1baa0*/  STL [R1+0x240], R80 ;  /* 0x0002405001007387 */ /* 0x000fe20000100800 */
[----:B-1----:R-:W-:-:S05]  /*1bab0*/  IMAD.MOV.U32 R4, RZ, RZ, R81 ;  /* 0x000000ffff047224 */ /* 0x002fca00078e0051 */
[----:B------:R1:W-:Y:S04]  /*1bac0*/  STL [R1+0x23c], R4 ;  /* 0x00023c0401007387 */ /* 0x0003e80000100800 */
[----:B------:R3:W-:Y:S01]  /*1bad0*/  STL [R1+0x248], R102 ;  /* 0x0002486601007387 */ /* 0x0007e20000100800 */
[----:B-1----:R-:W-:-:S03]  /*1bae0*/  IMAD.MOV.U32 R4, RZ, RZ, R103 ;  /* 0x000000ffff047224 */ /* 0x002fc600078e0067 */
[----:B--2---:R-:W-:Y:S04]  /*1baf0*/  STL [R1+0x250], R44 ;  /* 0x0002502c01007387 */ /* 0x004fe80000100800 */
[----:B------:R1:W-:Y:S04]  /*1bb00*/  STL [R1+0x244], R4 ;  /* 0x0002440401007387 */ /* 0x0003e80000100800 */
[----:B------:R-:W2:Y:S01]  /*1bb10*/  LDL.LU.64 R60, [R1+0x270] ;  /* 0x00027000013c7983 */ /* 0x000ea20000300a00 */
[----:B------:R-:W-:Y:S01]  /*1bb20*/  IMAD.MOV.U32 R62, RZ, RZ, R96 ;  /* 0x000000ffff3e7224 */ /* 0x000fe200078e0060 */
[----:B------:R-:W-:Y:S01]  /*1bb30*/  MOV R96, R100 ;  /* 0x0000006400607202 */ /* 0x000fe20000000f00 */
[----:B------:R-:W-:Y:S01]  /*1bb40*/  IMAD.MOV.U32 R63, RZ, RZ, R97 ;  /* 0x000000ffff3f7224 */ /* 0x000fe200078e0061 */
[----:B------:R-:W4:Y:S01]  /*1bb50*/  LDL.LU.64 R70, [R1+0x2b0] ;  /* 0x0002b00001467983 */ /* 0x000f220000300a00 */
[----:B------:R-:W-:-:S03]  /*1bb60*/  IMAD.MOV.U32 R97, RZ, RZ, R101 ;  /* 0x000000ffff617224 */ /* 0x000fc600078e0065 */
[----:B------:R-:W5:Y:S01]  /*1bb70*/  LDL.LU.64 R66, [R1+0x310] ;  /* 0x0003100001427983 */ /* 0x000f620000300a00 */
[----:B------:R-:W-:Y:S02]  /*1bb80*/  IMAD.MOV.U32 R74, RZ, RZ, R82 ;  /* 0x000000ffff4a7224 */ /* 0x000fe400078e0052 */
[----:B------:R-:W-:Y:S01]  /*1bb90*/  IMAD.MOV.U32 R75, RZ, RZ, R83 ;  /* 0x000000ffff4b7224 */ /* 0x000fe200078e0053 */
[----:B------:R-:W4:Y:S01]  /*1bba0*/  LDL.LU.64 R100, [R1+0x5b0] ;  /* 0x0005b00001647983 */ /* 0x000f220000300a00 */
[----:B------:R-:W-:-:S03]  /*1bbb0*/  IMAD.MOV.U32 R80, RZ, RZ, R94 ;  /* 0x000000ffff507224 */ /* 0x000fc600078e005e */
[----:B---3--:R-:W3:Y:S01]  /*1bbc0*/  LDL.LU.64 R102, [R1+0x368] ;  /* 0x0003680001667983 */ /* 0x008ee20000300a00 */
[----:B------:R-:W-:-:S03]  /*1bbd0*/  IMAD.MOV.U32 R81, RZ, RZ, R95 ;  /* 0x000000ffff517224 */ /* 0x000fc600078e005f */
[----:B------:R-:W3:Y:S04]  /*1bbe0*/  LDL.LU.64 R82, [R1+0x328] ;  /* 0x0003280001527983 */ /* 0x000ee80000300a00 */
[----:B------:R-:W3:Y:S04]  /*1bbf0*/  LDL.LU.64 R64, [R1+0x2c8] ;  /* 0x0002c80001407983 */ /* 0x000ee80000300a00 */
[----:B------:R-:W3:Y:S04]  /*1bc00*/  LDL.LU.64 R72, [R1+0x3c0] ;  /* 0x0003c00001487983 */ /* 0x000ee80000300a00 */
[----:B------:R-:W3:Y:S04]  /*1bc10*/  LDL.LU.64 R94, [R1+0x5a8] ;  /* 0x0005a800015e7983 */ /* 0x000ee80000300a00 */
[----:B------:R-:W3:Y:S04]  /*1bc20*/  LDL.LU.64 R92, [R1+0x4d0] ;  /* 0x0004d000015c7983 */ /* 0x000ee80000300a00 */
[----:B------:R-:W3:Y:S01]  /*1bc30*/  LDL.LU.64 R56, [R1+0x3d0] ;  /* 0x0003d00001387983 */ /* 0x000ee20000300a00 */
[----:B-1----:R-:W-:-:S05]  /*1bc40*/  IMAD.MOV.U32 R4, RZ, RZ, R45 ;  /* 0x000000ffff047224 */ /* 0x002fca00078e002d */
[----:B------:R1:W-:Y:S04]  /*1bc50*/  STL [R1+0x24c], R4 ;  /* 0x00024c0401007387 */ /* 0x0003e80000100800 */
[----:B------:R1:W-:Y:S02]  /*1bc60*/  STL [R1+0x258], R46 ;  /* 0x0002582e01007387 */ /* 0x0003e40000100800 */
[----:B-1----:R-:W-:-:S05]  /*1bc70*/  IMAD.MOV.U32 R4, RZ, RZ, R47 ;  /* 0x000000ffff047224 */ /* 0x002fca00078e002f */
[----:B------:R1:W-:Y:S04]  /*1bc80*/  STL [R1+0x254], R4 ;  /* 0x0002540401007387 */ /* 0x0003e80000100800 */
[----:B------:R1:W-:Y:S04]  /*1bc90*/  STL [R1+0x260], R50 ;  /* 0x0002603201007387 */ /* 0x0003e80000100800 */
[----:B------:R-:W4:Y:S01]  /*1bca0*/  LDL.LU.64 R46, [R1+0x3c8] ;  /* 0x0003c800012e7983 */ /* 0x000f220000300a00 */
[----:B-1----:R-:W-:-:S03]  /*1bcb0*/  IMAD.MOV.U32 R4, RZ, RZ, R51 ;  /* 0x000000ffff047224 */ /* 0x002fc600078e0033 */
[----:B------:R-:W-:Y:S04]  /*1bcc0*/  STL [R1+0x268], R52 ;  /* 0x0002683401007387 */ /* 0x000fe80000100800 */
[----:B------:R1:W-:Y:S04]  /*1bcd0*/  STL [R1+0x25c], R4 ;  /* 0x00025c0401007387 */ /* 0x0003e80000100800 */
[----:B------:R-:W5:Y:S01]  /*1bce0*/  LDL.LU.64 R50, [R1+0x390] ;  /* 0x0003900001327983 */ /* 0x000f620000300a00 */
[----:B-1----:R-:W-:-:S05]  /*1bcf0*/  IMAD.MOV.U32 R4, RZ, RZ, R53 ;  /* 0x000000ffff047224 */ /* 0x002fca00078e0035 */
[----:B------:R2:W-:Y:S02]  /*1bd00*/  STL [R1+0x264], R4 ;  /* 0x0002640401007387 */ /* 0x0005e40000100800 */
[----:B--2---:R-:W-:Y:S02]  /*1bd10*/  IMAD.MOV.U32 R4, RZ, RZ, R61 ;  /* 0x000000ffff047224 */ /* 0x004fe400078e003d */
[----:B------:R1:W-:Y:S04]  /*1bd20*/  STL [R1+0x270], R60 ;  /* 0x0002703c01007387 */ /* 0x0003e80000100800 */
[----:B------:R2:W-:Y:S04]  /*1bd30*/  STL [R1+0x26c], R4 ;  /* 0x00026c0401007387 */ /* 0x0005e80000100800 */
[----:B-1----:R-:W5:Y:S04]  /*1bd40*/  LDL.LU.64 R60, [R1+0x318] ;  /* 0x00031800013c7983 */ /* 0x002f680000300a00 */
[----:B---3--:R1:W-:Y:S04]  /*1bd50*/  STL [R1+0x278], R56 ;  /* 0x0002783801007387 */ /* 0x0083e80000100800 */
[----:B------:R-:W3:Y:S01]  /*1bd60*/  LDL.LU.64 R52, [R1+0x2a0] ;  /* 0x0002a00001347983 */ /* 0x000ee20000300a00 */
[----:B--2---:R-:W-:-:S05]  /*1bd70*/  IMAD.MOV.U32 R4, RZ, RZ, R57 ;  /* 0x000000ffff047224 */ /* 0x004fca00078e0039 */
[----:B------:R2:W-:Y:S04]  /*1bd80*/  STL [R1+0x274], R4 ;  /* 0x0002740401007387 */ /* 0x0005e80000100800 */
[----:B----4-:R-:W-:Y:S04]  /*1bd90*/  STL [R1+0x280], R46 ;  /* 0x0002802e01007387 */ /* 0x010fe80000100800 */
[----:B-1----:R-:W4:Y:S01]  /*1bda0*/  LDL.LU.64 R56, [R1+0x410] ;  /* 0x0004100001387983 */ /* 0x002f220000300a00 */
[----:B--2---:R-:W-:-:S05]  /*1bdb0*/  IMAD.MOV.U32 R4, RZ, RZ, R47 ;  /* 0x000000ffff047224 */ /* 0x004fca00078e002f */
[----:B------:R1:W-:Y:S04]  /*1bdc0*/  STL [R1+0x27c], R4 ;  /* 0x00027c0401007387 */ /* 0x0003e80000100800 */
[----:B-----5:R-:W-:Y:S01]  /*1bdd0*/  STL [R1+0x288], R50 ;  /* 0x0002883201007387 */ /* 0x020fe20000100800 */
[----:B-1----:R-:W-:-:S05]  /*1bde0*/  IMAD.MOV.U32 R4, RZ, RZ, R51 ;  /* 0x000000ffff047224 */ /* 0x002fca00078e0033 */
[----:B------:R1:W-:Y:S02]  /*1bdf0*/  STL [R1+0x284], R4 ;  /* 0x0002840401007387 */ /* 0x0003e40000100800 */
[----:B-1----:R-:W-:Y:S02]  /*1be00*/  IMAD.MOV.U32 R4, RZ, RZ, R61 ;  /* 0x000000ffff047224 */ /* 0x002fe400078e003d */
[----:B------:R-:W-:Y:S04]  /*1be10*/  STL [R1+0x290], R60 ;  /* 0x0002903c01007387 */ /* 0x000fe80000100800 */
[----:B------:R-:W-:Y:S04]  /*1be20*/  STL [R1+0x298], R64 ;  /* 0x0002984001007387 */ /* 0x000fe80000100800 */
[----:B------:R1:W-:Y:S02]  /*1be30*/  STL [R1+0x28c], R4 ;  /* 0x00028c0401007387 */ /* 0x0003e40000100800 */
[----:B-1----:R-:W-:-:S02]  /*1be40*/  MOV R4, R65 ;  /* 0x0000004100047202 */ /* 0x002fc40000000f00 */
[----:B------:R-:W2:Y:S01]  /*1be50*/  LDL.LU.64 R64, [R1+0x408] ;  /* 0x0004080001407983 */ /* 0x000ea20000300a00 */
[----:B------:R-:W-:Y:S02]  /*1be60*/  IMAD.MOV.U32 R60, RZ, RZ, R66 ;  /* 0x000000ffff3c7224 */ /* 0x000fe400078e0042 */
[----:B------:R-:W-:Y:S01]  /*1be70*/  IMAD.MOV.U32 R61, RZ, RZ, R67 ;  /* 0x000000ffff3d7224 */ /* 0x000fe200078e0043 */
[----:B------:R1:W-:Y:S04]  /*1be80*/  STL [R1+0x294], R4 ;  /* 0x0002940401007387 */ /* 0x0003e80000100800 */
[----:B---3--:R-:W-:Y:S04]  /*1be90*/  STL [R1+0x2a0], R52 ;  /* 0x0002a03401007387 */ /* 0x008fe80000100800 */
[----:B------:R-:W3:Y:S01]  /*1bea0*/  LDL.LU.64 R66, [R1+0x388] ;  /* 0x0003880001427983 */ /* 0x000ee20000300a00 */
[----:B-1----:R-:W-:-:S05]  /*1beb0*/  IMAD.MOV.U32 R4, RZ, RZ, R53 ;  /* 0x000000ffff047224 */ /* 0x002fca00078e0035 */
[----:B------:R1:W-:Y:S04]  /*1bec0*/  STL [R1+0x29c], R4 ;  /* 0x00029c0401007387 */ /* 0x0003e80000100800 */
[----:B------:R-:W-:Y:S01]  /*1bed0*/  STL [R1+0x2a8], R54 ;  /* 0x0002a83601007387 */ /* 0x000fe20000100800 */
[----:B-1----:R-:W-:-:S05]  /*1bee0*/  IMAD.MOV.U32 R4, RZ, RZ, R55 ;  /* 0x000000ffff047224 */ /* 0x002fca00078e0037 */
[----:B------:R1:W-:Y:S04]  /*1bef0*/  STL [R1+0x2a4], R4 ;  /* 0x0002a40401007387 */ /* 0x0003e80000100800 */
[----:B------:R5:W-:Y:S01]  /*1bf00*/  STL [R1+0x2b0], R70 ;  /* 0x0002b04601007387 */ /* 0x000be20000100800 */
[----:B-1----:R-:W-:-:S03]  /*1bf10*/  IMAD.MOV.U32 R4, RZ, RZ, R71 ;  /* 0x000000ffff047224 */ /* 0x002fc600078e0047 */
[----:B----4-:R-:W-:Y:S04]  /*1bf20*/  STL [R1+0x2b8], R56 ;  /* 0x0002b83801007387 */ /* 0x010fe80000100800 */
[----:B------:R1:W-:Y:S04]  /*1bf30*/  STL [R1+0x2ac], R4 ;  /* 0x0002ac0401007387 */ /* 0x0003e80000100800 */
[----:B-----5:R-:W4:Y:S01]  /*1bf40*/  LDL.LU.64 R70, [R1+0x2e0] ;  /* 0x0002e00001467983 */ /* 0x020f220000300a00 */
[----:B-1----:R-:W-:-:S03]  /*1bf50*/  IMAD.MOV.U32 R4, RZ, RZ, R57 ;  /* 0x000000ffff047224 */ /* 0x002fc600078e0039 */
[----:B--2---:R-:W-:Y:S04]  /*1bf60*/  STL [R1+0x2c0], R64 ;  /* 0x0002c04001007387 */ /* 0x004fe80000100800 */
[----:B------:R1:W-:Y:S02]  /*1bf70*/  STL [R1+0x2b4], R4 ;  /* 0x0002b40401007387 */ /* 0x0003e40000100800 */
[----:B-1----:R-:W-:-:S05]  /*1bf80*/  IMAD.MOV.U32 R4, RZ, RZ, R65 ;  /* 0x000000ffff047224 */ /* 0x002fca00078e0041 */
[----:B------:R1:W-:Y:S04]  /*1bf90*/  STL [R1+0x2bc], R4 ;  /* 0x0002bc0401007387 */ /* 0x0003e80000100800 */
[----:B------:R-:W2:Y:S01]  /*1bfa0*/  LDL.LU.64 R64, [R1+0x450] ;  /* 0x0004500001407983 */ /* 0x000ea20000300a00 */
[----:B-1----:R-:W-:-:S03]  /*1bfb0*/  IMAD.MOV.U32 R4, RZ, RZ, R73 ;  /* 0x000000ffff047224 */ /* 0x002fc600078e0049 */
[----:B------:R1:W-:Y:S04]  /*1bfc0*/  STL [R1+0x2c8], R72 ;  /* 0x0002c84801007387 */ /* 0x0003e80000100800 */
[----:B------:R5:W-:Y:S04]  /*1bfd0*/  STL [R1+0x2c4], R4 ;  /* 0x0002c40401007387 */ /* 0x000be80000100800 */
[----:B---3--:R3:W-:Y:S01]  /*1bfe0*/  STL [R1+0x2d0], R66 ;  /* 0x0002d04201007387 */ /* 0x0087e20000100800 */
[----:B-1----:R-:W-:Y:S02]  /*1bff0*/  IMAD.MOV.U32 R72, RZ, RZ, R84 ;  /* 0x000000ffff487224 */ /* 0x002fe400078e0054 */
[----:B------:R-:W-:-:S02]  /*1c000*/  IMAD.MOV.U32 R73, RZ, RZ, R85 ;  /* 0x000000ffff497224 */ /* 0x000fc400078e0055 */
[----:B------:R-:W2:Y:S01]  /*1c010*/  LDL.LU.64 R84, [R1+0x448] ;  /* 0x0004480001547983 */ /* 0x000ea20000300a00 */
[----:B-----5:R-:W-:-:S05]  /*1c020*/  IMAD.MOV.U32 R4, RZ, RZ, R67 ;  /* 0x000000ffff047224 */ /* 0x020fca00078e0043 */
[----:B------:R1:W-:Y:S04]  /*1c030*/  STL [R1+0x2cc], R4 ;  /* 0x0002cc0401007387 */ /* 0x0003e80000100800 */
[----:B------:R-:W-:Y:S04]  /*1c040*/  STL [R1+0x2d8], R60 ;  /* 0x0002d83c01007387 */ /* 0x000fe80000100800 */
[----:B---3--:R-:W3:Y:S01]  /*1c050*/  LDL.LU.64 R66, [R1+0x3b8] ;  /* 0x0003b80001427983 */ /* 0x008ee20000300a00 */
[----:B-1----:R-:W-:-:S03]  /*1c060*/  MOV R4, R61 ;  /* 0x0000003d00047202 */ /* 0x002fc60000000f00 */
[----:B----4-:R-:W-:Y:S04]  /*1c070*/  STL [R1+0x2e0], R70 ;  /* 0x0002e04601007387 */ /* 0x010fe80000100800 */
[----:B------:R1:W-:Y:S02]  /*1c080*/  STL [R1+0x2d4], R4 ;  /* 0x0002d40401007387 */ /* 0x0003e40000100800 */
[----:B-1----:R-:W-:-:S05]  /*1c090*/  IMAD.MOV.U32 R4, RZ, RZ, R71 ;  /* 0x000000ffff047224 */ /* 0x002fca00078e0047 */
[----:B------:R1:W-:Y:S04]  /*1c0a0*/  STL [R1+0x2dc], R4 ;  /* 0x0002dc0401007387 */ /* 0x0003e80000100800 */
[----:B------:R4:W-:Y:S04]  /*1c0b0*/  STL [R1+0x2e8], R80 ;  /* 0x0002e85001007387 */ /* 0x0009e80000100800 */
[----:B------:R-:W5:Y:S01]  /*1c0c0*/  LDL.LU.64 R70, [R1+0x320] ;  /* 0x0003200001467983 */ /* 0x000f620000300a00 */
[----:B-1----:R-:W-:-:S03]  /*1c0d0*/  IMAD.MOV.U32 R4, RZ, RZ, R81 ;  /* 0x000000ffff047224 */ /* 0x002fc600078e0051 */
[----:B------:R-:W-:Y:S04]  /*1c0e0*/  STL [R1+0x2f0], R62 ;  /* 0x0002f03e01007387 */ /* 0x000fe80000100800 */
[----:B------:R1:W-:Y:S01]  /*1c0f0*/  STL [R1+0x2e4], R4 ;  /* 0x0002e40401007387 */ /* 0x0003e20000100800 */
[----:B----4-:R-:W-:Y:S02]  /*1c100*/  IMAD.MOV.U32 R80, RZ, RZ, R82 ;  /* 0x000000ffff507224 */ /* 0x010fe400078e0052 */
[----:B------:R-:W-:Y:S02]  /*1c110*/  IMAD.MOV.U32 R81, RZ, RZ, R83 ;  /* 0x000000ffff517224 */ /* 0x000fe400078e0053 */
[----:B------:R-:W4:Y:S01]  /*1c120*/  LDL.LU.64 R82, [R1+0x330] ;  /* 0x0003300001527983 */ /* 0x000f220000300a00 */
[----:B-1----:R-:W-:-:S03]  /*1c130*/  IMAD.MOV.U32 R4, RZ, RZ, R63 ;  /* 0x000000ffff047224 */ /* 0x002fc600078e003f */
[----:B--2---:R-:W-:Y:S04]  /*1c140*/  STL [R1+0x2f8], R64 ;  /* 0x0002f84001007387 */ /* 0x004fe80000100800 */
[----:B------:R1:W-:Y:S02]  /*1c150*/  STL [R1+0x2ec], R4 ;  /* 0x0002ec0401007387 */ /* 0x0003e40000100800 */
[----:B-1----:R-:W-:-:S05]  /*1c160*/  IMAD.MOV.U32 R4, RZ, RZ, R65 ;  /* 0x000000ffff047224 */ /* 0x002fca00078e0041 */
[----:B------:R1:W-:Y:S04]  /*1c170*/  STL [R1+0x2f4], R4 ;  /* 0x0002f40401007387 */ /* 0x0003e80000100800 */
[----:B------:R2:W-:Y:S01]  /*1c180*/  STL [R1+0x300], R84 ;  /* 0x0003005401007387 */ /* 0x0005e20000100800 */
[----:B-1----:R-:W-:-:S05]  /*1c190*/  IMAD.MOV.U32 R4, RZ, RZ, R85 ;  /* 0x000000ffff047224 */ /* 0x002fca00078e0055 */
[----:B------:R1:W-:Y:S04]  /*1c1a0*/  STL [R1+0x2fc], R4 ;  /* 0x0002fc0401007387 */ /* 0x0003e80000100800 */
[----:B--2---:R-:W2:Y:S01]  /*1c1b0*/  LDL.LU.64 R84, [R1+0x560] ;  /* 0x0005600001547983 */ /* 0x004ea20000300a00 */
[----:B-1----:R-:W-:-:S03]  /*1c1c0*/  IMAD.MOV.U32 R4, RZ, RZ, R75 ;  /* 0x000000ffff047224 */ /* 0x002fc600078e004b */
[----:B------:R1:W-:Y:S04]  /*1c1d0*/  STL [R1+0x308], R74 ;  /* 0x0003084a01007387 */ /* 0x0003e80000100800 */
[----:B------:R1:W-:Y:S04]  /*1c1e0*/  STL [R1+0x304], R4 ;  /* 0x0003040401007387 */ /* 0x0003e80000100800 */
[----:B---3--:R-:W-:Y:S04]  /*1c1f0*/  STL [R1+0x310], R66 ;  /* 0x0003104201007387 */ /* 0x008fe80000100800 */
[----:B-1----:R-:W3:Y:S01]  /*1c200*/  LDL.LU.64 R74, [R1+0x3f8] ;  /* 0x0003f800014a7983 */ /* 0x002ee20000300a00 */
[----:B------:R-:W-:-:S03]  /*1c210*/  IMAD.MOV.U32 R4, RZ, RZ, R67 ;  /* 0x000000ffff047224 */ /* 0x000fc600078e0043 */
[----:B------:R-:W-:Y:S04]  /*1c220*/  STL [R1+0x318], R76 ;  /* 0x0003184c01007387 */ /* 0x000fe80000100800 */
[----:B------:R1:W-:Y:S04]  /*1c230*/  STL [R1+0x30c], R4 ;  /* 0x00030c0401007387 */ /* 0x0003e80000100800 */
[----:B-----5:R-:W-:Y:S01]  /*1c240*/  STL [R1+0x320], R70 ;  /* 0x0003204601007387 */ /* 0x020fe20000100800 */
[----:B-1----:R-:W-:-:S05]  /*1c250*/  IMAD.MOV.U32 R4, RZ, RZ, R77 ;  /* 0x000000ffff047224 */ /* 0x002fca00078e004d */
[----:B------:R1:W-:Y:S04]  /*1c260*/  STL [R1+0x314], R4 ;  /* 0x0003140401007387 */ /* 0x0003e80000100800 */
[----:B------:R-:W5:Y:S01]  /*1c270*/  LDL.LU.64 R76, [R1+0x378] ;  /* 0x00037800014c7983 */ /* 0x000f620000300a00 */
[----:B-1----:R-:W-:-:S05]  /*1c280*/  IMAD.MOV.U32 R4, RZ, RZ, R71 ;  /* 0x000000ffff047224 */ /* 0x002fca00078e0047 */
[----:B------:R1:W-:Y:S04]  /*1c290*/  STL [R1+0x31c], R4 ;  /* 0x00031c0401007387 */ /* 0x0003e80000100800 */
[----:B------:R4:W-:Y:S01]  /*1c2a0*/  STL [R1+0x328], R80 ;  /* 0x0003285001007387 */ /* 0x0009e20000100800 */
[----:B-1----:R-:W-:-:S03]  /*1c2b0*/  MOV R4, R81 ;  /* 0x0000005100047202 */ /* 0x002fc60000000f00 */
[----:B----4-:R-:W4:Y:S04]  /*1c2c0*/  LDL.LU.64 R80, [R1+0x370] ;  /* 0x0003700001507983 */ /* 0x010f280000300a00 */
[----:B------:R1:W-:Y:S04]  /*1c2d0*/  STL [R1+0x324], R4 ;  /* 0x0003240401007387 */ /* 0x0003e80000100800 */
[----:B------:R1:W-:Y:S02]  /*1c2e0*/  STL [R1+0x330], R82 ;  /* 0x0003305201007387 */ /* 0x0003e40000100800 */
[----:B-1----:R-:W-:-:S02]  /*1c2f0*/  IMAD.MOV.U32 R4, RZ, RZ, R83 ;  /* 0x000000ffff047224 */ /* 0x002fc400078e0053 */
[----:B------:R-:W-:Y:S04]  /*1c300*/  STL [R1+0x338], R72 ;  /* 0x0003384801007387 */ /* 0x000fe80000100800 */
[----:B------:R1:W-:Y:S04]  /*1c310*/  STL [R1+0x32c], R4 ;  /* 0x00032c0401007387 */ /* 0x0003e80000100800 */
[----:B------:R-:W4:Y:S01]  /*1c320*/  LDL.LU.64 R82, [R1+0x558] ;  /* 0x0005580001527983 */ /* 0x000f220000300a00 */
[----:B-1----:R-:W-:-:S05]  /*1c330*/  IMAD.MOV.U32 R4, RZ, RZ, R73 ;  /* 0x000000ffff047224 */ /* 0x002fca00078e0049 */
[----:B------:R1:W-:Y:S04]  /*1c340*/  STL [R1+0x334], R4 ;  /* 0x0003340401007387 */ /* 0x0003e80000100800 */
[----:B--2---:R2:W-:Y:S01]  /*1c350*/  STL [R1+0x340], R84 ;  /* 0x0003405401007387 */ /* 0x0045e20000100800 */
[----:B-1----:R-:W-:-:S03]  /*1c360*/  IMAD.MOV.U32 R4, RZ, RZ, R85 ;  /* 0x000000ffff047224 */ /* 0x002fc600078e0055 */
[----:B--2---:R-:W2:Y:S04]  /*1c370*/  LDL.LU.64 R84, [R1+0x438] ;  /* 0x0004380001547983 */ /* 0x004ea80000300a00 */
[----:B------:R1:W-:Y:S04]  /*1c380*/  STL [R1+0x33c], R4 ;  /* 0x00033c0401007387 */ /* 0x0003e80000100800 */
[----:B------:R3:W-:Y:S01]  /*1c390*/  STL [R1+0x348], R86 ;  /* 0x0003485601007387 */ /* 0x0007e20000100800 */
[----:B-1----:R-:W-:-:S03]  /*1c3a0*/  IMAD.MOV.U32 R4, RZ, RZ, R87 ;  /* 0x000000ffff047224 */ /* 0x002fc600078e0057 */
[----:B---3--:R-:W-:Y:S04]  /*1c3b0*/  STL [R1+0x350], R74 ;  /* 0x0003504a01007387 */ /* 0x008fe80000100800 */
[----:B------:R1:W-:Y:S04]  /*1c3c0*/  STL [R1+0x344], R4 ;  /* 0x0003440401007387 */ /* 0x0003e80000100800 */
[----:B------:R-:W3:Y:S01]  /*1c3d0*/  LDL.LU.64 R86, [R1+0x3a0] ;  /* 0x0003a00001567983 */ /* 0x000ee20000300a00 */
[----:B-1----:R-:W-:-:S05]  /*1c3e0*/  IMAD.MOV.U32 R4, RZ, RZ, R75 ;  /* 0x000000ffff047224 */ /* 0x002fca00078e004b */
[----:B------:R1:W-:Y:S04]  /*1c3f0*/  STL [R1+0x34c], R4 ;  /* 0x00034c0401007387 */ /* 0x0003e80000100800 */
[----:B------:R5:W-:Y:S01]  /*1c400*/  STL [R1+0x358], R90 ;  /* 0x0003585a01007387 */ /* 0x000be20000100800 */
[----:B-1----:R-:W-:-:S03]  /*1c410*/  IMAD.MOV.U32 R4, RZ, RZ, R91 ;  /* 0x000000ffff047224 */ /* 0x002fc600078e005b */
[----:B-----5:R-:W5:Y:S04]  /*1c420*/  LDL.LU.64 R90, [R1+0x3b0] ;  /* 0x0003b000015a7983 */ /* 0x020f680000300a00 */
[----:B------:R1:W-:Y:S04]  /*1c430*/  STL [R1+0x354], R4 ;  /* 0x0003540401007387 */ /* 0x0003e80000100800 */
[----:B------:R-:W-:Y:S01]  /*1c440*/  STL [R1+0x360], R76 ;  /* 0x0003604c01007387 */ /* 0x000fe20000100800 */
[----:B-1----:R-:W-:-:S05]  /*1c450*/  IMAD.MOV.U32 R4, RZ, RZ, R77 ;  /* 0x000000ffff047224 */ /* 0x002fca00078e004d */
[----:B------:R1:W-:Y:S04]  /*1c460*/  STL [R1+0x35c], R4 ;  /* 0x00035c0401007387 */ /* 0x0003e80000100800 */
[----:B------:R1:W-:Y:S02]  /*1c470*/  STL [R1+0x368], R102 ;  /* 0x0003686601007387 */ /* 0x0003e40000100800 */
[----:B-1----:R-:W-:Y:S02]  /*1c480*/  IMAD.MOV.U32 R4, RZ, RZ, R103 ;  /* 0x000000ffff047224 */ /* 0x002fe400078e0067 */
[----:B------:R-:W5:Y:S04]  /*1c490*/  LDL.LU.64 R102, [R1+0x550] ;  /* 0x0005500001667983 */ /* 0x000f680000300a00 */
[----:B------:R1:W-:Y:S04]  /*1c4a0*/  STL [R1+0x364], R4 ;  /* 0x0003640401007387 */ /* 0x0003e80000100800 */
[----:B----4-:R-:W-:Y:S01]  /*1c4b0*/  STL [R1+0x370], R80 ;  /* 0x0003705001007387 */ /* 0x010fe20000100800 */
[----:B-1----:R-:W-:-:S05]  /*1c4c0*/  IMAD.MOV.U32 R4, RZ, RZ, R81 ;  /* 0x000000ffff047224 */ /* 0x002fca00078e0051 */
[----:B------:R1:W-:Y:S04]  /*1c4d0*/  STL [R1+0x36c], R4 ;  /* 0x00036c0401007387 */ /* 0x0003e80000100800 */
[----:B------:R4:W-:Y:S01]  /*1c4e0*/  STL [R1+0x378], R94 ;  /* 0x0003785e01007387 */ /* 0x0009e20000100800 */
[----:B-1----:R-:W-:-:S03]  /*1c4f0*/  IMAD.MOV.U32 R4, RZ, RZ, R95 ;  /* 0x000000ffff047224 */ /* 0x002fc600078e005f */
[----:B----4-:R-:W4:Y:S04]  /*1c500*/  LDL.LU.64 R94, [R1+0x478] ;  /* 0x00047800015e7983 */ /* 0x010f280000300a00 */
[----:B------:R1:W-:Y:S04]  /*1c510*/  STL [R1+0x374], R4 ;  /* 0x0003740401007387 */ /* 0x0003e80000100800 */
[----:B------:R-:W-:Y:S01]  /*1c520*/  STL [R1+0x380], R82 ;  /* 0x0003805201007387 */ /* 0x000fe20000100800 */
[----:B-1----:R-:W-:-:S05]  /*1c530*/  IMAD.MOV.U32 R4, RZ, RZ, R83 ;  /* 0x000000ffff047224 */ /* 0x002fca00078e0053 */
[----:B------:R1:W-:Y:S04]  /*1c540*/  STL [R1+0x37c], R4 ;  /* 0x00037c0401007387 */ /* 0x0003e80000100800 */
[----:B------:R1:W-:Y:S02]  /*1c550*/  STL [R1+0x388], R106 ;  /* 0x0003886a01007387 */ /* 0x0003e40000100800 */
[----:B-1----:R-:W-:Y:S02]  /*1c560*/  MOV R4, R107 ;  /* 0x0000006b00047202 */ /* 0x002fe40000000f00 */
[----:B------:R-:W4:Y:S04]  /*1c570*/  LDL.LU.64 R106, [R1+0x3e0] ;  /* 0x0003e000016a7983 */ /* 0x000f280000300a00 */
[----:B------:R2:W-:Y:S02]  /*1c580*/  STL [R1+0x384], R4 ;  /* 0x0003840401007387 */ /* 0x0005e40000100800 */
[----:B--2---:R-:W-:-:S02]  /*1c590*/  IMAD.MOV.U32 R4, RZ, RZ, R85 ;  /* 0x000000ffff047224 */ /* 0x004fc400078e0055 */
[----:B------:R-:W-:Y:S04]  /*1c5a0*/  STL [R1+0x390], R84 ;  /* 0x0003905401007387 */ /* 0x000fe80000100800 */
[----:B------:R1:W-:Y:S04]  /*1c5b0*/  STL [R1+0x38c], R4 ;  /* 0x00038c0401007387 */ /* 0x0003e80000100800 */
[----:B------:R2:W-:Y:S01]  /*1c5c0*/  STL [R1+0x398], R112 ;  /* 0x0003987001007387 */ /* 0x0005e20000100800 */
[----:B-1----:R-:W-:-:S03]  /*1c5d0*/  IMAD.MOV.U32 R4, RZ, RZ, R113 ;  /* 0x000000ffff047224 */ /* 0x002fc600078e0071 */
[----:B--2---:R-:W2:Y:S04]  /*1c5e0*/  LDL.LU.64 R112, [R1+0x3f0] ;  /* 0x0003f00001707983 */ /* 0x004ea80000300a00 */
[----:B------:R1:W-:Y:S04]  /*1c5f0*/  STL [R1+0x394], R4 ;  /* 0x0003940401007387 */ /* 0x0003e80000100800 */
[----:B---3--:R-:W-:Y:S01]  /*1c600*/  STL [R1+0x3a0], R86 ;  /* 0x0003a05601007387 */ /* 0x008fe20000100800 */
[----:B-1----:R-:W-:-:S05]  /*1c610*/  IMAD.MOV.U32 R4, RZ, RZ, R87 ;  /* 0x000000ffff047224 */ /* 0x002fca00078e0057 */
[----:B------:R1:W-:Y:S04]  /*1c620*/  STL [R1+0x39c], R4 ;  /* 0x00039c0401007387 */ /* 0x0003e80000100800 */
[----:B------:R3:W-:Y:S01]  /*1c630*/  STL [R1+0x3a8], R114 ;  /* 0x0003a87201007387 */ /* 0x0007e20000100800 */
[----:B-1----:R-:W-:-:S03]  /*1c640*/  IMAD.MOV.U32 R4, RZ, RZ, R115 ;  /* 0x000000ffff047224 */ /* 0x002fc600078e0073 */
[----:B---3--:R-:W3:Y:S04]  /*1c650*/  LDL.LU.64 R114, [R1+0x548] ;  /* 0x0005480001727983 */ /* 0x008ee80000300a00 */
[----:B------:R1:W-:Y:S04]  /*1c660*/  STL [R1+0x3a4], R4 ;  /* 0x0003a40401007387 */ /* 0x0003e80000100800 */
[----:B-----5:R5:W-:Y:S01]  /*1c670*/  STL [R1+0x3b0], R90 ;  /* 0x0003b05a01007387 */ /* 0x020be20000100800 */
[----:B-1----:R-:W-:-:S03]  /*1c680*/  IMAD.MOV.U32 R4, RZ, RZ, R91 ;  /* 0x000000ffff047224 */ /* 0x002fc600078e005b */
[----:B-----5:R-:W5:Y:S04]  /*1c690*/  LDL.LU.64 R90, [R1+0x4c8] ;  /* 0x0004c800015a7983 */ /* 0x020f680000300a00 */
[----:B------:R1:W-:Y:S04]  /*1c6a0*/  STL [R1+0x3ac], R4 ;  /* 0x0003ac0401007387 */ /* 0x0003e80000100800 */
[----:B------:R1:W-:Y:S02]  /*1c6b0*/  STL [R1+0x3b8], R100 ;  /* 0x0003b86401007387 */ /* 0x0003e40000100800 */
[----:B-1----:R-:W-:-:S02]  /*1c6c0*/  IMAD.MOV.U32 R4, RZ, RZ, R101 ;  /* 0x000000ffff047224 */ /* 0x002fc400078e0065 */
[----:B------:R-:W5:Y:S04]  /*1c6d0*/  LDL.LU.64 R100, [R1+0x488] ;  /* 0x0004880001647983 */ /* 0x000f680000300a00 */
        /* <DEDUP_REMOVED lines=9> */
[----:B----4-:R4:W-:Y:S01]  /*1c770*/  STL [R1+0x3d0], R94 ;  /* 0x0003d05e01007387 */ /* 0x0109e20000100800 */
[----:B-1----:R-:W-:-:S03]  /*1c780*/  IMAD.MOV.U32 R4, RZ, RZ, R95 ;  /* 0x000000ffff047224 */ /* 0x002fc600078e005f */
[----:B----4-:R-:W4:Y:S04]  /*1c790*/  LDL.LU.64 R94, [R1+0x428] ;  /* 0x00042800015e7983 */ /* 0x010f280000300a00 */
[----:B------:R1:W-:Y:S04]  /*1c7a0*/  STL [R1+0x3cc], R4 ;  /* 0x0003cc0401007387 */ /* 0x0003e80000100800 */
[----:B------:R1:W-:Y:S02]  /*1c7b0*/  STL [R1+0x3d8], R104 ;  /* 0x0003d86801007387 */ /* 0x0003e40000100800 */
[----:B-1----:R-:W-:-:S02]  /*1c7c0*/  IMAD.MOV.U32 R4, RZ, RZ, R105 ;  /* 0x000000ffff047224 */ /* 0x002fc400078e0069 */
[----:B------:R-:W4:Y:S04]  /*1c7d0*/  LDL.LU.64 R104, [R1+0x430] ;  /* 0x0004300001687983 */ /* 0x000f280000300a00 */
[----:B------:R1:W-:Y:S04]  /*1c7e0*/  STL [R1+0x3d4], R4 ;  /* 0x0003d40401007387 */ /* 0x0003e80000100800 */
[----:B------:R1:W-:Y:S02]  /*1c7f0*/  STL [R1+0x3e0], R106 ;  /* 0x0003e06a01007387 */ /* 0x0003e40000100800 */
[----:B-1----:R-:W-:-:S02]  /*1c800*/  IMAD.MOV.U32 R4, RZ, RZ, R107 ;  /* 0x000000ffff047224 */ /* 0x002fc400078e006b */
[----:B------:R-:W4:Y:S04]  /*1c810*/  LDL.LU.64 R106, [R1+0x5d8] ;  /* 0x0005d800016a7983 */ /* 0x000f280000300a00 */
[----:B------:R1:W-:Y:S04]  /*1c820*/  STL [R1+0x3dc], R4 ;  /* 0x0003dc0401007387 */ /* 0x0003e80000100800 */
[----:B------:R1:W-:Y:S02]  /*1c830*/  STL [R1+0x3e8], R110 ;  /* 0x0003e86e01007387 */ /* 0x0003e40000100800 */
[----:B-1----:R-:W-:-:S02]  /*1c840*/  MOV R4, R111 ;  /* 0x0000006f00047202 */ /* 0x002fc40000000f00 */
[----:B------:R-:W4:Y:S04]  /*1c850*/  LDL.LU.64 R110, [R1+0x540] ;  /* 0x00054000016e7983 */ /* 0x000f280000300a00 */
[----:B------:R1:W-:Y:S04]  /*1c860*/  STL [R1+0x3e4], R4 ;  /* 0x0003e40401007387 */ /* 0x0003e80000100800 */
[----:B--2---:R2:W-:Y:S01]  /*1c870*/  STL [R1+0x3f0], R112 ;  /* 0x0003f07001007387 */ /* 0x0045e20000100800 */
[----:B-1----:R-:W-:-:S03]  /*1c880*/  IMAD.MOV.U32 R4, RZ, RZ, R113 ;  /* 0x000000ffff047224 */ /* 0x002fc600078e0071 */
[----:B--2---:R-:W2:Y:S04]  /*1c890*/  LDL.LU.64 R112, [R1+0x4c0] ;  /* 0x0004c00001707983 */ /* 0x004ea80000300a00 */
[----:B------:R1:W-:Y:S04]  /*1c8a0*/  STL [R1+0x3ec], R4 ;  /* 0x0003ec0401007387 */ /* 0x0003e80000100800 */
[----:B------:R1:W-:Y:S02]  /*1c8b0*/  STL [R1+0x3f8], R96 ;  /* 0x0003f86001007387 */ /* 0x0003e40000100800 */
[----:B-1----:R-:W-:-:S02]  /*1c8c0*/  IMAD.MOV.U32 R4, RZ, RZ, R97 ;  /* 0x000000ffff047224 */ /* 0x002fc400078e0061 */
[----:B------:R-:W2:Y:S04]  /*1c8d0*/  LDL.LU.64 R96, [R1+0x490] ;  /* 0x0004900001607983 */ /* 0x000ea80000300a00 */
[----:B------:R1:W-:Y:S04]  /*1c8e0*/  STL [R1+0x3f4], R4 ;  /* 0x0003f40401007387 */ /* 0x0003e80000100800 */
[----:B---3--:R3:W-:Y:S01]  /*1c8f0*/  STL [R1+0x400], R114 ;  /* 0x0004007201007387 */ /* 0x0087e20000100800 */
        /* <DEDUP_REMOVED lines=19> */
[----:B----4-:R-:W-:Y:S04]  /*1ca30*/  STL [R1+0x428], R94 ;  /* 0x0004285e01007387 */ /* 0x010fe80000100800 */
[----:B------:R-:W4:Y:S01]  /*1ca40*/  LDL.LU.64 R86, [R1+0x588] ;  /* 0x0005880001567983 */ /* 0x000f220000300a00 */
[----:B-1----:R-:W-:-:S05]  /*1ca50*/  IMAD.MOV.U32 R4, RZ, RZ, R95 ;  /* 0x000000ffff047224 */ /* 0x002fca00078e005f */
[----:B------:R1:W-:Y:S04]  /*1ca60*/  STL [R1+0x424], R4 ;  /* 0x0004240401007387 */ /* 0x0003e80000100800 */
[----:B------:R1:W-:Y:S02]  /*1ca70*/  STL [R1+0x430], R104 ;  /* 0x0004306801007387 */ /* 0x0003e40000100800 */
[----:B-1----:R-:W-:Y:S02]  /*1ca80*/  IMAD.MOV.U32 R4, RZ, RZ, R105 ;  /* 0x000000ffff047224 */ /* 0x002fe400078e0069 */
[----:B------:R-:W4:Y:S04]  /*1ca90*/  LDL.LU.64 R104, [R1+0x508] ;  /* 0x0005080001687983 */ /* 0x000f280000300a00 */
        /* <DEDUP_REMOVED lines=9> */
[----:B--2---:R2:W-:Y:S01]  /*1cb30*/  STL [R1+0x448], R112 ;  /* 0x0004487001007387 */ /* 0x0045e20000100800 */
[----:B-1----:R-:W-:-:S03]  /*1cb40*/  MOV R4, R113 ;  /* 0x0000007100047202 */ /* 0x002fc60000000f00 */
[----:B--2---:R-:W2:Y:S04]  /*1cb50*/  LDL.LU.64 R112, [R1+0x4a0] ;  /* 0x0004a00001707983 */ /* 0x004ea80000300a00 */
[----:B------:R1:W-:Y:S04]  /*1cb60*/  STL [R1+0x444], R4 ;  /* 0x0004440401007387 */ /* 0x0003e80000100800 */
[----:B------:R-:W-:Y:S04]  /*1cb70*/  STL [R1+0x450], R96 ;  /* 0x0004506001007387 */ /* 0x000fe80000100800 */
[----:B------:R-:W2:Y:S01]  /*1cb80*/  LDL.LU.64 R94, [R1+0x4a8] ;  /* 0x0004a800015e7983 */ /* 0x000ea20000300a00 */
[----:B-1----:R-:W-:-:S05]  /*1cb90*/  IMAD.MOV.U32 R4, RZ, RZ, R97 ;  /* 0x000000ffff047224 */ /* 0x002fca00078e0061 */
[----:B------:R3:W-:Y:S02]  /*1cba0*/  STL [R1+0x44c], R4 ;  /* 0x00044c0401007387 */ /* 0x0007e40000100800 */
[----:B---3--:R-:W-:Y:S02]  /*1cbb0*/  IMAD.MOV.U32 R4, RZ, RZ, R115 ;  /* 0x000000ffff047224 */ /* 0x008fe400078e0073 */
[----:B------:R1:W-:Y:S04]  /*1cbc0*/  STL [R1+0x458], R114 ;  /* 0x0004587201007387 */ /* 0x0003e80000100800 */
[----:B-1----:R-:W3:Y:S04]  /*1cbd0*/  LDL.LU.64 R114, [R1+0x4b0] ;  /* 0x0004b00001727983 */ /* 0x002ee80000300a00 */
[----:B------:R1:W-:Y:S04]  /*1cbe0*/  STL [R1+0x454], R4 ;  /* 0x0004540401007387 */ /* 0x0003e80000100800 */
[----:B-----5:R5:W-:Y:S04]  /*1cbf0*/  STL [R1+0x460], R90 ;  /* 0x0004605a01007387 */ /* 0x020be80000100800 */
[----:B------:R-:W3:Y:S01]  /*1cc00*/  LDL.LU.64 R96, [R1+0x648] ;  /* 0x0006480001607983 */ /* 0x000ee20000300a00 */
[----:B-1----:R-:W-:-:S03]  /*1cc10*/  IMAD.MOV.U32 R4, RZ, RZ, R91 ;  /* 0x000000ffff047224 */ /* 0x002fc600078e005b */
[----:B------:R-:W-:Y:S04]  /*1cc20*/  STL [R1+0x468], R100 ;  /* 0x0004686401007387 */ /* 0x000fe80000100800 */
[----:B------:R1:W-:Y:S04]  /*1cc30*/  STL [R1+0x45c], R4 ;  /* 0x00045c0401007387 */ /* 0x0003e80000100800 */
[----:B-----5:R-:W5:Y:S01]  /*1cc40*/  LDL.LU.64 R90, [R1+0x600] ;  /* 0x00060000015a7983 */ /* 0x020f620000300a00 */
[----:B-1----:R-:W-:-:S03]  /*1cc50*/  IMAD.MOV.U32 R4, RZ, RZ, R101 ;  /* 0x000000ffff047224 */ /* 0x002fc600078e0065 */
[----:B------:R-:W-:Y:S04]  /*1cc60*/  STL [R1+0x470], R102 ;  /* 0x0004706601007387 */ /* 0x000fe80000100800 */
[----:B------:R1:W-:Y:S04]  /*1cc70*/  STL [R1+0x464], R4 ;  /* 0x0004640401007387 */ /* 0x0003e80000100800 */
[----:B------:R-:W5:Y:S01]  /*1cc80*/  LDL.LU.64 R100, [R1+0x538] ;  /* 0x0005380001647983 */ /* 0x000f620000300a00 */
[----:B-1----:R-:W-:-:S03]  /*1cc90*/  IMAD.MOV.U32 R4, RZ, RZ, R103 ;  /* 0x000000ffff047224 */ /* 0x002fc600078e0067 */
[----:B------:R-:W-:Y:S04]  /*1cca0*/  STL [R1+0x478], R92 ;  /* 0x0004785c01007387 */ /* 0x000fe80000100800 */
[----:B------:R1:W-:Y:S04]  /*1ccb0*/  STL [R1+0x46c], R4 ;  /* 0x00046c0401007387 */ /* 0x0003e80000100800 */
[----:B------:R-:W5:Y:S01]  /*1ccc0*/  LDL.LU.64 R102, [R1+0x500] ;  /* 0x0005000001667983 */ /* 0x000f620000300a00 */
[----:B-1----:R-:W-:-:S03]  /*1ccd0*/  IMAD.MOV.U32 R4, RZ, RZ, R93 ;  /* 0x000000ffff047224 */ /* 0x002fc600078e005d */
[----:B----4-:R-:W-:Y:S04]  /*1cce0*/  STL [R1+0x480], R86 ;  /* 0x0004805601007387 */ /* 0x010fe80000100800 */
[----:B------:R1:W-:Y:S04]  /*1ccf0*/  STL [R1+0x474], R4 ;  /* 0x0004740401007387 */ /* 0x0003e80000100800 */
[----:B------:R-:W4:Y:S01]  /*1cd00*/  LDL.LU.64 R92, [R1+0x4f8] ;  /* 0x0004f800015c7983 */ /* 0x000f220000300a00 */
[----:B-1----:R-:W-:-:S03]  /*1cd10*/  IMAD.MOV.U32 R4, RZ, RZ, R87 ;  /* 0x000000ffff047224 */ /* 0x002fc600078e0057 */
[----:B------:R-:W-:Y:S04]  /*1cd20*/  STL [R1+0x488], R104 ;  /* 0x0004886801007387 */ /* 0x000fe80000100800 */
        /* <DEDUP_REMOVED lines=13> */
[----:B-1----:R-:W-:-:S03]  /*1ce00*/  IMAD.MOV.U32 R4, RZ, RZ, R113 ;  /* 0x000000ffff047224 */ /* 0x002fc600078e0071 */
[----:B--2---:R-:W2:Y:S04]  /*1ce10*/  LDL.LU.64 R112, [R1+0x670] ;  /* 0x0006700001707983 */ /* 0x004ea80000300a00 */
[----:B------:R1:W-:Y:S04]  /*1ce20*/  STL [R1+0x49c], R4 ;  /* 0x00049c0401007387 */ /* 0x0003e80000100800 */
[----:B------:R1:W-:Y:S02]  /*1ce30*/  STL [R1+0x4a8], R94 ;  /* 0x0004a85e01007387 */ /* 0x0003e40000100800 */
[----:B-1----:R-:W-:-:S02]  /*1ce40*/  MOV R4, R95 ;  /* 0x0000005f00047202 */ /* 0x002fc40000000f00 */
[----:B------:R-:W2:Y:S04]  /*1ce50*/  LDL.LU.64 R94, [R1+0x640] ;  /* 0x00064000015e7983 */ /* 0x000ea80000300a00 */
[----:B------:R1:W-:Y:S04]  /*1ce60*/  STL [R1+0x4a4], R4 ;  /* 0x0004a40401007387 */ /* 0x0003e80000100800 */
[----:B---3--:R3:W-:Y:S01]  /*1ce70*/  STL [R1+0x4b0], R114 ;  /* 0x0004b07201007387 */ /* 0x0087e20000100800 */
[----:B-1----:R-:W-:-:S03]  /*1ce80*/  IMAD.MOV.U32 R4, RZ, RZ, R115 ;  /* 0x000000ffff047224 */ /* 0x002fc600078e0073 */
[----:B------:R-:W-:Y:S04]  /*1ce90*/  STL [R1+0x4b8], R96 ;  /* 0x0004b86001007387 */ /* 0x000fe80000100800 */
[----:B------:R1:W-:Y:S04]  /*1cea0*/  STL [R1+0x4ac], R4 ;  /* 0x0004ac0401007387 */ /* 0x0003e80000100800 */
[----:B---3--:R-:W3:Y:S01]  /*1ceb0*/  LDL.LU.64 R114, [R1+0x5f8] ;  /* 0x0005f80001727983 */ /* 0x008ee20000300a00 */
[----:B-1----:R-:W-:-:S03]  /*1cec0*/  IMAD.MOV.U32 R4, RZ, RZ, R97 ;  /* 0x000000ffff047224 */ /* 0x002fc600078e0061 */
[----:B-----5:R-:W-:Y:S04]  /*1ced0*/  STL [R1+0x4c0], R90 ;  /* 0x0004c05a01007387 */ /* 0x020fe80000100800 */
[----:B------:R1:W-:Y:S04]  /*1cee0*/  STL [R1+0x4b4], R4 ;  /* 0x0004b40401007387 */ /* 0x0003e80000100800 */
[----:B------:R-:W5:Y:S01]  /*1cef0*/  LDL.LU.64 R96, [R1+0x510] ;  /* 0x0005100001607983 */ /* 0x000f620000300a00 */
        /* <DEDUP_REMOVED lines=11> */
[----:B------:R-:W4:Y:S04]  /*1cfb0*/  LDL.LU.64 R102, [R1+0x528] ;  /* 0x0005280001667983 */ /* 0x000f280000300a00 */
        /* <DEDUP_REMOVED lines=11> */
[----:B------:R2:W-:Y:S04]  /*1d070*/  STL [R1+0x4f0], R110 ;  /* 0x0004f06e01007387 */ /* 0x0005e80000100800 */
[----:B------:R-:W4:Y:S01]  /*1d080*/  LDL.LU.64 R90, [R1+0x638] ;  /* 0x00063800015a7983 */ /* 0x000f220000300a00 */
[----:B-1----:R-:W-:-:S03]  /*1d090*/  IMAD.MOV.U32 R4, RZ, RZ, R111 ;  /* 0x000000ffff047224 */ /* 0x002fc600078e006f */
[----:B--2---:R-:W-:Y:S04]  /*1d0a0*/  STL [R1+0x4f8], R112 ;  /* 0x0004f87001007387 */ /* 0x004fe80000100800 */
[----:B------:R1:W-:Y:S04]  /*1d0b0*/  STL [R1+0x4ec], R4 ;  /* 0x0004ec0401007387 */ /* 0x0003e80000100800 */
[----:B------:R-:W2:Y:S01]  /*1d0c0*/  LDL.LU.64 R110, [R1+0x590] ;  /* 0x00059000016e7983 */ /* 0x000ea20000300a00 */
[----:B-1----:R-:W-:-:S03]  /*1d0d0*/  IMAD.MOV.U32 R4, RZ, RZ, R113 ;  /* 0x000000ffff047224 */ /* 0x002fc600078e0071 */
[----:B------:R-:W-:Y:S04]  /*1d0e0*/  STL [R1+0x500], R94 ;  /* 0x0005005e01007387 */ /* 0x000fe80000100800 */
[----:B------:R1:W-:Y:S04]  /*1d0f0*/  STL [R1+0x4f4], R4 ;  /* 0x0004f40401007387 */ /* 0x0003e80000100800 */
[----:B------:R-:W2:Y:S04]  /*1d100*/  LDL.LU.64 R112, [R1+0x580] ;  /* 0x0005800001707983 */ /* 0x000ea80000300a00 */
[----:B------:R-:W2:Y:S01]  /*1d110*/  LDL.LU.64 R92, [R1+0x578] ;  /* 0x00057800015c7983 */ /* 0x000ea20000300a00 */
[----:B-1----:R-:W-:-:S05]  /*1d120*/  IMAD.MOV.U32 R4, RZ, RZ, R95 ;  /* 0x000000ffff047224 */ /* 0x002fca00078e005f */
[----:B------:R1:W-:Y:S04]  /*1d130*/  STL [R1+0x4fc], R4 ;  /* 0x0004fc0401007387 */ /* 0x0003e80000100800 */
[----:B---3--:R3:W-:Y:S01]  /*1d140*/  STL [R1+0x508], R114 ;  /* 0x0005087201007387 */ /* 0x0087e20000100800 */
[----:B-1----:R-:W-:-:S03]  /*1d150*/  MOV R4, R115 ;  /* 0x0000007300047202 */ /* 0x002fc60000000f00 */
[----:B---3--:R-:W3:Y:S04]  /*1d160*/  LDL.LU.64 R114, [R1+0x568] ;  /* 0x0005680001727983 */ /* 0x008ee80000300a00 */
[----:B------:R1:W-:Y:S04]  /*1d170*/  STL [R1+0x504], R4 ;  /* 0x0005040401007387 */ /* 0x0003e80000100800 */
[----:B-----5:R5:W-:Y:S01]  /*1d180*/  STL [R1+0x510], R96 ;  /* 0x0005106001007387 */ /* 0x020be20000100800 */
[----:B-1----:R-:W-:-:S03]  /*1d190*/  IMAD.MOV.U32 R4, RZ, RZ, R97 ;  /* 0x000000ffff047224 */ /* 0x002fc600078e0061 */
[----:B------:R-:W3:Y:S04]  /*1d1a0*/  LDL.LU.64 R94, [R1+0x570] ;  /* 0x00057000015e7983 */ /* 0x000ee80000300a00 */
[----:B------:R1:W-:Y:S04]  /*1d1b0*/  STL [R1+0x50c], R4 ;  /* 0x00050c0401007387 */ /* 0x0003e80000100800 */
[----:B------:R-:W-:Y:S04]  /*1d1c0*/  STL [R1+0x518], R84 ;  /* 0x0005185401007387 */ /* 0x000fe80000100800 */
[----:B-----5:R-:W5:Y:S01]  /*1d1d0*/  LDL.LU.64 R96, [R1+0x6a8] ;  /* 0x0006a80001607983 */ /* 0x020f620000300a00 */
[----:B-1----:R-:W-:-:S03]  /*1d1e0*/  IMAD.MOV.U32 R4, RZ, RZ, R85 ;  /* 0x000000ffff047224 */ /* 0x002fc600078e0055 */
[----:B------:R-:W-:Y:S04]  /*1d1f0*/  STL [R1+0x520], R100 ;  /* 0x0005206401007387 */ /* 0x000fe80000100800 */
[----:B------:R1:W-:Y:S02]  /*1d200*/  STL [R1+0x514], R4 ;  /* 0x0005140401007387 */ /* 0x0003e40000100800 */
[----:B-1----:R-:W-:Y:S02]  /*1d210*/  IMAD.MOV.U32 R4, RZ, RZ, R101 ;  /* 0x000000ffff047224 */ /* 0x002fe400078e0065 */
[----:B------:R-:W5:Y:S04]  /*1d220*/  LDL.LU.64 R100, [R1+0x688] ;  /* 0x0006880001647983 */ /* 0x000f680000300a00 */
[----:B------:R1:W-:Y:S04]  /*1d230*/  STL [R1+0x51c], R4 ;  /* 0x00051c0401007387 */ /* 0x0003e80000100800 */
[----:B----4-:R4:W-:Y:S01]  /*1d240*/  STL [R1+0x528], R102 ;  /* 0x0005286601007387 */ /* 0x0109e20000100800 */
[----:B-1----:R-:W-:-:S03]  /*1d250*/  IMAD.MOV.U32 R4, RZ, RZ, R103 ;  /* 0x000000ffff047224 */ /* 0x002fc600078e0067 */
[----:B------:R-:W-:Y:S04]  /*1d260*/  STL [R1+0x530], R86 ;  /* 0x0005305601007387 */ /* 0x000fe80000100800 */
[----:B------:R1:W-:Y:S04]  /*1d270*/  STL [R1+0x524], R4 ;  /* 0x0005240401007387 */ /* 0x0003e80000100800 */
[----:B----4-:R-:W4:Y:S01]  /*1d280*/  LDL.LU.64 R102, [R1+0x660] ;  /* 0x0006600001667983 */ /* 0x010f220000300a00 */
        /* <DEDUP_REMOVED lines=8> */
[----:B------:R-:W-:Y:S04]  /*1d310*/  STL [R1+0x548], R90 ;  /* 0x0005485a01007387 */ /* 0x000fe80000100800 */
[----:B------:R1:W-:Y:S04]  /*1d320*/  STL [R1+0x53c], R4 ;  /* 0x00053c0401007387 */ /* 0x0003e80000100800 */
[----:B------:R-:W4:Y:S01]  /*1d330*/  LDL.LU.64 R106, [R1+0x598] ;  /* 0x00059800016a7983 */ /* 0x000f220000300a00 */
[----:B-1----:R-:W-:-:S03]  /*1d340*/  IMAD.MOV.U32 R4, RZ, RZ, R91 ;  /* 0x000000ffff047224 */ /* 0x002fc600078e005b */
[----:B--2---:R-:W-:Y:S04]  /*1d350*/  STL [R1+0x550], R110 ;  /* 0x0005506e01007387 */ /* 0x004fe80000100800 */
[----:B------:R1:W-:Y:S02]  /*1d360*/  STL [R1+0x544], R4 ;  /* 0x0005440401007387 */ /* 0x0003e40000100800 */
[----:B-1----:R-:W-:Y:S02]  /*1d370*/  IMAD.MOV.U32 R4, RZ, RZ, R111 ;  /* 0x000000ffff047224 */ /* 0x002fe400078e006f */
[----:B------:R-:W2:Y:S04]  /*1d380*/  LDL.LU.64 R110, [R1+0x5d0] ;  /* 0x0005d000016e7983 */ /* 0x000ea80000300a00 */
[----:B------:R1:W-:Y:S04]  /*1d390*/  STL [R1+0x54c], R4 ;  /* 0x00054c0401007387 */ /* 0x0003e80000100800 */
[----:B------:R1:W-:Y:S02]  /*1d3a0*/  STL [R1+0x558], R112 ;  /* 0x0005587001007387 */ /* 0x0003e40000100800 */
[----:B-1----:R-:W-:-:S02]  /*1d3b0*/  IMAD.MOV.U32 R4, RZ, RZ, R113 ;  /* 0x000000ffff047224 */ /* 0x002fc400078e0071 */
[----:B------:R-:W-:Y:S04]  /*1d3c0*/  STL [R1+0x560], R92 ;  /* 0x0005605c01007387 */ /* 0x000fe80000100800 */
[----:B------:R1:W-:Y:S04]  /*1d3d0*/  STL [R1+0x554], R4 ;  /* 0x0005540401007387 */ /* 0x0003e80000100800 */
[----:B------:R-:W2:Y:S01]  /*1d3e0*/  LDL.LU.64 R112, [R1+0x5c8] ;  /* 0x0005c80001707983 */ /* 0x000ea20000300a00 */
[----:B-1----:R-:W-:-:S03]  /*1d3f0*/  IMAD.MOV.U32 R4, RZ, RZ, R93 ;  /* 0x000000ffff047224 */ /* 0x002fc600078e005d */
[----:B---3--:R-:W-:Y:S04]  /*1d400*/  STL [R1+0x568], R114 ;  /* 0x0005687201007387 */ /* 0x008fe80000100800 */
[----:B------:R1:W-:Y:S02]  /*1d410*/  STL [R1+0x55c], R4 ;  /* 0x00055c0401007387 */ /* 0x0003e40000100800 */
[----:B-1----:R-:W-:Y:S02]  /*1d420*/  MOV R4, R115 ;  /* 0x0000007300047202 */ /* 0x002fe40000000f00 */
[----:B------:R-:W3:Y:S04]  /*1d430*/  LDL.LU.64 R114, [R1+0x5b8] ;  /* 0x0005b80001727983 */ /* 0x000ee80000300a00 */
[----:B------:R1:W-:Y:S04]  /*1d440*/  STL [R1+0x564], R4 ;  /* 0x0005640401007387 */ /* 0x0003e80000100800 */
[----:B------:R-:W-:Y:S01]  /*1d450*/  STL [R1+0x570], R94 ;  /* 0x0005705e01007387 */ /* 0x000fe20000100800 */
[----:B-1----:R-:W-:-:S03]  /*1d460*/  IMAD.MOV.U32 R4, RZ, RZ, R95 ;  /* 0x000000ffff047224 */ /* 0x002fc600078e005f */
[----:B-----5:R-:W-:Y:S04]  /*1d470*/  STL [R1+0x578], R96 ;  /* 0x0005786001007387 */ /* 0x020fe80000100800 */
[----:B------:R1:W-:Y:S04]  /*1d480*/  STL [R1+0x56c], R4 ;  /* 0x00056c0401007387 */ /* 0x0003e80000100800 */
[----:B------:R-:W5:Y:S04]  /*1d490*/  LDL.LU.64 R76, [R1+0x6b8] ;  /* 0x0006b800014c7983 */ /* 0x000f680000300a00 */
[----:B------:R-:W5:Y:S01]  /*1d4a0*/  LDL.LU.64 R80, [R1+0x6a0] ;  /* 0x0006a00001507983 */ /* 0x000f620000300a00 */
[----:B-1----:R-:W-:-:S05]  /*1d4b0*/  IMAD.MOV.U32 R4, RZ, RZ, R97 ;  /* 0x000000ffff047224 */ /* 0x002fca00078e0061 */
[----:B------:R1:W-:Y:S04]  /*1d4c0*/  STL [R1+0x574], R4 ;  /* 0x0005740401007387 */ /* 0x0003e80000100800 */
[----:B------:R-:W-:Y:S04]  /*1d4d0*/  STL [R1+0x580], R100 ;  /* 0x0005806401007387 */ /* 0x000fe80000100800 */
[----:B------:R-:W5:Y:S01]  /*1d4e0*/  LDL.LU.64 R82, [R1+0x680] ;  /* 0x0006800001527983 */ /* 0x000f620000300a00 */
[----:B-1----:R-:W-:-:S03]  /*1d4f0*/  IMAD.MOV.U32 R4, RZ, RZ, R101 ;  /* 0x000000ffff047224 */ /* 0x002fc600078e0065 */
[----:B------:R-:W5:Y:S04]  /*1d500*/  LDL.LU.64 R84, [R1+0x658] ;  /* 0x0006580001547983 */ /* 0x000f680000300a00 */
[----:B------:R1:W-:Y:S04]  /*1d510*/  STL [R1+0x57c], R4 ;  /* 0x00057c0401007387 */ /* 0x0003e80000100800 */
[----:B----4-:R-:W-:Y:S04]  /*1d520*/  STL [R1+0x588], R102 ;  /* 0x0005886601007387 */ /* 0x010fe80000100800 */
[----:B------:R-:W4:Y:S01]  /*1d530*/  LDL.LU.64 R86, [R1+0x610] ;  /* 0x0006100001567983 */ /* 0x000f220000300a00 */
[----:B-1----:R-:W-:-:S03]  /*1d540*/  IMAD.MOV.U32 R4, RZ, RZ, R103 ;  /* 0x000000ffff047224 */ /* 0x002fc600078e0067 */
[----:B------:R-:W4:Y:S04]  /*1d550*/  LDL.LU.64 R90, [R1+0x5e0] ;  /* 0x0005e000015a7983 */ /* 0x000f280000300a00 */
[----:B------:R1:W-:Y:S04]  /*1d560*/  STL [R1+0x584], R4 ;  /* 0x0005840401007387 */ /* 0x0003e80000100800 */
[----:B------:R-:W-:Y:S04]  /*1d570*/  STL [R1+0x590], R104 ;  /* 0x0005906801007387 */ /* 0x000fe80000100800 */
        /* <DEDUP_REMOVED lines=9> */
[----:B--2---:R-:W-:Y:S04]  /*1d610*/  STL [R1+0x5a0], R110 ;  /* 0x0005a06e01007387 */ /* 0x004fe80000100800 */
[----:B------:R-:W2:Y:S01]  /*1d620*/  LDL.LU.64 R102, [R1+0x698] ;  /* 0x0006980001667983 */ /* 0x000ea20000300a00 */
[----:B-1----:R-:W-:-:S03]  /*1d630*/  IMAD.MOV.U32 R4, RZ, RZ, R111 ;  /* 0x000000ffff047224 */ /* 0x002fc600078e006f */
[----:B------:R-:W2:Y:S04]  /*1d640*/  LDL.LU.64 R104, [R1+0x678] ;  /* 0x0006780001687983 */ /* 0x000ea80000300a00 */
[----:B------:R1:W-:Y:S04]  /*1d650*/  STL [R1+0x59c], R4 ;  /* 0x00059c0401007387 */ /* 0x0003e80000100800 */
[----:B------:R3:W-:Y:S04]  /*1d660*/  STL [R1+0x5a8], R112 ;  /* 0x0005a87001007387 */ /* 0x0007e80000100800 */
[----:B------:R-:W2:Y:S01]  /*1d670*/  LDL.LU.64 R106, [R1+0x650] ;  /* 0x00065000016a7983 */ /* 0x000ea20000300a00 */
[----:B-1----:R-:W-:-:S03]  /*1d680*/  IMAD.MOV.U32 R4, RZ, RZ, R113 ;  /* 0x000000ffff047224 */ /* 0x002fc600078e0071 */
[----:B------:R-:W2:Y:S04]  /*1d690*/  LDL.LU.64 R110, [R1+0x620] ;  /* 0x00062000016e7983 */ /* 0x000ea80000300a00 */
[----:B------:R1:W-:Y:S04]  /*1d6a0*/  STL [R1+0x5a4], R4 ;  /* 0x0005a40401007387 */ /* 0x0003e80000100800 */
[----:B---3--:R3:W-:Y:S04]  /*1d6b0*/  STL [R1+0x5b0], R114 ;  /* 0x0005b07201007387 */ /* 0x0087e80000100800 */
[----:B------:R-:W2:Y:S01]  /*1d6c0*/  LDL.LU.64 R112, [R1+0x628] ;  /* 0x0006280001707983 */ /* 0x000ea20000300a00 */
[----:B-1----:R-:W-:-:S03]  /*1d6d0*/  IMAD.MOV.U32 R4, RZ, RZ, R115 ;  /* 0x000000ffff047224 */ /* 0x002fc600078e0073 */
[----:B---3--:R-:W3:Y:S04]  /*1d6e0*/  LDL.LU.64 R114, [R1+0x630] ;  /* 0x0006300001727983 */ /* 0x008ee80000300a00 */
[----:B------:R5:W-:Y:S02]  /*1d6f0*/  STL [R1+0x5ac], R4 ;  /* 0x0005ac0401007387 */ /* 0x000be40000100800 */
[----:B-----5:R-:W-:Y:S02]  /*1d700*/  IMAD.MOV.U32 R4, RZ, RZ, R77 ;  /* 0x000000ffff047224 */ /* 0x020fe400078e004d */
[----:B------:R-:W-:Y:S04]  /*1d710*/  STL [R1+0x5b8], R76 ;  /* 0x0005b84c01007387 */ /* 0x000fe80000100800 */
[----:B------:R-:W-:Y:S04]  /*1d720*/  STL [R1+0x5c0], R80 ;  /* 0x0005c05001007387 */ /* 0x000fe80000100800 */
[----:B------:R1:W-:Y:S02]  /*1d730*/  STL [R1+0x5b4], R4 ;  /* 0x0005b40401007387 */ /* 0x0003e40000100800 */
[----:B-1----:R-:W-:-:S02]  /*1d740*/  IMAD.MOV.U32 R4, RZ, RZ, R81 ;  /* 0x000000ffff047224 */ /* 0x002fc400078e0051 */
[----:B------:R-:W-:Y:S04]  /*1d750*/  STL [R1+0x5c8], R82 ;  /* 0x0005c85201007387 */ /* 0x000fe80000100800 */
[----:B------:R1:W-:Y:S04]  /*1d760*/  STL [R1+0x5bc], R4 ;  /* 0x0005bc0401007387 */ /* 0x0003e80000100800 */
[----:B------:R-:W-:Y:S01]  /*1d770*/  STL [R1+0x5d0], R84 ;  /* 0x0005d05401007387 */ /* 0x000fe20000100800 */
[----:B-1----:R-:W-:-:S05]  /*1d780*/  MOV R4, R83 ;  /* 0x0000005300047202 */ /* 0x002fca0000000f00 */
[----:B------:R1:W-:Y:S04]  /*1d790*/  STL [R1+0x5c4], R4 ;  /* 0x0005c40401007387 */ /* 0x0003e80000100800 */
[----:B----4-:R-:W-:Y:S01]  /*1d7a0*/  STL [R1+0x5d8], R86 ;  /* 0x0005d85601007387 */ /* 0x010fe20000100800 */
        /* <DEDUP_REMOVED lines=16> */
[----:B------:R1:W-:Y:S02]  /*1d8b0*/  STL [R1+0x5f4], R4 ;  /* 0x0005f40401007387 */ /* 0x0003e40000100800 */
[----:B-1----:R-:W-:Y:S02]  /*1d8c0*/  IMAD.MOV.U32 R4, RZ, RZ, R101 ;  /* 0x000000ffff047224 */ /* 0x002fe400078e0065 */
[----:B------:R-:W-:Y:S02]  /*1d8d0*/  IMAD.MOV.U32 R252, RZ, RZ, R119 ;  /* 0x000000fffffc7224 */ /* 0x000fe400078e0077 */
[----:B------:R-:W-:Y:S01]  /*1d8e0*/  IMAD.MOV.U32 R250, RZ, RZ, RZ ;  /* 0x000000fffffa7224 */ /* 0x000fe200078e00ff */
[----:B------:R-:W-:Y:S01]  /*1d8f0*/  UMOV UR13, 0x1 ;  /* 0x00000001000d7882 */ /* 0x000fe20000000000 */
[----:B------:R-:W-:Y:S01]  /*1d900*/  UMOV UR14, 0x2 ;  /* 0x00000002000e7882 */ /* 0x000fe20000000000 */
[----:B------:R-:W-:Y:S01]  /*1d910*/  UMOV UR7, URZ ;  /* 0x000000ff00077c82 */ /* 0x000fe20008000000 */
[----:B------:R-:W-:Y:S01]  /*1d920*/  UMOV UR8, URZ ;  /* 0x000000ff00087c82 */ /* 0x000fe20008000000 */
[----:B--2---:R-:W-:Y:S04]  /*1d930*/  STL [R1+0x608], R102 ;  /* 0x0006086601007387 */ /* 0x004fe80000100800 */
        /* <DEDUP_REMOVED lines=12> */
[----:B------:R1:W-:Y:S01]  /*1da00*/  STL [R1+0x61c], R4 ;  /* 0x00061c0401007387 */ /* 0x0003e20000100800 */
[----:B---3--:R-:W-:-:S03]  /*1da10*/  IMAD.MOV.U32 R5, RZ, RZ, R115 ;  /* 0x000000ffff057224 */ /* 0x008fc600078e0073 */
[----:B------:R-:W-:Y:S01]  /*1da20*/  STL [R1+0x630], R114 ;  /* 0x0006307201007387 */ /* 0x000fe20000100800 */
[----:B-1----:R-:W-:-:S05]  /*1da30*/  MOV R4, R113 ;  /* 0x0000007100047202 */ /* 0x002fca0000000f00 */
[----:B------:R1:W-:Y:S04]  /*1da40*/  STL [R1+0x624], R4 ;  /* 0x0006240401007387 */ /* 0x0003e80000100800 */
[----:B------:R2:W-:Y:S01]  /*1da50*/  STL [R1+0x62c], R5 ;  /* 0x00062c0501007387 */ /* 0x0005e20000100800 */
[----:B-1----:R-:W-:-:S04]  /*1da60*/  SHF.R.S32.HI R4, RZ, 0x7, R249 ;  /* 0x00000007ff047819 */ /* 0x002fc800000114f9 */
[C---:B--2---:R-:W-:Y:S01]  /*1da70*/  VIMNMX R5, PT, PT, R4.reuse, 0x2, !PT ;  /* 0x0000000204057848 */ /* 0x044fe20007fe0100 */
[----:B------:R-:W-:-:S04]  /*1da80*/  VIADD R6, R4, 0xfffffffd ;  /* 0xfffffffd04067836 */ /* 0x000fc80000000000 */
[----:B------:R-:W-:Y:S01]  /*1da90*/  VIADD R5, R5, 0xfffffffe ;  /* 0xfffffffe05057836 */ /* 0x000fe20000000000 */
[----:B------:R1:W-:Y:S04]  /*1daa0*/  STL [R1+0x638], R6 ;  /* 0x0006380601007387 */ /* 0x0003e80000100800 */
[----:B------:R1:W-:Y:S01]  /*1dab0*/  STL [R1+0x634], R5 ;  /* 0x0006340501007387 */ /* 0x0003e20000100800 */
[----:B------:R-:W-:Y:S01]  /*1dac0*/  IMAD.MOV.U32 R4, RZ, RZ, RZ ;  /* 0x000000ffff047224 */ /* 0x000fe200078e00ff */
[----:B------:R-:W-:-:S06]  /*1dad0*/  UMOV UR5, URZ ;  /* 0x000000ff00057c82 */ /* 0x000fcc0008000000 */
.L_x_11:
[----:B------:R-:W-:Y:S01]  /*1dae0*/  IMAD.U32 R4, R4, -0x80000000, RZ ;  /* 0x8000000004047824 */ /* 0x000fe200078e00ff */
[----:B------:R-:W-:-:S03]  /*1daf0*/  UIADD3 UR8, UPT, UPT, UR8, 0x1, URZ ;  /* 0x0000000108087890 */ /* 0x000fc6000fffe0ff */
[----:B------:R-:W2:Y:S01]  /*1db00*/  SYNCS.PHASECHK.TRANS64.TRYWAIT P2, [UR4], R4 ;  /* 0x00000004ff0075a7 */ /* 0x000ea20008041104 */
[----:B------:R-:W-:-:S04]  /*1db10*/  UISETP.GT.AND UP1, UPT, UR8, 0x1, UPT ;  /* 0x000000010800788c */ /* 0x000fc8000bf24270 */
[----:B------:R-:W-:-:S04]  /*1db20*/  USEL UR8, UR8, URZ, !UP1 ;  /* 0x000000ff08087287 */ /* 0x000fc8000c800000 */
[----:B------:R-:W-:Y:S01]  /*1db30*/  ULEA UR6, UR8, UR9, 0x10 ;  /* 0x0000000908067291 */ /* 0x000fe2000f8e80ff */
[----:B--2---:R-:W-:Y:S11]  /*1db40*/  @!P2 BRA `(.L_x_9) ;  /* 0x000000e80004a947 */ /* 0x004ff60003800000 */
.L_x_17:
[----:B------:R-:W-:-:S04]  /*1db50*/  DEPBAR.LE SB0, 0x2 ;  /* 0x000080800000791a */ /* 0x000fc80000000000 */
[----:B------:R-:W-:Y:S01]  /*1db60*/  LEA R249, R133, UR6, 0x9 ;  /* 0x0000000685f97c11 */ /* 0x000fe2000f8e48ff */
[----:B------:R-:W-:Y:S01]  /*1db70*/  BAR.SYNC.DEFER_BLOCKING 0x0 ;  /* 0x0000000000007b1d */ /* 0x000fe20000010000 */
[----:B------:R-:W-:Y:S02]  /*1db80*/  UIADD3 UR7, UPT, UPT, UR7, 0x1, URZ ;  /* 0x0000000107077890 */ /* 0x000fe4000fffe0ff */
[----:B------:R-:W-:Y:S02]  /*1db90*/  ULEA UR4, UR13, UR9, 0x3 ;  /* 0x000000090d047291 */ /* 0x000fe4000f8e18ff */
[----:B------:R-:W-:Y:S02]  /*1dba0*/  UISETP.GT.AND UP1, UPT, UR7, 0x2, UPT ;  /* 0x000000020700788c */ /* 0x000fe4000bf24270 */
[----:B------:R-:W-:Y:S02]  /*1dbb0*/  UIADD3 UR4, UPT, UPT, UR4, 0x50000, URZ ;  /* 0x0005000004047890 */ /* 0x000fe4000fffe0ff */
[----:B------:R-:W-:Y:S01]  /*1dbc0*/  USEL UR7, UR7, URZ, !UP1 ;  /* 0x000000ff07077287 */ /* 0x000fe2000c800000 */
[----:B------:R-:W-:Y:S01]  /*1dbd0*/  UMOV UR6, UR5 ;  /* 0x0000000500067c82 */ /* 0x000fe20008000000 */
[----:B-1----:R-:W-:Y:S04]  /*1dbe0*/  LDS.128 R4, [R249+0x30000] ;  /* 0x03000000f9047984 */ /* 0x002fe80000000c00 */
        /* <DEDUP_REMOVED lines=31> */
[----:B-1----:R1:W-:Y:S01]  /*1dde0*/  STTM.x128 tmem[UR11+0x80], R4 ;  /* 0x00008004000079ed */ /* 0x0023e200083c000b */
[----:B------:R-:W2:Y:S02]  /*1ddf0*/  FENCE.VIEW.ASYNC.T ;  /* 0x00000000000073c6 */ /* 0x000ea40000000200 */
[----:B--2---:R-:W-:Y:S06]  /*1de00*/  BAR.SYNC.DEFER_BLOCKING 0x0 ;  /* 0x0000000000007b1d */ /* 0x004fec0000010000 */
[----:B------:R-:W-:Y:S05]  /*1de10*/  @P0 BRA `(.L_x_10) ;  /* 0x0000000400700947 */ /* 0x000fea0003800000 */
[----:B------:R-:W-:Y:S01]  /*1de20*/  ULEA UR24, UR7, UR9, 0x10 ;  /* 0x0000000907187291 */ /* 0x000fe2000f8e80ff */
[----:B------:R-:W-:Y:S01]  /*1de30*/  UMOV UR28, URZ ;  /* 0x000000ff001c7c82 */ /* 0x000fe20008000000 */
[----:B------:R-:W-:Y:S02]  /*1de40*/  UIADD3 UR47, UPT, UPT, UR10, 0x88, URZ ;  /* 0x000000880a2f7890 */ /* 0x000fe4000fffe0ff */
[----:B------:R-:W-:Y:S02]  /*1de50*/  USHF.R.U32.HI UR24, URZ, 0x4, UR24 ;  /* 0x00000004ff187899 */ /* 0x000fe40008011618 */
[----:B------:R-:W-:Y:S02]  /*1de60*/  UIADD3 UR73, UPT, UPT, UR10, 0x90, URZ ;  /* 0x000000900a497890 */ /* 0x000fe4000fffe0ff */
[----:B------:R-:W-:Y:S02]  /*1de70*/  USGXT.U32 UR52, UR24, 0xe ;  /* 0x0000000e1834789a */ /* 0x000fe40008000000 */
[----:B------:R-:W-:-:S02]  /*1de80*/  UIADD3 UR5, UPT, UPT, UR10, 0x98, URZ ;  /* 0x000000980a057890 */ /* 0x000fc4000fffe0ff */
[----:B------:R-:W-:Y:S02]  /*1de90*/  UIADD3 UR56, UP1, UPT, UR52, 0x2, URZ ;  /* 0x0000000234387890 */ /* 0x000fe4000ff3e0ff */
[----:B------:R-:W-:Y:S02]  /*1dea0*/  UIADD3 UR15, UPT, UPT, UR10, 0xa0, URZ ;  /* 0x000000a00a0f7890 */ /* 0x000fe4000fffe0ff */
[----:B------:R-:W-:Y:S02]  /*1deb0*/  UIADD3.X UR57, UPT, UPT, UR28, 0x40004040, URZ, UP1, !UPT ;  /* 0x400040401c397890 */ /* 0x000fe40008ffe4ff */
[----:B------:R-:W-:Y:S02]  /*1dec0*/  UIADD3 UR62, UP3, UPT, UR56, 0x2, URZ ;  /* 0x00000002383e7890 */ /* 0x000fe4000ff7e0ff */
[----:B------:R-:W-:Y:S02]  /*1ded0*/  UIADD3 UR58, UP4, UPT, UR56, 0x4, URZ ;  /* 0x00000004383a7890 */ /* 0x000fe4000ff9e0ff */
[----:B------:R-:W-:-:S02]  /*1dee0*/  UIADD3 UR32, UP5, UPT, UR56, 0x3fe, URZ ;  /* 0x000003fe38207890 */ /* 0x000fc4000ffbe0ff */
[----:B------:R-:W-:Y:S02]  /*1def0*/  UIADD3 UR34, UP6, UPT, UR56, 0x400, URZ ;  /* 0x0000040038227890 */ /* 0x000fe4000ffde0ff */
[----:B------:R-:W-:Y:S02]  /*1df00*/  UIADD3 UR36, UP1, UPT, UR56, 0x402, URZ ;  /* 0x0000040238247890 */ /* 0x000fe4000ff3e0ff */
[----:B------:R-:W-:Y:S02]  /*1df10*/  UIADD3.X UR63, UPT, UPT, UR57, URZ, URZ, UP3, !UPT ;  /* 0x000000ff393f7290 */ /* 0x000fe40009ffe4ff */
[----:B------:R-:W-:Y:S02]  /*1df20*/  UIADD3 UR38, UP2, UPT, UR56, 0x404, URZ ;  /* 0x0000040438267890 */ /* 0x000fe4000ff5e0ff */
[----:B------:R-:W-:Y:S02]  /*1df30*/  UIADD3.X UR59, UPT, UPT, UR57, URZ, URZ, UP4, !UPT ;  /* 0x000000ff393b7290 */ /* 0x000fe4000a7fe4ff */
[----:B------:R-:W-:-:S02]  /*1df40*/  UIADD3 UR40, UP3, UPT, UR56, 0x7fe, URZ ;  /* 0x000007fe38287890 */ /* 0x000fc4000ff7e0ff */
[----:B------:R-:W-:Y:S02]  /*1df50*/  UIADD3.X UR33, UPT, UPT, UR57, URZ, URZ, UP5, !UPT ;  /* 0x000000ff39217290 */ /* 0x000fe4000affe4ff */
[----:B------:R-:W-:Y:S02]  /*1df60*/  UIADD3 UR16, UPT, UPT, UR10, 0xa8, URZ ;  /* 0x000000a80a107890 */ /* 0x000fe4000fffe0ff */
[----:B------:R-:W-:Y:S02]  /*1df70*/  UIADD3 UR42, UP4, UPT, UR56, 0x800, URZ ;  /* 0x00000800382a7890 */ /* 0x000fe4000ff9e0ff */
[----:B------:R-:W-:Y:S02]  /*1df80*/  UIADD3.X UR35, UPT, UPT, UR57, URZ, URZ, UP6, !UPT ;  /* 0x000000ff39237290 */ /* 0x000fe4000b7fe4ff */
[----:B------:R-:W-:Y:S02]  /*1df90*/  UIADD3 UR17, UPT, UPT, UR10, 0xb0, URZ ;  /* 0x000000b00a117890 */ /* 0x000fe4000fffe0ff */
[----:B------:R-:W-:-:S02]  /*1dfa0*/  UIADD3 UR44, UP5, UPT, UR56, 0x802, URZ ;  /* 0x00000802382c7890 */ /* 0x000fc4000ffbe0ff */
[----:B------:R-:W-:Y:S01]  /*1dfb0*/  UIADD3.X UR37, UPT, UPT, UR57, URZ, URZ, UP1, !UPT ;  /* 0x000000ff39257290 */ /* 0x000fe20008ffe4ff */
[----:B------:R-:W-:Y:S01]  /*1dfc0*/  UMOV UR64, 0x0 ;  /* 0x0000000000407882 */ /* 0x000fe20000000000 */
[----:B------:R-:W-:Y:S01]  /*1dfd0*/  UMOV UR65, 0x8200910 ;  /* 0x0820091000417882 */ /* 0x000fe20000000000 */
[----:B------:R-:W-:Y:S01]  /*1dfe0*/  UIADD3 UR18, UPT, UPT, UR10, 0xb8, URZ ;  /* 0x000000b80a127890 */ /* 0x000fe2000fffe0ff */
[----:B------:R-:W-:Y:S01]  /*1dff0*/  UMOV UR53, 0x40004040 ;  /* 0x4000404000357882 */ /* 0x000fe20000000000 */
[----:B------:R-:W-:Y:S01]  /*1e000*/  UIADD3 UR46, UP6, UPT, UR56, 0x804, URZ ;  /* 0x00000804382e7890 */ /* 0x000fe2000ffde0ff */
[----:B------:R2:W-:Y:S01]  /*1e010*/  UTCHMMA tmem[UR12], gdesc[UR52], tmem[UR10], tmem[UR64], idesc[UR65], UPT ;  /* 0x00ff40340c0079ea */ /* 0x0005e2000b80000a */
[----:B------:R-:W-:Y:S01]  /*1e020*/  UIADD3.X UR39, UPT, UPT, UR57, URZ, URZ, UP2, !UPT ;  /* 0x000000ff39277290 */ /* 0x000fe200097fe4ff */
[----:B------:R-:W-:Y:S01]  /*1e030*/  UMOV UR68, 0x0 ;  /* 0x0000000000447882 */ /* 0x000fe20000000000 */
[----:B------:R-:W-:Y:S01]  /*1e040*/  UMOV UR69, 0x8200910 ;  /* 0x0820091000457882 */ /* 0x000fe20000000000 */
[----:B------:R-:W-:-:S02]  /*1e050*/  UIADD3 UR19, UPT, UPT, UR10, 0xc0, URZ ;  /* 0x000000c00a137890 */ /* 0x000fc4000fffe0ff */
[----:B------:R3:W-:Y:S01]  /*1e060*/  UTCHMMA tmem[UR47], gdesc[UR56], tmem[UR10], tmem[UR68], idesc[UR69], UPT ;  /* 0x00ff44382f0079ea */ /* 0x0007e2000b80000a */
[----:B------:R-:W-:Y:S02]  /*1e070*/  UIADD3 UR48, UP1, UPT, UR56, 0xbfe, URZ ;  /* 0x00000bfe38307890 */ /* 0x000fe4000ff3e0ff */
[----:B------:R-:W-:Y:S01]  /*1e080*/  UIADD3.X UR41, UPT, UPT, UR57, URZ, URZ, UP3, !UPT ;  /* 0x000000ff39297290 */ /* 0x000fe20009ffe4ff */
[----:B------:R-:W-:Y:S01]  /*1e090*/  UMOV UR60, 0x0 ;  /* 0x00000000003c7882 */ /* 0x000fe20000000000 */
[----:B------:R-:W-:Y:S01]  /*1e0a0*/  UMOV UR61, 0x8200910 ;  /* 0x08200910003d7882 */ /* 0x000fe20000000000 */
[----:B------:R-:W-:Y:S02]  /*1e0b0*/  UIADD3 UR20, UPT, UPT, UR10, 0xc8, URZ ;  /* 0x000000c80a147890 */ /* 0x000fe4000fffe0ff */
[----:B------:R4:W-:Y:S01]  /*1e0c0*/  UTCHMMA tmem[UR73], gdesc[UR62], tmem[UR10], tmem[UR60], idesc[UR61], UPT ;  /* 0x00ff3c3e490079ea */ /* 0x0009e2000b80000a */
[----:B------:R-:W-:Y:S02]  /*1e0d0*/  UIADD3 UR50, UP2, UPT, UR56, 0xc00, URZ ;  /* 0x00000c0038327890 */ /* 0x000fe4000ff5e0ff */
[----:B------:R-:W-:Y:S01]  /*1e0e0*/  UIADD3.X UR43, UPT, UPT, UR57, URZ, URZ, UP4, !UPT ;  /* 0x000000ff392b7290 */ /* 0x000fe2000a7fe4ff */
[----:B------:R-:W-:Y:S01]  /*1e0f0*/  UMOV UR54, 0x0 ;  /* 0x0000000000367882 */ /* 0x000fe20000000000 */
[----:B------:R-:W-:Y:S01]  /*1e100*/  UMOV UR55, 0x8200910 ;  /* 0x0820091000377882 */ /* 0x000fe20000000000 */
[----:B------:R-:W-:-:S02]  /*1e110*/  UIADD3 UR21, UPT, UPT, UR10, 0xd0, URZ ;  /* 0x000000d00a157890 */ /* 0x000fc4000fffe0ff */
[----:B------:R5:W-:Y:S01]  /*1e120*/  UTCHMMA tmem[UR5], gdesc[UR58], tmem[UR10], tmem[UR54], idesc[UR55], UPT ;  /* 0x00ff363a050079ea */ /* 0x000be2000b80000a */
[----:B--2---:R-:W-:Y:S01]  /*1e130*/  UIADD3 UR52, UP3, UPT, UR56, 0xc02, URZ ;  /* 0x00000c0238347890 */ /* 0x004fe2000ff7e0ff */
[----:B------:R2:W-:Y:S01]  /*1e140*/  UTCHMMA tmem[UR15], gdesc[UR32], tmem[UR10], tmem[UR60], idesc[UR61], UPT ;  /* 0x00ff3c200f0079ea */ /* 0x0005e2000b80000a */
[----:B------:R-:W-:Y:S01]  /*1e150*/  UIADD3.X UR45, UPT, UPT, UR57, URZ, URZ, UP5, !UPT ;  /* 0x000000ff392d7290 */ /* 0x000fe2000affe4ff */
[----:B------:R2:W-:Y:S01]  /*1e160*/  UTCHMMA tmem[UR16], gdesc[UR34], tmem[UR10], tmem[UR68], idesc[UR69], UPT ;  /* 0x00ff4422100079ea */ /* 0x0005e2000b80000a */
[----:B------:R-:W-:Y:S02]  /*1e170*/  UIADD3 UR66, UPT, UPT, UR10, 0xd8, URZ ;  /* 0x000000d80a427890 */ /* 0x000fe4000fffe0ff */
[----:B------:R2:W-:Y:S01]  /*1e180*/  UTCHMMA tmem[UR17], gdesc[UR36], tmem[UR10], tmem[UR54], idesc[UR55], UPT ;  /* 0x00ff3624110079ea */ /* 0x0005e2000b80000a */
[----:B------:R-:W-:Y:S02]  /*1e190*/  UIADD3 UR64, UP4, UPT, UR56, 0xc04, URZ ;  /* 0x00000c0438407890 */ /* 0x000fe4000ff9e0ff */
[----:B---3--:R-:W-:-:S02]  /*1e1a0*/  UIADD3.X UR47, UPT, UPT, UR57, URZ, URZ, UP6, !UPT ;  /* 0x000000ff392f7290 */ /* 0x008fc4000b7fe4ff */
[----:B------:R-:W-:Y:S02]  /*1e1b0*/  UIADD3 UR67, UPT, UPT, UR10, 0xe0, URZ ;  /* 0x000000e00a437890 */ /* 0x000fe4000fffe0ff */
[----:B------:R-:W-:Y:S02]  /*1e1c0*/  UIADD3.X UR49, UPT, UPT, UR57, URZ, URZ, UP1, !UPT ;  /* 0x000000ff39317290 */ /* 0x000fe40008ffe4ff */
[----:B------:R-:W-:Y:S02]  /*1e1d0*/  UIADD3 UR70, UPT, UPT, UR10, 0xe8, URZ ;  /* 0x000000e80a467890 */ /* 0x000fe4000fffe0ff */
[----:B------:R-:W-:Y:S02]  /*1e1e0*/  UIADD3.X UR51, UPT, UPT, UR57, URZ, URZ, UP2, !UPT ;  /* 0x000000ff39337290 */ /* 0x000fe400097fe4ff */
[----:B------:R-:W-:Y:S02]  /*1e1f0*/  UIADD3 UR71, UPT, UPT, UR10, 0xf0, URZ ;  /* 0x000000f00a477890 */ /* 0x000fe4000fffe0ff */
[----:B------:R-:W-:Y:S01]  /*1e200*/  UIADD3.X UR53, UPT, UPT, UR57, URZ, URZ, UP3, !UPT ;  /* 0x000000ff39357290 */ /* 0x000fe20009ffe4ff */
[----:B----4-:R-:W-:Y:S01]  /*1e210*/  UMOV UR62, 0x0 ;  /* 0x00000000003e7882 */ /* 0x010fe20000000000 */
[----:B------:R-:W-:Y:S01]  /*1e220*/  UMOV UR63, 0x8200910 ;  /* 0x08200910003f7882 */ /* 0x000fe20000000000 */
[----:B------:R-:W-:-:S02]  /*1e230*/  UIADD3 UR72, UPT, UPT, UR10, 0xf8, URZ ;  /* 0x000000f80a487890 */ /* 0x000fc4000fffe0ff */
[----:B------:R2:W-:Y:S01]  /*1e240*/  UTCHMMA tmem[UR18], gdesc[UR38], tmem[UR10], tmem[UR62], idesc[UR63], UPT ;  /* 0x00ff3e26120079ea */ /* 0x0005e2000b80000a */
[----:B------:R-:W-:Y:S01]  /*1e250*/  UIADD3.X UR65, UPT, UPT, UR57, URZ, URZ, UP4, !UPT ;  /* 0x000000ff39417290 */ /* 0x000fe2000a7fe4ff */
[----:B------:R2:W-:Y:S01]  /*1e260*/  UTCHMMA tmem[UR19], gdesc[UR40], tmem[UR10], tmem[UR60], idesc[UR61], UPT ;  /* 0x00ff3c28130079ea */ /* 0x0005e2000b80000a */
        /* <DEDUP_REMOVED lines=13> */
[----:B-----5:R-:W-:Y:S01]  /*1e340*/  UMOV UR5, URZ ;  /* 0x000000ff00057c82 */ /* 0x020fe20008000000 */
[----:B------:R2:W-:Y:S01]  /*1e350*/  UTCHMMA tmem[UR67], gdesc[UR48], tmem[UR10], tmem[UR24], idesc[UR25], UPT ;  /* 0x00ff1830430079ea */ /* 0x0005e2000b80000a */
[----:B------:R-:W-:Y:S01]  /*1e360*/  UMOV UR30, 0x0 ;  /* 0x00000000001e7882 */ /* 0x000fe20000000000 */
[----:B------:R-:W-:Y:S01]  /*1e370*/  UMOV UR31, 0x8200910 ;  /* 0x08200910001f7882 */ /* 0x000fe20000000000 */
[----:B------:R2:W-:Y:S01]  /*1e380*/  UTCHMMA tmem[UR70], gdesc[UR50], tmem[UR10], tmem[UR26], idesc[UR27], UPT ;  /* 0x00ff1a32460079ea */ /* 0x0005e2000b80000a */
[----:B------:R-:W-:Y:S01]  /*1e390*/  UMOV UR56, UR4 ;  /* 0x0000000400387c82 */ /* 0x000fe20008000000 */
[----:B------:R2:W-:Y:S01]  /*1e3a0*/  UTCHMMA tmem[UR71], gdesc[UR52], tmem[UR10], tmem[UR28], idesc[UR29], UPT ;  /* 0x00ff1c34470079ea */ /* 0x0005e2000b80000a */
[----:B------:R2:W-:Y:S01]  /*1e3b0*/  UTCHMMA tmem[UR72], gdesc[UR64], tmem[UR10], tmem[UR30], idesc[UR31], UPT ;  /* 0x00ff1e40480079ea */ /* 0x0005e2000b80000a */
[----:B------:R2:W-:Y:S01]  /*1e3c0*/  UTCBAR [UR56], URZ ;  /* 0x000000ff380073e9 */ /* 0x0005e200080000ff */
[----:B------:R-:W-:Y:S01]  /*1e3d0*/  NOP ;  /* 0x0000000000007918 */ /* 0x000fe20000000000 */
.L_x_10:
[----:B-1----:R-:W3:Y:S01]  /*1e3e0*/  LDL R5, [R1+0x638] ;  /* 0x0006380001057983 */ /* 0x002ee20000100800 */
[----:B------:R-:W1:Y:S08]  /*1e3f0*/  LDC R11, c[0x0][0x3a0] ;  /* 0x0000e800ff0b7b82 */ /* 0x000e700000000800 */
[----:B------:R-:W-:Y:S01]  /*1e400*/  BAR.SYNC.DEFER_BLOCKING 0x0 ;  /* 0x0000000000007b1d */ /* 0x000fe20000010000 */
[----:B------:R-:W-:-:S05]  /*1e410*/  IADD3 R136, P6, PT, R136, R2, RZ ;  /* 0x0000000288887210 */ /* 0x000fca0007fde0ff */
[----:B------:R-:W4:Y:S01]  /*1e420*/  LDL.LU R9, [R1] ;  /* 0x0000000001097983 */ /* 0x000f220000300800 */
[----:B-1----:R-:W-:-:S03]  /*1e430*/  VIADD R11, R11, 0xfffffe80 ;  /* 0xfffffe800b0b7836 */ /* 0x002fc60000000000 */
[----:B------:R-:W5:Y:S01]  /*1e440*/  LDL.LU R14, [R1+0x4] ;  /* 0x00000400010e7983 */ /* 0x000f620000300800 */
[----:B------:R-:W-:-:S03]  /*1e450*/  IMAD R4, R250, -0x80, R11 ;  /* 0xffffff80fa047824 */ /* 0x000fc600078e020b */
[----:B--2---:R-:W2:Y:S02]  /*1e460*/  LDL.LU R12, [R1+0x8] ;  /* 0x00000800010c7983 */ /* 0x004ea40000300800 */
[C---:B------:R-:W-:Y:S01]  /*1e470*/  ISETP.GT.AND P4, PT, R4.reuse, RZ, PT ;  /* 0x000000ff0400720c */ /* 0x040fe20003f84270 */
[--C-:B------:R-:W-:Y:S01]  /*1e480*/  IMAD.X R137, R137, 0x1, R0.reuse, P6 ;  /* 0x0000000189897824 */ /* 0x100fe200030e0600 */
[----:B------:R-:W-:Y:S01]  /*1e490*/  ISETP.GT.AND P5, PT, R4, 0x1, PT ;  /* 0x000000010400780c */ /* 0x000fe20003fa4270 */
[----:B------:R-:W2:Y:S01]  /*1e4a0*/  LDL.LU R10, [R1+0xc] ;  /* 0x00000c00010a7983 */ /* 0x000ea20000300800 */
[----:B------:R-:W-:Y:S02]  /*1e4b0*/  SEL R6, RZ, 0x4, !P4 ;  /* 0x00000004ff067807 */ /* 0x000fe40006000000 */
[-C--:B------:R-:W-:Y:S01]  /*1e4c0*/  IADD3 R138, P6, PT, R138, R2.reuse, RZ ;  /* 0x000000028a8a7210 */ /* 0x080fe20007fde0ff */
[----:B------:R-:W-:Y:S01]  /*1e4d0*/  IMAD.MOV.U32 R7, RZ, RZ, R137 ;  /* 0x000000ffff077224 */ /* 0x000fe200078e0089 */
[----:B------:R-:W2:Y:S03]  /*1e4e0*/  LDL.LU R8, [R1+0x10] ;  /* 0x0000100001087983 */ /* 0x000ea60000300800 */
[----:B------:R-:W-:Y:S01]  /*1e4f0*/  IMAD.X R139, R139, 0x1, R0, P6 ;  /* 0x000000018b8b7824 */ /* 0x000fe200030e0600 */
[----:B------:R-:W-:-:S05]  /*1e500*/  IADD3 R251, P6, PT, R251, R2, RZ ;  /* 0x00000002fbfb7210 */ /* 0x000fca0007fde0ff */
        /* <DEDUP_REMOVED lines=19> */
[----:B---3--:R-:W-:Y:S02]  /*1e640*/  ISETP.GE.AND P2, PT, R250, R5, PT ;  /* 0x00000005fa00720c */ /* 0x008fe40003f46270 */
[----:B------:R-:W-:Y:S02]  /*1e650*/  SEL R5, RZ, 0x4, !P5 ;  /* 0x00000004ff057807 */ /* 0x000fe40006800000 */
[----:B------:R-:W-:Y:S02]  /*1e660*/  SEL R6, R6, RZ, !P2 ;  /* 0x000000ff06067207 */ /* 0x000fe40005000000 */
[----:B------:R-:W-:Y:S02]  /*1e670*/  SEL R5, R5, RZ, !P2 ;  /* 0x000000ff05057207 */ /* 0x000fe40005000000 */
[----:B------:R-:W-:Y:S02]  /*1e680*/  ISETP.NE.U32.AND P5, PT, R6, RZ, PT ;  /* 0x000000ff0600720c */ /* 0x000fe40003fa5070 */
[----:B------:R-:W-:Y:S01]  /*1e690*/  ISETP.NE.U32.AND P4, PT, R5, RZ, PT ;  /* 0x000000ff0500720c */ /* 0x000fe20003f85070 */
[----:B------:R-:W-:-:S10]  /*1e6a0*/  IMAD.MOV.U32 R6, RZ, RZ, R136 ;  /* 0x000000ffff067224 */ /* 0x000fd400078e0088 */
[----:B------:R-:W-:Y:S01]  /*1e6b0*/  @!PT LDS RZ, [RZ] ;  /* 0x00000000fffff984 */ /* 0x000fe20000000800 */
[----:B------:R-:W-:Y:S01]  /*1e6c0*/  @!PT LDS RZ, [RZ] ;  /* 0x00000000fffff984 */ /* 0x000fe20000000800 */
[----:B------:R-:W-:Y:S01]  /*1e6d0*/  @!PT LDS RZ, [RZ] ;  /* 0x00000000fffff984 */ /* 0x000fe20000000800 */
[----:B------:R1:W-:Y:S02]  /*1e6e0*/  LDGSTS.E [R249+0x30000], desc[UR22][R6.64], P5 ;  /* 0x3000000006f97fae */ /* 0x0003e4000a9a1016 */
[----:B-1----:R-:W-:Y:S01]  /*1e6f0*/  MOV R6, R138 ;  /* 0x0000008a00067202 */ /* 0x002fe20000000f00 */
[----:B------:R-:W-:-:S05]  /*1e700*/  IMAD.MOV.U32 R7, RZ, RZ, R139 ;  /* 0x000000ffff077224 */ /* 0x000fca00078e008b */
[----:B------:R1:W-:Y:S01]  /*1e710*/  LDGSTS.E [R249+0x30004], desc[UR22][R6.64], P4 ;  /* 0x3000400006f97fae */ /* 0x0003e2000a1a1016 */
[C---:B------:R-:W-:Y:S02]  /*1e720*/  ISETP.GT.AND P4, PT, R4.reuse, 0x2, PT ;  /* 0x000000020400780c */ /* 0x040fe40003f84270 */
[----:B------:R-:W-:Y:S02]  /*1e730*/  ISETP.GT.AND P5, PT, R4, 0x3, PT ;  /* 0x000000030400780c */ /* 0x000fe40003fa4270 */
[----:B-1----:R-:W-:Y:S02]  /*1e740*/  SEL R6, RZ, 0x4, !P4 ;  /* 0x00000004ff067807 */ /* 0x002fe40006000000 */
[----:B------:R-:W-:Y:S02]  /*1e750*/  SEL R5, RZ, 0x4, !P5 ;  /* 0x00000004ff057807 */ /* 0x000fe40006800000 */
[----:B------:R-:W-:Y:S02]  /*1e760*/  SEL R6, R6, RZ, !P2 ;  /* 0x000000ff06067207 */ /* 0x000fe40005000000 */
[----:B------:R-:W-:-:S02]  /*1e770*/  SEL R5, R5, RZ, !P2 ;  /* 0x000000ff05057207 */ /* 0x000fc40005000000 */
[----:B------:R-:W-:Y:S02]  /*1e780*/  ISETP.NE.U32.AND P5, PT, R6, RZ, PT ;  /* 0x000000ff0600720c */ /* 0x000fe40003fa5070 */
[----:B------:R-:W-:Y:S01]  /*1e790*/  ISETP.NE.U32.AND P4, PT, R5, RZ, PT ;  /* 0x000000ff0500720c */ /* 0x000fe20003f85070 */
[----:B------:R-:W-:Y:S02]  /*1e7a0*/  IMAD.MOV.U32 R6, RZ, RZ, R251 ;  /* 0x000000ffff067224 */ /* 0x000fe400078e00fb */
[----:B------:R-:W-:-:S08]  /*1e7b0*/  IMAD.MOV.U32 R7, RZ, RZ, R140 ;  /* 0x000000ffff077224 */ /* 0x000fd000078e008c */
[----:B------:R1:W-:Y:S02]  /*1e7c0*/  LDGSTS.E [R249+0x30008], desc[UR22][R6.64], P5 ;  /* 0x3000800006f97fae */ /* 0x0003e4000a9a1016 */
[----:B-1----:R-:W-:Y:S02]  /*1e7d0*/  IMAD.MOV.U32 R6, RZ, RZ, R141 ;  /* 0x000000ffff067224 */ /* 0x002fe400078e008d */
        /* <DEDUP_REMOVED lines=60> */
[----:B------:R-:W-:Y:S02]  /*1eba0*/  IADD3 R159, P6, PT, R159, R2, RZ ;  /* 0x000000029f9f7210 */ /* 0x000fe40007fde0ff */
[----:B-1----:R-:W-:Y:S02]  /*1ebb0*/  SEL R6, RZ, 0x4, !P4 ;  /* 0x00000004ff067807 */ /* 0x002fe40006000000 */
[----:B------:R-:W-:Y:S02]  /*1ebc0*/  SEL R5, RZ, 0x4, !P5 ;  /* 0x00000004ff057807 */ /* 0x000fe40006800000 */
[----:B------:R-:W-:-:S02]  /*1ebd0*/  SEL R6, R6, RZ, !P2 ;  /* 0x000000ff06067207 */ /* 0x000fc40005000000 */
[----:B------:R-:W-:Y:S02]  /*1ebe0*/  SEL R5, R5, RZ, !P2 ;  /* 0x000000ff05057207 */ /* 0x000fe40005000000 */
[----:B------:R-:W-:Y:S01]  /*1ebf0*/  ISETP.NE.U32.AND P5, PT, R6, RZ, PT ;  /* 0x000000ff0600720c */ /* 0x000fe20003fa5070 */
[----:B------:R-:W-:Y:S01]  /*1ec00*/  IMAD.X R160, R160, 0x1, R0, P6 ;  /* 0x00000001a0a07824 */ /* 0x000fe200030e0600 */
[----:B------:R-:W-:Y:S02]  /*1ec10*/  IADD3 R161, P6, PT, R161, R2, RZ ;  /* 0x00000002a1a17210 */ /* 0x000fe40007fde0ff */
[----:B------:R-:W-:Y:S01]  /*1ec20*/  ISETP.NE.U32.AND P4, PT, R5, RZ, PT ;  /* 0x000000ff0500720c */ /* 0x000fe20003f85070 */
[----:B------:R-:W-:Y:S02]  /*1ec30*/  IMAD.MOV.U32 R6, RZ, RZ, R159 ;  /* 0x000000ffff067224 */ /* 0x000fe400078e009f */
[----:B------:R-:W-:Y:S02]  /*1ec40*/  IMAD.MOV.U32 R7, RZ, RZ, R160 ;  /* 0x000000ffff077224 */ /* 0x000fe400078e00a0 */
[----:B------:R-:W-:-:S04]  /*1ec50*/  IMAD.X R162, R162, 0x1, R0, P6 ;  /* 0x00000001a2a27824 */ /* 0x000fc800030e0600 */
[----:B------:R1:W-:Y:S02]  /*1ec60*/  LDGSTS.E [R249+0x30030], desc[UR22][R6.64], P5 ;  /* 0x3003000006f97fae */ /* 0x0003e4000a9a1016 */
[----:B-1----:R-:W-:Y:S01]  /*1ec70*/  MOV R6, R161 ;  /* 0x000000a100067202 */ /* 0x002fe20000000f00 */
        /* <DEDUP_REMOVED lines=383> */
[----:B-1----:R-:W-:-:S04]  /*20470*/  SEL R6, RZ, 0x4, !P4 ;  /* 0x00000004ff067807 */ /* 0x002fc80006000000 */
[----:B------:R-:W-:Y:S02]  /*20480*/  SEL R6, R6, RZ, !P2 ;  /* 0x000000ff06067207 */ /* 0x000fe40005000000 */
[----:B------:R-:W-:Y:S01]  /*20490*/  SEL R5, RZ, 0x4, !P5 ;  /* 0x00000004ff057807 */ /* 0x000fe20006800000 */
[----:B------:R-:W-:Y:S01]  /*204a0*/  IMAD.X R248, R248, 0x1, R0, P6 ;  /* 0x00000001f8f87824 */ /* 0x000fe200030e0600 */
[----:B------:R-:W-:Y:S02]  /*204b0*/  ISETP.NE.U32.AND P5, PT, R6, RZ, PT ;  /* 0x000000ff0600720c */ /* 0x000fe40003fa5070 */
[----:B----4-:R-:W-:Y:S01]  /*204c0*/  IADD3 R9, P6, PT, R9, R2, RZ ;  /* 0x0000000209097210 */ /* 0x010fe20007fde0ff */
[----:B------:R-:W-:Y:S02]  /*204d0*/  IMAD.MOV.U32 R6, RZ, RZ, R247 ;  /* 0x000000ffff067224 */ /* 0x000fe400078e00f7 */
[----:B------:R-:W-:Y:S02]  /*204e0*/  IMAD.MOV.U32 R7, RZ, RZ, R248 ;  /* 0x000000ffff077224 */ /* 0x000fe400078e00f8 */
[----:B------:R1:W-:Y:S04]  /*204f0*/  STL [R1], R9 ;  /* 0x0000000901007387 */ /* 0x0003e80000100800 */
[----:B------:R-:W3:Y:S04]  /*20500*/  LDL.LU R16, [R1+0x14] ;  /* 0x0000140001107983 */ /* 0x000ee80000300800 */
[----:B------:R-:W4:Y:S04]  /*20510*/  LDL.LU R15, [R1+0x18] ;  /* 0x00001800010f7983 */ /* 0x000f280000300800 */
[----:B------:R1:W-:Y:S04]  /*20520*/  LDGSTS.E [R249+0x300e0], desc[UR22][R6.64], P5 ;  /* 0x300e000006f97fae */ /* 0x0003e8000a9a1016 */
[----:B------:R-:W3:Y:S01]  /*20530*/  LDL.LU R13, [R1+0x1c] ;  /* 0x00001c00010d7983 */ /* 0x000ee20000300800 */
[----:B-1----:R-:W-:-:S03]  /*20540*/  MOV R6, R9 ;  /* 0x0000000900067202 */ /* 0x002fc60000000f00 */
[----:B------:R-:W3:Y:S01]  /*20550*/  LDL.LU R9, [R1+0x20] ;  /* 0x0000200001097983 */ /* 0x000ee20000300800 */
[----:B------:R-:W-:-:S04]  /*20560*/  SEL R5, R5, RZ, !P2 ;  /* 0x000000ff05057207 */ /* 0x000fc80005000000 */
[----:B------:R-:W-:Y:S01]  /*20570*/  ISETP.NE.U32.AND P4, PT, R5, RZ, PT ;  /* 0x000000ff0500720c */ /* 0x000fe20003f85070 */
[----:B------:R-:W-:-:S04]  /*20580*/  IMAD.X R252, R252, 0x1, R0, P6 ;  /* 0x00000001fcfc7824 */ /* 0x000fc800030e0600 */
[----:B------:R-:W-:Y:S01]  /*20590*/  IMAD.MOV.U32 R7, RZ, RZ, R252 ;  /* 0x000000ffff077224 */ /* 0x000fe200078e00fc */
[----:B--2---:R-:W-:-:S07]  /*205a0*/  IADD3 R12, P6, PT, R12, R2, RZ ;  /* 0x000000020c0c7210 */ /* 0x004fce0007fde0ff */
[----:B------:R1:W-:Y:S01]  /*205b0*/  LDGSTS.E [R249+0x300e4], desc[UR22][R6.64], P4 ;  /* 0x300e400006f97fae */ /* 0x0003e2000a1a1016 */
[C---:B------:R-:W-:Y:S02]  /*205c0*/  ISETP.GT.AND P4, PT, R4.reuse, 0x3a, PT ;  /* 0x0000003a0400780c */ /* 0x040fe40003f84270 */
[----:B------:R-:W-:Y:S01]  /*205d0*/  ISETP.GT.AND P5, PT, R4, 0x3b, PT ;  /* 0x0000003b0400780c */ /* 0x000fe20003fa4270 */
[----:B-----5:R-:W-:Y:S01]  /*205e0*/  IMAD.X R14, R14, 0x1, R0, P6 ;  /* 0x000000010e0e7824 */ /* 0x020fe200030e0600 */
[----:B------:R-:W-:Y:S02]  /*205f0*/  IADD3 R8, P6, PT, R8, R2, RZ ;  /* 0x0000000208087210 */ /* 0x000fe40007fde0ff */
[----:B-1----:R-:W-:-:S04]  /*20600*/  SEL R6, RZ, 0x4, !P4 ;  /* 0x00000004ff067807 */ /* 0x002fc80006000000 */
[----:B------:R-:W-:Y:S02]  /*20610*/  SEL R6, R6, RZ, !P2 ;  /* 0x000000ff06067207 */ /* 0x000fe40005000000 */
[----:B------:R-:W-:Y:S02]  /*20620*/  SEL R5, RZ, 0x4, !P5 ;  /* 0x00000004ff057807 */ /* 0x000fe40006800000 */
[----:B------:R-:W-:Y:S01]  /*20630*/  ISETP.NE.U32.AND P5, PT, R6, RZ, PT ;  /* 0x000000ff0600720c */ /* 0x000fe20003fa5070 */
[----:B------:R-:W-:Y:S01]  /*20640*/  IMAD.X R10, R10, 0x1, R0, P6 ;  /* 0x000000010a0a7824 */ /* 0x000fe200030e0600 */
[----:B------:R-:W-:Y:S01]  /*20650*/  STL [R1+0x8], R12 ;  /* 0x0000080c01007387 */ /* 0x000fe20000100800 */
[----:B------:R-:W-:-:S03]  /*20660*/  IMAD.MOV.U32 R6, RZ, RZ, R12 ;  /* 0x000000ffff067224 */ /* 0x000fc600078e000c */
[----:B------:R1:W-:Y:S01]  /*20670*/  STL [R1+0x4], R14 ;  /* 0x0000040e01007387 */ /* 0x0003e20000100800 */
[----:B------:R-:W-:-:S03]  /*20680*/  IMAD.MOV.U32 R7, RZ, RZ, R14 ;  /* 0x000000ffff077224 */ /* 0x000fc600078e000e */
[----:B------:R-:W-:Y:S01]  /*20690*/  STL [R1+0x10], R8 ;  /* 0x0000100801007387 */ /* 0x000fe20000100800 */
[----:B------:R-:W-:-:S03]  /*206a0*/  SEL R5, R5, RZ, !P2 ;  /* 0x000000ff05057207 */ /* 0x000fc60005000000 */
[----:B------:R2:W-:Y:S04]  /*206b0*/  STL [R1+0xc], R10 ;  /* 0x00000c0a01007387 */ /* 0x0005e80000100800 */
[----:B-1----:R-:W5:Y:S04]  /*206c0*/  LDL.LU R14, [R1+0x24] ;  /* 0x00002400010e7983 */ /* 0x002f680000300800 */
[----:B------:R-:W5:Y:S01]  /*206d0*/  LDL.LU R12, [R1+0x28] ;  /* 0x00002800010c7983 */ /* 0x000f620000300800 */
[----:B------:R-:W-:-:S03]  /*206e0*/  ISETP.NE.U32.AND P4, PT, R5, RZ, PT ;  /* 0x000000ff0500720c */ /* 0x000fc60003f85070 */
[----:B------:R1:W-:Y:S02]  /*206f0*/  LDGSTS.E [R249+0x300e8], desc[UR22][R6.64], P5 ;  /* 0x300e800006f97fae */ /* 0x0003e4000a9a1016 */
[----:B-1----:R-:W-:Y:S02]  /*20700*/  IMAD.MOV.U32 R7, RZ, RZ, R10 ;  /* 0x000000ffff077224 */ /* 0x002fe400078e000a */
[----:B------:R-:W-:Y:S01]  /*20710*/  IMAD.MOV.U32 R6, RZ, RZ, R8 ;  /* 0x000000ffff067224 */ /* 0x000fe200078e0008 */
[----:B--2---:R-:W2:Y:S04]  /*20720*/  LDL.LU R10, [R1+0x2c] ;  /* 0x00002c00010a7983 */ /* 0x004ea80000300800 */
[----:B------:R-:W2:Y:S04]  /*20730*/  LDL.LU R8, [R1+0x30] ;  /* 0x0000300001087983 */ /* 0x000ea80000300800 */
[----:B------:R1:W-:Y:S01]  /*20740*/  LDGSTS.E [R249+0x300ec], desc[UR22][R6.64], P4 ;  /* 0x300ec00006f97fae */ /* 0x0003e2000a1a1016 */
[----:B------:R-:W-:-:S02]  /*20750*/  ISETP.GT.AND P4, PT, R4, 0x3c, PT ;  /* 0x0000003c0400780c */ /* 0x000fc40003f84270 */
[----:B------:R-:W-:Y:S02]  /*20760*/  ISETP.GT.AND P5, PT, R4, 0x3d, PT ;  /* 0x0000003d0400780c */ /* 0x000fe40003fa4270 */
[----:B-1----:R-:W-:-:S04]  /*20770*/  SEL R6, RZ, 0x4, !P4 ;  /* 0x00000004ff067807 */ /* 0x002fc80006000000 */
[----:B------:R-:W-:Y:S02]  /*20780*/  SEL R6, R6, RZ, !P2 ;  /* 0x000000ff06067207 */ /* 0x000fe40005000000 */
[----:B------:R-:W-:Y:S02]  /*20790*/  SEL R5, RZ, 0x4, !P5 ;  /* 0x00000004ff057807 */ /* 0x000fe40006800000 */
[----:B------:R-:W-:Y:S02]  /*207a0*/  ISETP.NE.U32.AND P5, PT, R6, RZ, PT ;  /* 0x000000ff0600720c */ /* 0x000fe40003fa5070 */
[----:B----4-:R-:W-:-:S05]  /*207b0*/  IADD3 R15, P6, PT, R15, R2, RZ ;  /* 0x000000020f0f7210 */ /* 0x010fca0007fde0ff */
[----:B---3--:R-:W-:Y:S01]  /*207c0*/  IMAD.X R16, R16, 0x1, R0, P6 ;  /* 0x0000000110107824 */ /* 0x008fe200030e0600 */
[----:B------:R-:W-:Y:S01]  /*207d0*/  STL [R1+0x18], R15 ;  /* 0x0000180f01007387 */ /* 0x000fe20000100800 */
[----:B------:R-:W-:-:S03]  /*207e0*/  IMAD.MOV.U32 R6, RZ, RZ, R15 ;  /* 0x000000ffff067224 */ /* 0x000fc600078e000f */
[----:B------:R1:W-:Y:S01]  /*207f0*/  STL [R1+0x14], R16 ;  /* 0x0000141001007387 */ /* 0x0003e20000100800 */
[----:B------:R-:W-:-:S05]  /*20800*/  IADD3 R9, P6, PT, R9, R2, RZ ;  /* 0x0000000209097210 */ /* 0x000fca0007fde0ff */
[----:B------:R-:W-:Y:S01]  /*20810*/  IMAD.X R13, R13, 0x1, R0, P6 ;  /* 0x000000010d0d7824 */ /* 0x000fe200030e0600 */
[----:B------:R-:W-:Y:S01]  /*20820*/  STL [R1+0x20], R9 ;  /* 0x0000200901007387 */ /* 0x000fe20000100800 */
[----:B------:R-:W-:-:S03]  /*20830*/  IMAD.MOV.U32 R7, RZ, RZ, R16 ;  /* 0x000000ffff077224 */ /* 0x000fc600078e0010 */
[----:B------:R3:W-:Y:S04]  /*20840*/  STL [R1+0x1c], R13 ;  /* 0x00001c0d01007387 */ /* 0x0007e80000100800 */
[----:B-1----:R-:W4:Y:S04]  /*20850*/  LDL.LU R16, [R1+0x34] ;  /* 0x0000340001107983 */ /* 0x002f280000300800 */
[----:B------:R-:W4:Y:S04]  /*20860*/  LDL.LU R15, [R1+0x38] ;  /* 0x00003800010f7983 */ /* 0x000f280000300800 */
[----:B------:R1:W-:Y:S02]  /*20870*/  LDGSTS.E [R249+0x300f0], desc[UR22][R6.64], P5 ;  /* 0x300f000006f97fae */ /* 0x0003e4000a9a1016 */
[----:B-1----:R-:W-:Y:S01]  /*20880*/  IMAD.MOV.U32 R7, RZ, RZ, R13 ;  /* 0x000000ffff077224 */ /* 0x002fe200078e000d */
[----:B------:R-:W-:Y:S01]  /*20890*/  MOV R6, R9 ;  /* 0x0000000900067202 */ /* 0x000fe20000000f00 */
[----:B---3--:R-:W3:Y:S04]  /*208a0*/  LDL.LU R13, [R1+0x3c] ;  /* 0x00003c00010d7983 */ /* 0x008ee80000300800 */
[----:B------:R-:W3:Y:S01]  /*208b0*/  LDL.LU R9, [R1+0x40] ;  /* 0x0000400001097983 */ /* 0x000ee20000300800 */
[----:B------:R-:W-:-:S04]  /*208c0*/  SEL R5, R5, RZ, !P2 ;  /* 0x000000ff05057207 */ /* 0x000fc80005000000 */
[----:B------:R-:W-:Y:S02]  /*208d0*/  ISETP.NE.U32.AND P4, PT, R5, RZ, PT ;  /* 0x000000ff0500720c */ /* 0x000fe40003f85070 */
[----:B------:R-:W-:-:S11]  /*208e0*/  ISETP.GT.AND P5, PT, R4, 0x3f, PT ;  /* 0x0000003f0400780c */ /* 0x000fd60003fa4270 */
[----:B------:R1:W-:Y:S01]  /*208f0*/  LDGSTS.E [R249+0x300f4], desc[UR22][R6.64], P4 ;  /* 0x300f400006f97fae */ /* 0x0003e2000a1a1016 */
[----:B------:R-:W-:Y:S02]  /*20900*/  ISETP.GT.AND P4, PT, R4, 0x3e, PT ;  /* 0x0000003e0400780c */ /* 0x000fe40003f84270 */
[----:B-----5:R-:W-:Y:S02]  /*20910*/  IADD3 R12, P6, PT, R12, R2, RZ ;  /* 0x000000020c0c7210 */ /* 0x020fe40007fde0ff */
[----:B------:R-:W-:Y:S02]  /*20920*/  SEL R5, RZ, 0x4, !P5 ;  /* 0x00000004ff057807 */ /* 0x000fe40006800000 */
[----:B-1----:R-:W-:Y:S01]  /*20930*/  SEL R6, RZ, 0x4, !P4 ;  /* 0x00000004ff067807 */ /* 0x002fe20006000000 */
[----:B------:R-:W-:-:S03]  /*20940*/  IMAD.X R14, R14, 0x1, R0, P6 ;  /* 0x000000010e0e7824 */ /* 0x000fc600030e0600 */
[----:B------:R-:W-:-:S04]  /*20950*/  SEL R6, R6, RZ, !P2 ;  /* 0x000000ff06067207 */ /* 0x000fc80005000000 */
[----:B------:R-:W-:Y:S02]  /*20960*/  ISETP.NE.U32.AND P5, PT, R6, RZ, PT ;  /* 0x000000ff0600720c */ /* 0x000fe40003fa5070 */
[----:B--2---:R-:W-:Y:S01]  /*20970*/  IADD3 R8, P6, PT, R8, R2, RZ ;  /* 0x0000000208087210 */ /* 0x004fe20007fde0ff */
[----:B------:R-:W-:Y:S04]  /*20980*/  STL [R1+0x28], R12 ;  /* 0x0000280c01007387 */ /* 0x000fe80000100800 */
[----:B------:R-:W-:Y:S01]  /*20990*/  IMAD.X R10, R10, 0x1, R0, P6 ;  /* 0x000000010a0a7824 */ /* 0x000fe200030e0600 */
[----:B------:R1:W-:Y:S01]  /*209a0*/  STL [R1+0x24], R14 ;  /* 0x0000240e01007387 */ /* 0x0003e20000100800 */
[----:B------:R-:W-:Y:S02]  /*209b0*/  IMAD.MOV.U32 R6, RZ, RZ, R12 ;  /* 0x000000ffff067224 */ /* 0x000fe400078e000c */
[----:B------:R-:W-:Y:S01]  /*209c0*/  IMAD.MOV.U32 R7, RZ, RZ, R14 ;  /* 0x000000ffff077224 */ /* 0x000fe200078e000e */
        /* <DEDUP_REMOVED lines=19> */
[----:B------:R-:W-:Y:S01]  /*20b00*/  IMAD.X R16, R16, 0x1, R0, P6 ;  /* 0x0000000110107824 */ /* 0x000fe200030e0600 */
[----:B------:R-:W-:Y:S01]  /*20b10*/  STL [R1+0x38], R15 ;  /* 0x0000380f01007387 */ /* 0x000fe20000100800 */
[----:B------:R-:W-:-:S03]  /*20b20*/  IMAD.MOV.U32 R6, RZ, RZ, R15 ;  /* 0x000000ffff067224 */ /* 0x000fc600078e000f */
[----:B------:R1:W-:Y:S01]  /*20b30*/  STL [R1+0x34], R16 ;  /* 0x0000341001007387 */ /* 0x0003e20000100800 */
[----:B------:R-:W-:-:S05]  /*20b40*/  IMAD.MOV.U32 R7, RZ, RZ, R16 ;  /* 0x000000ffff077224 */ /* 0x000fca00078e0010 */
[----:B------:R4:W-:Y:S01]  /*20b50*/  LDGSTS.E [R249+0x30100], desc[UR22][R6.64], P5 ;  /* 0x3010000006f97fae */ /* 0x0009e2000a9a1016 */
[----:B---3--:R-:W-:-:S05]  /*20b60*/  IADD3 R9, P6, PT, R9, R2, RZ ;  /* 0x0000000209097210 */ /* 0x008fca0007fde0ff */
[----:B------:R-:W-:Y:S01]  /*20b70*/  IMAD.X R13, R13, 0x1, R0, P6 ;  /* 0x000000010d0d7824 */ /* 0x000fe200030e0600 */
[----:B------:R-:W-:Y:S04]  /*20b80*/  STL [R1+0x40], R9 ;  /* 0x0000400901007387 */ /* 0x000fe80000100800 */
[----:B------:R3:W-:Y:S04]  /*20b90*/  STL [R1+0x3c], R13 ;  /* 0x00003c0d01007387 */ /* 0x0007e80000100800 */
[----:B-1----:R-:W2:Y:S04]  /*20ba0*/  LDL.LU R16, [R1+0x54] ;  /* 0x0000540001107983 */ /* 0x002ea80000300800 */
[----:B------:R-:W2:Y:S01]  /*20bb0*/  LDL.LU R15, [R1+0x58] ;  /* 0x00005800010f7983 */ /* 0x000ea20000300800 */
[----:B----4-:R-:W-:Y:S01]  /*20bc0*/  IMAD.MOV.U32 R7, RZ, RZ, R13 ;  /* 0x000000ffff077224 */ /* 0x010fe200078e000d */
[----:B------:R-:W-:-:S02]  /*20bd0*/  MOV R6, R9 ;  /* 0x0000000900067202 */ /* 0x000fc40000000f00 */
[----:B---3--:R-:W3:Y:S04]  /*20be0*/  LDL.LU R13, [R1+0x5c] ;  /* 0x00005c00010d7983 */ /* 0x008ee80000300800 */
[----:B------:R-:W4:Y:S01]  /*20bf0*/  LDL.LU R9, [R1+0x60] ;  /* 0x0000600001097983 */ /* 0x000f220000300800 */
[----:B------:R-:W-:-:S04]  /*20c00*/  SEL R5, R5, RZ, !P2 ;  /* 0x000000ff05057207 */ /* 0x000fc80005000000 */
[----:B------:R-:W-:Y:S02]  /*20c10*/  ISETP.NE.U32.AND P4, PT, R5, RZ, PT ;  /* 0x000000ff0500720c */ /* 0x000fe40003f85070 */
[----:B------:R-:W-:-:S11]  /*20c20*/  ISETP.GT.AND P5, PT, R4, 0x43, PT ;  /* 0x000000430400780c */ /* 0x000fd60003fa4270 */
[----:B------:R1:W-:Y:S01]  /*20c30*/  LDGSTS.E [R249+0x30104], desc[UR22][R6.64], P4 ;  /* 0x3010400006f97fae */ /* 0x0003e2000a1a1016 */
[----:B------:R-:W-:Y:S02]  /*20c40*/  ISETP.GT.AND P4, PT, R4, 0x42, PT ;  /* 0x000000420400780c */ /* 0x000fe40003f84270 */
[----:B------:R-:W-:Y:S02]  /*20c50*/  SEL R5, RZ, 0x4, !P5 ;  /* 0x00000004ff057807 */ /* 0x000fe40006800000 */
[----:B-1----:R-:W-:-:S04]  /*20c60*/  SEL R6, RZ, 0x4, !P4 ;  /* 0x00000004ff067807 */ /* 0x002fc80006000000 */
[----:B------:R-:W-:Y:S02]  /*20c70*/  SEL R6, R6, RZ, !P2 ;  /* 0x000000ff06067207 */ /* 0x000fe40005000000 */
[----:B-----5:R-:W-:Y:S02]  /*20c80*/  IADD3 R12, P6, PT, R12, R2, RZ ;  /* 0x000000020c0c7210 */ /* 0x020fe40007fde0ff */
[----:B------:R-:W-:-:S03]  /*20c90*/  ISETP.NE.U32.AND P5, PT, R6, RZ, PT ;  /* 0x000000ff0600720c */ /* 0x000fc60003fa5070 */
[----:B------:R-:W-:Y:S01]  /*20ca0*/  IMAD.X R14, R14, 0x1, R0, P6 ;  /* 0x000000010e0e7824 */ /* 0x000fe200030e0600 */
[----:B------:R-:W-:Y:S01]  /*20cb0*/  STL [R1+0x48], R12 ;  /* 0x0000480c01007387 */ /* 0x000fe20000100800 */
[----:B------:R-:W-:-:S03]  /*20cc0*/  IMAD.MOV.U32 R6, RZ, RZ, R12 ;  /* 0x000000ffff067224 */ /* 0x000fc600078e000c */
[----:B------:R1:W-:Y:S01]  /*20cd0*/  STL [R1+0x44], R14 ;  /* 0x0000440e01007387 */ /* 0x0003e20000100800 */
[----:B------:R-:W-:Y:S01]  /*20ce0*/  IMAD.MOV.U32 R7, RZ, RZ, R14 ;  /* 0x000000ffff077224 */ /* 0x000fe200078e000e */
[----:B------:R-:W-:-:S04]  /*20cf0*/  SEL R5, R5, RZ, !P2 ;  /* 0x000000ff05057207 */ /* 0x000fc80005000000 */
[----:B------:R5:W-:Y:S01]  /*20d00*/  LDGSTS.E [R249+0x30108], desc[UR22][R6.64], P5 ;  /* 0x3010800006f97fae */ /* 0x000be2000a9a1016 */
[----:B--2---:R-:W-:-:S05]  /*20d10*/  IADD3 R8, P6, PT, R8, R2, RZ ;  /* 0x0000000208087210 */ /* 0x004fca0007fde0ff */
[----:B------:R-:W-:Y:S01]  /*20d20*/  IMAD.X R10, R10, 0x1, R0, P6 ;  /* 0x000000010a0a7824 */ /* 0x000fe200030e0600 */
[----:B------:R-:W-:Y:S04]  /*20d30*/  STL [R1+0x50], R8 ;  /* 0x0000500801007387 */ /* 0x000fe80000100800 */
[----:B------:R2:W-:Y:S04]  /*20d40*/  STL [R1+0x4c], R10 ;  /* 0x00004c0a01007387 */ /* 0x0005e80000100800 */
[----:B-1----:R-:W3:Y:S04]  /*20d50*/  LDL.LU R14, [R1+0x64] ;  /* 0x00006400010e7983 */ /* 0x002ee80000300800 */
[----:B------:R-:W3:Y:S01]  /*20d60*/  LDL.LU R12, [R1+0x68] ;  /* 0x00006800010c7983 */ /* 0x000ee20000300800 */
[----:B-----5:R-:W-:Y:S01]  /*20d70*/  IMAD.MOV.U32 R7, RZ, RZ, R10 ;  /* 0x000000ffff077224 */ /* 0x020fe200078e000a */
[----:B------:R-:W-:Y:S01]  /*20d80*/  ISETP.NE.U32.AND P4, PT, R5, RZ, PT ;  /* 0x000000ff0500720c */ /* 0x000fe20003f85070 */
[----:B------:R-:W-:Y:S01]  /*20d90*/  IMAD.MOV.U32 R6, RZ, RZ, R8 ;  /* 0x000000ffff067224 */ /* 0x000fe200078e0008 */
[----:B--2---:R-:W2:Y:S04]  /*20da0*/  LDL.LU R10, [R1+0x6c] ;  /* 0x00006c00010a7983 */ /* 0x004ea80000300800 */
[----:B------:R-:W5:Y:S07]  /*20db0*/  LDL.LU R8, [R1+0x70] ;  /* 0x0000700001087983 */ /* 0x000f6e0000300800 */
[----:B------:R1:W-:Y:S01]  /*20dc0*/  LDGSTS.E [R249+0x3010c], desc[UR22][R6.64], P4 ;  /* 0x3010c00006f97fae */ /* 0x0003e2000a1a1016 */
[----:B------:R-:W-:-:S02]  /*20dd0*/  ISETP.GT.AND P4, PT, R4, 0x44, PT ;  /* 0x000000440400780c */ /* 0x000fc40003f84270 */
[----:B------:R-:W-:Y:S02]  /*20de0*/  ISETP.GT.AND P5, PT, R4, 0x45, PT ;  /* 0x000000450400780c */ /* 0x000fe40003fa4270 */
[----:B-1----:R-:W-:-:S04]  /*20df0*/  SEL R6, RZ, 0x4, !P4 ;  /* 0x00000004ff067807 */ /* 0x002fc80006000000 */
[----:B------:R-:W-:Y:S02]  /*20e00*/  SEL R6, R6, RZ, !P2 ;  /* 0x000000ff06067207 */ /* 0x000fe40005000000 */
[----:B------:R-:W-:Y:S02]  /*20e10*/  SEL R5, RZ, 0x4, !P5 ;  /* 0x00000004ff057807 */ /* 0x000fe40006800000 */
[----:B------:R-:W-:Y:S02]  /*20e20*/  ISETP.NE.U32.AND P5, PT, R6, RZ, PT ;  /* 0x000000ff0600720c */ /* 0x000fe40003fa5070 */
[----:B------:R-:W-:-:S05]  /*20e30*/  IADD3 R15, P6, PT, R15, R2, RZ ;  /* 0x000000020f0f7210 */ /* 0x000fca0007fde0ff */
[--C-:B------:R-:W-:Y:S01]  /*20e40*/  IMAD.X R16, R16, 0x1, R0.reuse, P6 ;  /* 0x0000000110107824 */ /* 0x100fe200030e0600 */
[----:B----4-:R-:W-:Y:S01]  /*20e50*/  IADD3 R9, P6, PT, R9, R2, RZ ;  /* 0x0000000209097210 */ /* 0x010fe20007fde0ff */
[----:B------:R-:W-:Y:S04]  /*20e60*/  STL [R1+0x58], R15 ;  /* 0x0000580f01007387 */ /* 0x000fe80000100800 */
[----:B---3--:R-:W-:Y:S01]  /*20e70*/  IMAD.X R13, R13, 0x1, R0, P6 ;  /* 0x000000010d0d7824 */ /* 0x008fe200030e0600 */
[----:B------:R1:W-:Y:S01]  /*20e80*/  STL [R1+0x54], R16 ;  /* 0x0000541001007387 */ /* 0x0003e20000100800 */
[----:B------:R-:W-:Y:S02]  /*20e90*/  IMAD.MOV.U32 R6, RZ, RZ, R15 ;  /* 0x000000ffff067224 */ /* 0x000fe400078e000f */
[----:B------:R-:W-:Y:S01]  /*20ea0*/  IMAD.MOV.U32 R7, RZ, RZ, R16 ;  /* 0x000000ffff077224 */ /* 0x000fe200078e0010 */
[----:B------:R-:W-:Y:S04]  /*20eb0*/  STL [R1+0x60], R9 ;  /* 0x0000600901007387 */ /* 0x000fe80000100800 */
        /* <DEDUP_REMOVED lines=13> */
[----:B------:R-:W-:Y:S02]  /*20f90*/  SEL R5, RZ, 0x4, !P5 ;  /* 0x00000004ff057807 */ /* 0x000fe40006800000 */
[----:B-1----:R-:W-:Y:S02]  /*20fa0*/  SEL R6, RZ, 0x4, !P4 ;  /* 0x00000004ff067807 */ /* 0x002fe40006000000 */
[----:B------:R-:W-:Y:S02]  /*20fb0*/  IADD3 R12, P6, PT, R12, R2, RZ ;  /* 0x000000020c0c7210 */ /* 0x000fe40007fde0ff */
[----:B------:R-:W-:-:S03]  /*20fc0*/  SEL R6, R6, RZ, !P2 ;  /* 0x000000ff06067207 */ /* 0x000fc60005000000 */
[--C-:B------:R-:W-:Y:S01]  /*20fd0*/  IMAD.X R14, R14, 0x1, R0.reuse, P6 ;  /* 0x000000010e0e7824 */ /* 0x100fe200030e0600 */
[----:B------:R-:W-:Y:S02]  /*20fe0*/  ISETP.NE.U32.AND P5, PT, R6, RZ, PT ;  /* 0x000000ff0600720c */ /* 0x000fe40003fa5070 */
[----:B-----5:R-:W-:Y:S01]  /*20ff0*/  IADD3 R8, P6, PT, R8, R2, RZ ;  /* 0x0000000208087210 */ /* 0x020fe20007fde0ff */
[----:B------:R-:W-:Y:S04]  /*21000*/  STL [R1+0x68], R12 ;  /* 0x0000680c01007387 */ /* 0x000fe80000100800 */
[----:B--2---:R-:W-:Y:S01]  /*21010*/  IMAD.X R10, R10, 0x1, R0, P6 ;  /* 0x000000010a0a7824 */ /* 0x004fe200030e0600 */
[----:B------:R1:W-:Y:S01]  /*21020*/  STL [R1+0x64], R14 ;  /* 0x0000640e01007387 */ /* 0x0003e20000100800 */
[----:B------:R-:W-:-:S02]  /*21030*/  IMAD.MOV.U32 R6, RZ, RZ, R12 ;  /* 0x000000ffff067224 */ /* 0x000fc400078e000c */
        /* <DEDUP_REMOVED lines=200> */
[----:B------:R-:W-:Y:S02]  /*21cc0*/  IADD3 R12, P6, PT, R12, R2, RZ ;  /* 0x000000020c0c7210 */ /* 0x000fe40007fde0ff */
[----:B------:R-:W-:-:S03]  /*21cd0*/  ISETP.NE.U32.AND P5, PT, R6, RZ, PT ;  /* 0x000000ff0600720c */ /* 0x000fc60003fa5070 */
[--C-:B------:R-:W-:Y:S01]  /*21ce0*/  IMAD.X R14, R14, 0x1, R0.reuse, P6 ;  /* 0x000000010e0e7824 */ /* 0x100fe200030e0600 */
[----:B-----5:R-:W-:Y:S01]  /*21cf0*/  IADD3 R8, P6, PT, R8, R2, RZ ;  /* 0x0000000208087210 */ /* 0x020fe20007fde0ff */
[----:B------:R-:W-:Y:S04]  /*21d00*/  STL [R1+0xe8], R12 ;  /* 0x0000e80c01007387 */ /* 0x000fe80000100800 */
[----:B--2---:R-:W-:Y:S01]  /*21d10*/  IMAD.X R10, R10, 0x1, R0, P6 ;  /* 0x000000010a0a7824 */ /* 0x004fe200030e0600 */
        /* <DEDUP_REMOVED lines=419> */
[----:B------:R-:W-:Y:S04]  /*23750*/  STL [R1+0x1f0], R8 ;  /* 0x0001f00801007387 */ /* 0x000fe80000100800 */
[----:B------:R2:W-:Y:S04]  /*23760*/  STL [R1+0x1ec], R10 ;  /* 0x0001ec0a01007387 */ /* 0x0005e80000100800 */
[----:B-1----:R-:W5:Y:S01]  /*23770*/  LDL.LU R14, [R1+0x204] ;  /* 0x00020400010e7983 */ /* 0x002f620000300800 */
[----:B------:R-:W-:-:S03]  /*23780*/  SEL R5, R5, RZ, !P2 ;  /* 0x000000ff05057207 */ /* 0x000fc60005000000 */
[----:B------:R-:W5:Y:S04]  /*23790*/  LDL.LU R12, [R1+0x208] ;  /* 0x00020800010c7983 */ /* 0x000f680000300800 */
[----:B------:R1:W-:Y:S01]  /*237a0*/  LDGSTS.E [R249+0x301d8], desc[UR22][R6.64], P5 ;  /* 0x301d800006f97fae */ /* 0x0003e2000a9a1016 */
[----:B------:R-:W-:Y:S01]  /*237b0*/  ISETP.NE.U32.AND P4, PT, R5, RZ, PT ;  /* 0x000000ff0500720c */ /* 0x000fe20003f85070 */
[----:B-1----:R-:W-:Y:S02]  /*237c0*/  IMAD.MOV.U32 R7, RZ, RZ, R10 ;  /* 0x000000ffff077224 */ /* 0x002fe400078e000a */
[----:B------:R-:W-:Y:S01]  /*237d0*/  IMAD.MOV.U32 R6, RZ, RZ, R8 ;  /* 0x000000ffff067224 */ /* 0x000fe200078e0008 */
[----:B--2---:R-:W2:Y:S04]  /*237e0*/  LDL.LU R10, [R1+0x20c] ;  /* 0x00020c00010a7983 */ /* 0x004ea80000300800 */
[----:B------:R-:W2:Y:S05]  /*237f0*/  LDL.LU R8, [R1+0x210] ;  /* 0x0002100001087983 */ /* 0x000eaa0000300800 */
        /* <DEDUP_REMOVED lines=9> */
[----:B------:R1:W-:Y:S01]  /*23890*/  STL [R1+0x1f8], R15 ;  /* 0x0001f80f01007387 */ /* 0x0003e20000100800 */
[----:B------:R-:W-:-:S03]  /*238a0*/  IMAD.MOV.U32 R6, RZ, RZ, R15 ;  /* 0x000000ffff067224 */ /* 0x000fc600078e000f */
[----:B------:R4:W-:Y:S01]  /*238b0*/  STL [R1+0x1f4], R16 ;  /* 0x0001f41001007387 */ /* 0x0009e20000100800 */
[----:B------:R-:W-:-:S03]  /*238c0*/  IMAD.MOV.U32 R7, RZ, RZ, R16 ;  /* 0x000000ffff077224 */ /* 0x000fc600078e0010 */
[----:B-1----:R-:W2:Y:S04]  /*238d0*/  LDL.LU R15, [R1+0x218] ;  /* 0x00021800010f7983 */ /* 0x002ea80000300800 */
[----:B------:R1:W-:Y:S01]  /*238e0*/  LDGSTS.E [R249+0x301e0], desc[UR22][R6.64], P5 ;  /* 0x301e000006f97fae */ /* 0x0003e2000a9a1016 */
[----:B---3--:R-:W-:-:S05]  /*238f0*/  IADD3 R9, P6, PT, R9, R2, RZ ;  /* 0x0000000209097210 */ /* 0x008fca0007fde0ff */
[----:B------:R-:W-:Y:S01]  /*23900*/  IMAD.X R13, R13, 0x1, R0, P6 ;  /* 0x000000010d0d7824 */ /* 0x000fe200030e0600 */
[----:B------:R-:W-:Y:S04]  /*23910*/  STL [R1+0x200], R9 ;  /* 0x0002000901007387 */ /* 0x000fe80000100800 */
[----:B------:R3:W-:Y:S04]  /*23920*/  STL [R1+0x1fc], R13 ;  /* 0x0001fc0d01007387 */ /* 0x0007e80000100800 */
[----:B----4-:R-:W4:Y:S01]  /*23930*/  LDL.LU R16, [R1+0x214] ;  /* 0x0002140001107983 */ /* 0x010f220000300800 */
[----:B-1----:R-:W-:Y:S01]  /*23940*/  IMAD.MOV.U32 R7, RZ, RZ, R13 ;  /* 0x000000ffff077224 */ /* 0x002fe200078e000d */
[----:B------:R-:W-:-:S02]  /*23950*/  MOV R6, R9 ;  /* 0x0000000900067202 */ /* 0x000fc40000000f00 */
        /* <DEDUP_REMOVED lines=10> */
[----:B------:R-:W-:Y:S02]  /*23a00*/  SEL R5, R5, RZ, !P2 ;  /* 0x000000ff05057207 */ /* 0x000fe40005000000 */
[----:B------:R-:W-:Y:S02]  /*23a10*/  ISETP.NE.U32.AND P5, PT, R6, RZ, PT ;  /* 0x000000ff0600720c */ /* 0x000fe40003fa5070 */
[----:B-----5:R-:W-:-:S05]  /*23a20*/  IADD3 R12, P6, PT, R12, R2, RZ ;  /* 0x000000020c0c7210 */ /* 0x020fca0007fde0ff */
[----:B------:R-:W-:Y:S01]  /*23a30*/  IMAD.X R14, R14, 0x1, R0, P6 ;  /* 0x000000010e0e7824 */ /* 0x000fe200030e0600 */
[----:B------:R-:W-:Y:S01]  /*23a40*/  ISETP.NE.U32.AND P4, PT, R5, RZ, PT ;  /* 0x000000ff0500720c */ /* 0x000fe20003f85070 */
[----:B------:R-:W-:Y:S01]  /*23a50*/  IMAD.MOV.U32 R6, RZ, RZ, R12 ;  /* 0x000000ffff067224 */ /* 0x000fe200078e000c */
[----:B------:R-:W-:Y:S01]  /*23a60*/  STL [R1+0x208], R12 ;  /* 0x0002080c01007387 */ /* 0x000fe20000100800 */
[----:B------:R-:W-:-:S03]  /*23a70*/  IMAD.MOV.U32 R7, RZ, RZ, R14 ;  /* 0x000000ffff077224 */ /* 0x000fc600078e000e */
[----:B------:R1:W-:Y:S04]  /*23a80*/  STL [R1+0x204], R14 ;  /* 0x0002040e01007387 */ /* 0x0003e80000100800 */
[----:B------:R5:W-:Y:S01]  /*23a90*/  LDGSTS.E [R249+0x301e8], desc[UR22][R6.64], P5 ;  /* 0x301e800006f97fae */ /* 0x000be2000a9a1016 */
[----:B--2---:R-:W-:-:S05]  /*23aa0*/  IADD3 R8, P6, PT, R8, R2, RZ ;  /* 0x0000000208087210 */ /* 0x004fca0007fde0ff */
[----:B------:R-:W-:Y:S01]  /*23ab0*/  IMAD.X R10, R10, 0x1, R0, P6 ;  /* 0x000000010a0a7824 */ /* 0x000fe200030e0600 */
[----:B------:R-:W-:Y:S01]  /*23ac0*/  STL [R1+0x210], R8 ;  /* 0x0002100801007387 */ /* 0x000fe20000100800 */
[----:B-----5:R-:W-:-:S03]  /*23ad0*/  IMAD.MOV.U32 R6, RZ, RZ, R8 ;  /* 0x000000ffff067224 */ /* 0x020fc600078e0008 */
[----:B------:R2:W-:Y:S01]  /*23ae0*/  STL [R1+0x20c], R10 ;  /* 0x00020c0a01007387 */ /* 0x0005e20000100800 */
[----:B------:R-:W-:-:S03]  /*23af0*/  IMAD.MOV.U32 R7, RZ, RZ, R10 ;  /* 0x000000ffff077224 */ /* 0x000fc600078e000a */
[----:B-1----:R-:W5:Y:S04]  /*23b00*/  LDL.LU R14, [R1+0x224] ;  /* 0x00022400010e7983 */ /* 0x002f680000300800 */
[----:B------:R-:W5:Y:S04]  /*23b10*/  LDL.LU R12, [R1+0x228] ;  /* 0x00022800010c7983 */ /* 0x000f680000300800 */
[----:B--2---:R-:W2:Y:S04]  /*23b20*/  LDL.LU R10, [R1+0x22c] ;  /* 0x00022c00010a7983 */ /* 0x004ea80000300800 */
[----:B------:R1:W-:Y:S01]  /*23b30*/  LDGSTS.E [R249+0x301ec], desc[UR22][R6.64], P4 ;  /* 0x301ec00006f97fae */ /* 0x0003e2000a1a1016 */
[----:B------:R-:W-:-:S03]  /*23b40*/  ISETP.GT.AND P4, PT, R4, 0x7c, PT ;  /* 0x0000007c0400780c */ /* 0x000fc60003f84270 */
[----:B------:R-:W2:Y:S01]  /*23b50*/  LDL.LU R8, [R1+0x230] ;  /* 0x0002300001087983 */ /* 0x000ea20000300800 */
[----:B------:R-:W-:-:S04]  /*23b60*/  SEL R5, RZ, 0x4, !P4 ;  /* 0x00000004ff057807 */ /* 0x000fc80006000000 */
[----:B------:R-:W-:-:S04]  /*23b70*/  SEL R5, R5, RZ, !P2 ;  /* 0x000000ff05057207 */ /* 0x000fc80005000000 */
[----:B------:R-:W-:Y:S02]  /*23b80*/  ISETP.NE.U32.AND P5, PT, R5, RZ, PT ;  /* 0x000000ff0500720c */ /* 0x000fe40003fa5070 */
[----:B------:R-:W-:-:S04]  /*23b90*/  ISETP.GT.AND P4, PT, R4, 0x7d, PT ;  /* 0x0000007d0400780c */ /* 0x000fc80003f84270 */
[----:B------:R-:W-:-:S04]  /*23ba0*/  SEL R5, RZ, 0x4, !P4 ;  /* 0x00000004ff057807 */ /* 0x000fc80006000000 */
[----:B------:R-:W-:-:S04]  /*23bb0*/  SEL R5, R5, RZ, !P2 ;  /* 0x000000ff05057207 */ /* 0x000fc80005000000 */
[----:B------:R-:W-:Y:S02]  /*23bc0*/  ISETP.NE.U32.AND P4, PT, R5, RZ, PT ;  /* 0x000000ff0500720c */ /* 0x000fe40003f85070 */
[----:B------:R-:W-:-:S05]  /*23bd0*/  IADD3 R15, P6, PT, R15, R2, RZ ;  /* 0x000000020f0f7210 */ /* 0x000fca0007fde0ff */
[----:B-1----:R-:W-:Y:S02]  /*23be0*/  IMAD.MOV.U32 R6, RZ, RZ, R15 ;  /* 0x000000ffff067224 */ /* 0x002fe400078e000f */
[----:B----4-:R-:W-:-:S04]  /*23bf0*/  IMAD.X R16, R16, 0x1, R0, P6 ;  /* 0x0000000110107824 */ /* 0x010fc800030e0600 */
[----:B------:R-:W-:-:S05]  /*23c00*/  IMAD.MOV.U32 R7, RZ, RZ, R16 ;  /* 0x000000ffff077224 */ /* 0x000fca00078e0010 */
[----:B------:R-:W-:Y:S01]  /*23c10*/  LDGSTS.E [R249+0x301f0], desc[UR22][R6.64], P5 ;  /* 0x301f000006f97fae */ /* 0x000fe2000a9a1016 */
[----:B---3--:R-:W-:-:S03]  /*23c20*/  IADD3 R9, P5, PT, R9, R2, RZ ;  /* 0x0000000209097210 */ /* 0x008fc60007fbe0ff */
[----:B------:R1:W-:Y:S02]  /*23c30*/  STL [R1+0x218], R15 ;  /* 0x0002180f01007387 */ /* 0x0003e40000100800 */
[----:B------:R-:W-:Y:S02]  /*23c40*/  IMAD.X R13, R13, 0x1, R0, P5 ;  /* 0x000000010d0d7824 */ /* 0x000fe400028e0600 */
[----:B------:R-:W-:Y:S01]  /*23c50*/  STL [R1+0x214], R16 ;  /* 0x0002141001007387 */ /* 0x000fe20000100800 */
[C---:B------:R-:W-:Y:S02]  /*23c60*/  ISETP.GT.AND P5, PT, R4.reuse, 0x7e, PT ;  /* 0x0000007e0400780c */ /* 0x040fe40003fa4270 */
[----:B------:R-:W-:Y:S01]  /*23c70*/  ISETP.GT.AND P6, PT, R4, 0x7f, PT ;  /* 0x0000007f0400780c */ /* 0x000fe20003fc4270 */
[----:B------:R3:W-:Y:S01]  /*23c80*/  STL [R1+0x220], R9 ;  /* 0x0002200901007387 */ /* 0x0007e20000100800 */
[----:B------:R-:W-:-:S03]  /*23c90*/  MOV R4, R9 ;  /* 0x0000000900047202 */ /* 0x000fc60000000f00 */
[----:B------:R4:W-:Y:S01]  /*23ca0*/  STL [R1+0x21c], R13 ;  /* 0x00021c0d01007387 */ /* 0x0009e20000100800 */
[----:B------:R-:W-:-:S03]  /*23cb0*/  IMAD.MOV.U32 R5, RZ, RZ, R13 ;  /* 0x000000ffff057224 */ /* 0x000fc600078e000d */
[----:B-1----:R-:W2:Y:S04]  /*23cc0*/  LDL.LU R15, [R1+0x234] ;  /* 0x00023400010f7983 */ /* 0x002ea80000300800 */
[----:B---3--:R-:W3:Y:S04]  /*23cd0*/  LDL.LU R9, [R1+0x238] ;  /* 0x0002380001097983 */ /* 0x008ee80000300800 */
[----:B------:R-:W3:Y:S04]  /*23ce0*/  LDL.LU R18, [R1+0x274] ;  /* 0x0002740001127983 */ /* 0x000ee80000300800 */
[----:B----4-:R-:W4:Y:S04]  /*23cf0*/  LDL.LU R13, [R1+0x278] ;  /* 0x00027800010d7983 */ /* 0x010f280000300800 */
[----:B------:R1:W-:Y:S02]  /*23d00*/  LDGSTS.E [R249+0x301f4], desc[UR22][R4.64], P4 ;  /* 0x301f400004f97fae */ /* 0x0003e4000a1a1016 */
[----:B-1----:R-:W-:-:S02]  /*23d10*/  SEL R5, RZ, 0x4, !P5 ;  /* 0x00000004ff057807 */ /* 0x002fc40006800000 */
[----:B------:R-:W-:Y:S02]  /*23d20*/  SEL R4, RZ, 0x4, !P6 ;  /* 0x00000004ff047807 */ /* 0x000fe40007000000 */
[----:B------:R-:W-:-:S04]  /*23d30*/  SEL R5, R5, RZ, !P2 ;  /* 0x000000ff05057207 */ /* 0x000fc80005000000 */
[----:B------:R-:W-:Y:S02]  /*23d40*/  ISETP.NE.U32.AND P5, PT, R5, RZ, PT ;  /* 0x000000ff0500720c */ /* 0x000fe40003fa5070 */
[----:B------:R-:W-:-:S04]  /*23d50*/  SEL R4, R4, RZ, !P2 ;  /* 0x000000ff04047207 */ /* 0x000fc80005000000 */
[----:B------:R-:W-:Y:S02]  /*23d60*/  ISETP.NE.U32.AND P4, PT, R4, RZ, PT ;  /* 0x000000ff0400720c */ /* 0x000fe40003f85070 */
[----:B-----5:R-:W-:-:S05]  /*23d70*/  IADD3 R12, P6, PT, R12, R2, RZ ;  /* 0x000000020c0c7210 */ /* 0x020fca0007fde0ff */
[----:B------:R-:W-:Y:S02]  /*23d80*/  IMAD.X R14, R14, 0x1, R0, P6 ;  /* 0x000000010e0e7824 */ /* 0x000fe400030e0600 */
[----:B------:R-:W-:Y:S01]  /*23d90*/  IMAD.MOV.U32 R4, RZ, RZ, R12 ;  /* 0x000000ffff047224 */ /* 0x000fe200078e000c */
[----:B--2---:R-:W-:Y:S01]  /*23da0*/  IADD3 R8, P6, PT, R8, R2, RZ ;  /* 0x0000000208087210 */ /* 0x004fe20007fde0ff */
[----:B------:R-:W-:Y:S01]  /*23db0*/  IMAD.MOV.U32 R5, RZ, RZ, R14 ;  /* 0x000000ffff057224 */ /* 0x000fe200078e000e */
[----:B------:R-:W-:Y:S03]  /*23dc0*/  STL [R1+0x228], R12 ;  /* 0x0002280c01007387 */ /* 0x000fe60000100800 */
[----:B------:R-:W-:Y:S01]  /*23dd0*/  IMAD.X R10, R10, 0x1, R0, P6 ;  /* 0x000000010a0a7824 */ /* 0x000fe200030e0600 */
[----:B------:R-:W-:Y:S04]  /*23de0*/  STL [R1+0x224], R14 ;  /* 0x0002240e01007387 */ /* 0x000fe80000100800 */
[----:B------:R1:W-:Y:S04]  /*23df0*/  LDGSTS.E [R249+0x301f8], desc[UR22][R4.64], P5 ;  /* 0x301f800004f97fae */ /* 0x0003e8000a9a1016 */
[----:B------:R2:W-:Y:S04]  /*23e00*/  STL [R1+0x230], R8 ;  /* 0x0002300801007387 */ /* 0x0005e80000100800 */
[----:B------:R5:W-:Y:S01]  /*23e10*/  STL [R1+0x22c], R10 ;  /* 0x00022c0a01007387 */ /* 0x000be20000100800 */
[----:B-1----:R-:W-:-:S03]  /*23e20*/  IMAD.MOV.U32 R4, RZ, RZ, R8 ;  /* 0x000000ffff047224 */ /* 0x002fc600078e0008 */
[----:B--2---:R-:W2:Y:S01]  /*23e30*/  LDL.LU R8, [R1+0x2b8] ;  /* 0x0002b80001087983 */ /* 0x004ea20000300800 */
[----:B------:R-:W-:-:S03]  /*23e40*/  IMAD.MOV.U32 R5, RZ, RZ, R10 ;  /* 0x000000ffff057224 */ /* 0x000fc600078e000a */
[----:B-----5:R-:W5:Y:S04]  /*23e50*/  LDL.LU R10, [R1+0x2f8] ;  /* 0x0002f800010a7983 */ /* 0x020f680000300800 */
[----:B------:R-:W5:Y:S04]  /*23e60*/  LDL.LU R14, [R1+0x2b4] ;  /* 0x0002b400010e7983 */ /* 0x000f680000300800 */
[----:B------:R-:W5:Y:S04]  /*23e70*/  LDL.LU R16, [R1+0x2f4] ;  /* 0x0002f40001107983 */ /* 0x000f680000300800 */
[----:B------:R1:W-:Y:S04]  /*23e80*/  LDGSTS.E [R249+0x301fc], desc[UR22][R4.64], P4 ;  /* 0x301fc00004f97fae */ /* 0x0003e8000a1a1016 */
[----:B------:R-:W5:Y:S04]  /*23e90*/  LDL.LU R17, [R1+0x334] ;  /* 0x0003340001117983 */ /* 0x000f680000300800 */
[----:B------:R-:W5:Y:S01]  /*23ea0*/  LDL.LU R12, [R1+0x338] ;  /* 0x00033800010c7983 */ /* 0x000f620000300800 */
[----:B-1----:R-:W-:Y:S01]  /*23eb0*/  IMAD R4, R250, -0x80, R11 ;  /* 0xffffff80fa047824 */ /* 0x002fe200078e020b */
[----:B------:R-:W-:-:S02]  /*23ec0*/  UIADD3 UR14, UPT, UPT, UR14, 0x1, URZ ;  /* 0x000000010e0e7890 */ /* 0x000fc4000fffe0ff */
[----:B------:R-:W5:Y:S02]  /*23ed0*/  LDL.LU R11, [R1+0x374] ;  /* 0x00037400010b7983 */ /* 0x000f640000300800 */
[----:B------:R-:W-:Y:S02]  /*23ee0*/  ISETP.GE.AND P4, PT, R133, R4, PT ;  /* 0x000000048500720c */ /* 0x000fe40003f86270 */
[----:B------:R-:W5:Y:S01]  /*23ef0*/  LDL.LU R7, [R1+0x378] ;  /* 0x0003780001077983 */ /* 0x000f620000300800 */
[----:B------:R-:W-:Y:S01]  /*23f00*/  UISETP.GT.AND UP1, UPT, UR14, 0x2, UPT ;  /* 0x000000020e00788c */ /* 0x000fe2000bf24270 */
[----:B------:R-:W-:Y:S02]  /*23f10*/  SEL R4, RZ, 0x4, P4 ;  /* 0x00000004ff047807 */ /* 0x000fe40002000000 */
[----:B------:R-:W0:Y:S01]  /*23f20*/  LDGDEPBAR ;  /* 0x00000000000079af */ /* 0x000e220000000000 */
[----:B------:R-:W-:Y:S01]  /*23f30*/  USEL UR14, UR14, URZ, !UP1 ;  /* 0x000000ff0e0e7287 */ /* 0x000fe2000c800000 */
[----:B------:R-:W-:-:S03]  /*23f40*/  SEL R4, R4, RZ, !P2 ;  /* 0x000000ff04047207 */ /* 0x000fc60005000000 */
[----:B------:R-:W-:Y:S01]  /*23f50*/  ULEA UR5, UR14, UR9, 0x10 ;  /* 0x000000090e057291 */ /* 0x000fe2000f8e80ff */
[----:B------:R-:W-:-:S05]  /*23f60*/  ISETP.NE.U32.AND P2, PT, R4, RZ, PT ;  /* 0x000000ff0400720c */ /* 0x000fca0003f45070 */
[----:B------:R-:W-:Y:S01]  /*23f70*/  VIADD R6, R3, UR5 ;  /* 0x0000000503067c36 */ /* 0x000fe20008000000 */
[----:B---3--:R-:W-:-:S05]  /*23f80*/  IADD3 R9, P4, PT, R9, R134, RZ ;  /* 0x0000008609097210 */ /* 0x008fca0007f9e0ff */
[--C-:B------:R-:W-:Y:S01]  /*23f90*/  IMAD.X R15, R15, 0x1, R135.reuse, P4 ;  /* 0x000000010f0f7824 */ /* 0x100fe200020e0687 */
[----:B----4-:R-:W-:Y:S01]  /*23fa0*/  IADD3 R13, P5, PT, R13, R134, RZ ;  /* 0x000000860d0d7210 */ /* 0x010fe20007fbe0ff */
[----:B------:R-:W-:Y:S04]  /*23fb0*/  STL [R1+0x238], R9 ;  /* 0x0002380901007387 */ /* 0x000fe80000100800 */
[----:B------:R-:W-:Y:S01]  /*23fc0*/  IMAD.X R18, R18, 0x1, R135, P5 ;  /* 0x0000000112127824 */ /* 0x000fe200028e0687 */
[----:B------:R1:W-:Y:S01]  /*23fd0*/  STL [R1+0x234], R15 ;  /* 0x0002340f01007387 */ /* 0x0003e20000100800 */
[----:B------:R-:W-:Y:S01]  /*23fe0*/  IMAD.MOV.U32 R4, RZ, RZ, R9 ;  /* 0x000000ffff047224 */ /* 0x000fe200078e0009 */
[----:B------:R-:W-:Y:S02]  /*23ff0*/  MOV R5, R15 ;  /* 0x0000000f00057202 */ /* 0x000fe40000000f00 */
[----:B------:R-:W-:Y:S04]  /*24000*/  STL [R1+0x278], R13 ;  /* 0x0002780d01007387 */ /* 0x000fe80000100800 */
[----:B------:R3:W-:Y:S04]  /*24010*/  STL [R1+0x274], R18 ;  /* 0x0002741201007387 */ /* 0x0007e80000100800 */
[----:B-1----:R-:W4:Y:S04]  /*24020*/  LDL.LU R15, [R1+0x3b8] ;  /* 0x0003b800010f7983 */ /* 0x002f280000300800 */
[----:B------:R1:W-:Y:S04]  /*24030*/  LDGSTS.E [R6], desc[UR22][R4.64], P2 ;  /* 0x0000000004067fae */ /* 0x0003e800091a1016 */
[----:B------:R-:W4:Y:S01]  /*24040*/  LDL.LU R9, [R1+0x3f8] ;  /* 0x0003f80001097983 */ /* 0x000f220000300800 */
[----:B-1----:R-:W-:-:S03]  /*24050*/  IMAD.MOV.U32 R5, RZ, RZ, R18 ;  /* 0x000000ffff057224 */ /* 0x002fc600078e0012 */
[----:B---3--:R-:W3:Y:S01]  /*24060*/  LDL.LU R18, [R1+0x3b4] ;  /* 0x0003b40001127983 */ /* 0x008ee20000300800 */
[----:B------:R-:W-:-:S03]  /*24070*/  IMAD.MOV.U32 R4, RZ, RZ, R13 ;  /* 0x000000ffff047224 */ /* 0x000fc600078e000d */
[----:B------:R-:W3:Y:S04]  /*24080*/  LDL.LU R13, [R1+0x3f4] ;  /* 0x0003f400010d7983 */ /* 0x000ee80000300800 */
[----:B------:R1:W-:Y:S01]  /*24090*/  LDGSTS.E [R6+0x400], desc[UR22][R4.64], P2 ;  /* 0x0040000004067fae */ /* 0x0003e200091a1016 */
[-C--:B--2---:R-:W-:Y:S02]  /*240a0*/  IADD3 R8, P4, PT, R8, R134.reuse, RZ ;  /* 0x0000008608087210 */ /* 0x084fe40007f9e0ff */
[----:B-----5:R-:W-:-:S03]  /*240b0*/  IADD3 R10, P5, PT, R10, R134, RZ ;  /* 0x000000860a0a7210 */ /* 0x020fc60007fbe0ff */
[--C-:B------:R-:W-:Y:S01]  /*240c0*/  IMAD.X R14, R14, 0x1, R135.reuse, P4 ;  /* 0x000000010e0e7824 */ /* 0x100fe200020e0687 */
[----:B------:R-:W-:Y:S01]  /*240d0*/  STL [R1+0x2b8], R8 ;  /* 0x0002b80801007387 */ /* 0x000fe20000100800 */
[----:B-1----:R-:W-:Y:S02]  /*240e0*/  IMAD.MOV.U32 R4, RZ, RZ, R8 ;  /* 0x000000ffff047224 */ /* 0x002fe400078e0008 */
[----:B------:R-:W-:Y:S01]  /*240f0*/  IMAD.X R16, R16, 0x1, R135, P5 ;  /* 0x0000000110107824 */ /* 0x000fe200028e0687 */
[----:B------:R1:W-:Y:S01]  /*24100*/  STL [R1+0x2b4], R14 ;  /* 0x0002b40e01007387 */ /* 0x0003e20000100800 */
[----:B------:R-:W-:-:S03]  /*24110*/  IMAD.MOV.U32 R5, RZ, RZ, R14 ;  /* 0x000000ffff057224 */ /* 0x000fc600078e000e */
[----:B------:R-:W-:Y:S04]  /*24120*/  STL [R1+0x2f8], R10 ;  /* 0x0002f80a01007387 */ /* 0x000fe80000100800 */
[----:B------:R2:W-:Y:S04]  /*24130*/  LDGSTS.E [R6+0x800], desc[UR22][R4.64], P2 ;  /* 0x0080000004067fae */ /* 0x0005e800091a1016 */
[----:B-1----:R-:W5:Y:S01]  /*24140*/  LDL.LU R14, [R1+0x438] ;  /* 0x00043800010e7983 */ /* 0x002f620000300800 */
[----:B------:R-:W-:-:S03]  /*24150*/  IADD3 R12, P4, PT, R12, R134, RZ ;  /* 0x000000860c0c7210 */ /* 0x000fc60007f9e0ff */
[----:B------:R1:W-:Y:S04]  /*24160*/  STL [R1+0x2f4], R16 ;  /* 0x0002f41001007387 */ /* 0x0003e80000100800 */
[----:B------:R-:W5:Y:S01]  /*24170*/  LDL.LU R8, [R1+0x478] ;  /* 0x0004780001087983 */ /* 0x000f620000300800 */
[----:B--2---:R-:W-:Y:S01]  /*24180*/  IMAD.MOV.U32 R5, RZ, RZ, R16 ;  /* 0x000000ffff057224 */ /* 0x004fe200078e0010 */
[----:B------:R-:W-:Y:S01]  /*24190*/  IADD3 R7, P5, PT, R7, R134, RZ ;  /* 0x0000008607077210 */ /* 0x000fe20007fbe0ff */
[----:B------:R-:W-:Y:S01]  /*241a0*/  IMAD.X R17, R17, 0x1, R135, P4 ;  /* 0x0000000111117824 */ /* 0x000fe200020e0687 */
[----:B-1----:R-:W2:Y:S01]  /*241b0*/  LDL.LU R16, [R1+0x434] ;  /* 0x0004340001107983 */ /* 0x002ea20000300800 */
[----:B------:R-:W-:-:S03]  /*241c0*/  IMAD.MOV.U32 R4, RZ, RZ, R10 ;  /* 0x000000ffff047224 */ /* 0x000fc600078e000a */
[----:B------:R-:W2:Y:S01]  /*241d0*/  LDL.LU R10, [R1+0x474] ;  /* 0x00047400010a7983 */ /* 0x000ea20000300800 */
[----:B------:R-:W-:-:S03]  /*241e0*/  IMAD.X R11, R11, 0x1, R135, P5 ;  /* 0x000000010b0b7824 */ /* 0x000fc600028e0687 */
[----:B------:R1:W-:Y:S04]  /*241f0*/  STL [R1+0x338], R12 ;  /* 0x0003380c01007387 */ /* 0x0003e80000100800 */
[----:B------:R1:W-:Y:S04]  /*24200*/  STL [R1+0x334], R17 ;  /* 0x0003341101007387 */ /* 0x0003e80000100800 */
[----:B------:R1:W-:Y:S04]  /*24210*/  STL [R1+0x378], R7 ;  /* 0x0003780701007387 */ /* 0x0003e80000100800 */
[----:B------:R-:W2:Y:S04]  /*24220*/  LDL.LU R19, [R1+0x4b8] ;  /* 0x0004b80001137983 */ /* 0x000ea80000300800 */
[----:B------:R1:W-:Y:S04]  /*24230*/  LDGSTS.E [R6+0xc00], desc[UR22][R4.64], P2 ;  /* 0x00c0000004067fae */ /* 0x0003e800091a1016 */
[----:B------:R1:W-:Y:S02]  /*24240*/  STL [R1+0x374], R11 ;  /* 0x0003740b01007387 */ /* 0x0003e40000100800 */
[----:B-1----:R-:W-:-:S02]  /*24250*/  IMAD.MOV.U32 R4, RZ, RZ, R12 ;  /* 0x000000ffff047224 */ /* 0x002fc400078e000c */
[----:B------:R-:W2:Y:S04]  /*24260*/  LDL.LU R12, [R1+0x4f8] ;  /* 0x0004f800010c7983 */ /* 0x000ea80000300800 */
[----:B------:R-:W2:Y:S01]  /*24270*/  LDL.LU R20, [R1+0x4b4] ;  /* 0x0004b40001147983 */ /* 0x000ea20000300800 */
[----:B------:R-:W-:-:S03]  /*24280*/  MOV R5, R17 ;  /* 0x0000001100057202 */ /* 0x000fc60000000f00 */
[----:B------:R-:W2:Y:S04]  /*24290*/  LDL.LU R17, [R1+0x4f4] ;  /* 0x0004f40001117983 */ /* 0x000ea80000300800 */
[----:B------:R1:W-:Y:S02]  /*242a0*/  LDGSTS.E [R6+0x1000], desc[UR22][R4.64], P2 ;  /* 0x0100000004067fae */ /* 0x0003e400091a1016 */
[----:B-1----:R-:W-:Y:S02]  /*242b0*/  IMAD.MOV.U32 R4, RZ, RZ, R7 ;  /* 0x000000ffff047224 */ /* 0x002fe400078e0007 */
[----:B------:R-:W-:Y:S01]  /*242c0*/  IMAD.MOV.U32 R5, RZ, RZ, R11 ;  /* 0x000000ffff057224 */ /* 0x000fe200078e000b */
[----:B------:R-:W2:Y:S04]  /*242d0*/  LDL.LU R7, [R1+0x538] ;  /* 0x0005380001077983 */ /* 0x000ea80000300800 */
[----:B------:R-:W2:Y:S04]  /*242e0*/  LDL.LU R11, [R1+0x578] ;  /* 0x00057800010b7983 */ /* 0x000ea80000300800 */
[----:B------:R1:W-:Y:S01]  /*242f0*/  LDGSTS.E [R6+0x1400], desc[UR22][R4.64], P2 ;  /* 0x0140000004067fae */ /* 0x0003e200091a1016 */
[----:B----4-:R-:W-:-:S05]  /*24300*/  IADD3 R15, P4, PT, R15, R134, RZ ;  /* 0x000000860f0f7210 */ /* 0x010fca0007f9e0ff */
[----:B------:R4:W-:Y:S01]  /*24310*/  STL [R1+0x3b8], R15 ;  /* 0x0003b80f01007387 */ /* 0x0009e20000100800 */
[----:B------:R-:W-:Y:S01]  /*24320*/  IADD3 R9, P5, PT, R9, R134, RZ ;  /* 0x0000008609097210 */ /* 0x000fe20007fbe0ff */
[----:B-1----:R-:W-:Y:S02]  /*24330*/  IMAD.MOV.U32 R4, RZ, RZ, R15 ;  /* 0x000000ffff047224 */ /* 0x002fe400078e000f */
[--C-:B---3--:R-:W-:Y:S02]  /*24340*/  IMAD.X R18, R18, 0x1, R135.reuse, P4 ;  /* 0x0000000112127824 */ /* 0x108fe400020e0687 */
[----:B------:R-:W-:-:S03]  /*24350*/  IMAD.X R13, R13, 0x1, R135, P5 ;  /* 0x000000010d0d7824 */ /* 0x000fc600028e0687 */
[----:B------:R1:W-:Y:S04]  /*24360*/  STL [R1+0x3b4], R18 ;  /* 0x0003b41201007387 */ /* 0x0003e80000100800 */
[----:B------:R3:W-:Y:S04]  /*24370*/  STL [R1+0x3f8], R9 ;  /* 0x0003f80901007387 */ /* 0x0007e80000100800 */
[----:B----4-:R-:W4:Y:S01]  /*24380*/  LDL.LU R15, [R1+0x534] ;  /* 0x00053400010f7983 */ /* 0x010f220000300800 */
[----:B------:R-:W-:-:S03]  /*24390*/  IMAD.MOV.U32 R5, RZ, RZ, R18 ;  /* 0x000000ffff057224 */ /* 0x000fc600078e0012 */
[----:B------:R3:W-:Y:S04]  /*243a0*/  STL [R1+0x3f4], R13 ;  /* 0x0003f40d01007387 */ /* 0x0007e80000100800 */
[----:B-1----:R-:W4:Y:S04]  /*243b0*/  LDL.LU R18, [R1+0x574] ;  /* 0x0005740001127983 */ /* 0x002f280000300800 */
[----:B------:R1:W-:Y:S02]  /*243c0*/  LDGSTS.E [R6+0x1800], desc[UR22][R4.64], P2 ;  /* 0x0180000004067fae */ /* 0x0003e400091a1016 */
[----:B-1----:R-:W-:-:S02]  /*243d0*/  IMAD.MOV.U32 R4, RZ, RZ, R9 ;  /* 0x000000ffff047224 */ /* 0x002fc400078e0009 */
[----:B------:R-:W-:Y:S01]  /*243e0*/  IMAD.MOV.U32 R5, RZ, RZ, R13 ;  /* 0x000000ffff057224 */ /* 0x000fe200078e000d */
[----:B---3--:R-:W3:Y:S04]  /*243f0*/  LDL.LU R9, [R1+0x5b8] ;  /* 0x0005b80001097983 */ /* 0x008ee80000300800 */
[----:B------:R-:W3:Y:S04]  /*24400*/  LDL.LU R13, [R1+0x5f8] ;  /* 0x0005f800010d7983 */ /* 0x000ee80000300800 */
[----:B------:R1:W-:Y:S01]  /*24410*/  LDGSTS.E [R6+0x1c00], desc[UR22][R4.64], P2 ;  /* 0x01c0000004067fae */ /* 0x0003e200091a1016 */
[----:B-----5:R-:W-:-:S05]  /*24420*/  IADD3 R14, P4, PT, R14, R134, RZ ;  /* 0x000000860e0e7210 */ /* 0x020fca0007f9e0ff */
[----:B------:R5:W-:Y:S01]  /*24430*/  STL [R1+0x438], R14 ;  /* 0x0004380e01007387 */ /* 0x000be20000100800 */
[----:B------:R-:W-:Y:S01]  /*24440*/  IADD3 R8, P5, PT, R8, R134, RZ ;  /* 0x0000008608087210 */ /* 0x000fe20007fbe0ff */
[--C-:B--2---:R-:W-:Y:S02]  /*24450*/  IMAD.X R16, R16, 0x1, R135.reuse, P4 ;  /* 0x0000000110107824 */ /* 0x104fe400020e0687 */
[----:B-1----:R-:W-:Y:S02]  /*24460*/  IMAD.MOV.U32 R4, RZ, RZ, R14 ;  /* 0x000000ffff047224 */ /* 0x002fe400078e000e */
[----:B------:R-:W-:Y:S01]  /*24470*/  IMAD.X R10, R10, 0x1, R135, P5 ;  /* 0x000000010a0a7824 */ /* 0x000fe200028e0687 */
[----:B------:R1:W-:Y:S01]  /*24480*/  STL [R1+0x434], R16 ;  /* 0x0004341001007387 */ /* 0x0003e20000100800 */
[----:B------:R-:W-:-:S03]  /*24490*/  MOV R5, R16 ;  /* 0x0000001000057202 */ /* 0x000fc60000000f00 */
[----:B------:R2:W-:Y:S04]  /*244a0*/  STL [R1+0x478], R8 ;  /* 0x0004780801007387 */ /* 0x0005e80000100800 */
[----:B-----5:R-:W5:Y:S04]  /*244b0*/  LDL.LU R14, [R1+0x5b4] ;  /* 0x0005b400010e7983 */ /* 0x020f680000300800 */
[----:B------:R1:W-:Y:S01]  /*244c0*/  STL [R1+0x474], R10 ;  /* 0x0004740a01007387 */ /* 0x0003e20000100800 */
[----:B------:R-:W-:-:S03]  /*244d0*/  IADD3 R19, P4, PT, R19, R134, RZ ;  /* 0x0000008613137210 */ /* 0x000fc60007f9e0ff */
[----:B------:R2:W-:Y:S04]  /*244e0*/  LDGSTS.E [R6+0x2000], desc[UR22][R4.64], P2 ;  /* 0x0200000004067fae */ /* 0x0005e800091a1016 */
[----:B-1----:R-:W5:Y:S01]  /*244f0*/  LDL.LU R16, [R1+0x5f4] ;  /* 0x0005f40001107983 */ /* 0x002f620000300800 */
[----:B--2---:R-:W-:Y:S02]  /*24500*/  IMAD.MOV.U32 R4, RZ, RZ, R8 ;  /* 0x000000ffff047224 */ /* 0x004fe400078e0008 */
[----:B------:R-:W-:Y:S01]  /*24510*/  IMAD.MOV.U32 R5, RZ, RZ, R10 ;  /* 0x000000ffff057224 */ /* 0x000fe200078e000a */
[----:B------:R-:W2:Y:S01]  /*24520*/  LDL.LU R8, [R1+0x240] ;  /* 0x0002400001087983 */ /* 0x000ea20000300800 */
[----:B------:R-:W-:-:S03]  /*24530*/  IADD3 R12, P5, PT, R12, R134, RZ ;  /* 0x000000860c0c7210 */ /* 0x000fc60007fbe0ff */
[----:B------:R1:W-:Y:S01]  /*24540*/  LDGSTS.E [R6+0x2400], desc[UR22][R4.64], P2 ;  /* 0x0240000004067fae */ /* 0x0003e200091a1016 */
[----:B------:R-:W-:-:S03]  /*24550*/  IMAD.X R20, R20, 0x1, R135, P4 ;  /* 0x0000000114147824 */ /* 0x000fc600020e0687 */
[----:B------:R-:W2:Y:S01]  /*24560*/  LDL.LU R10, [R1+0x280] ;  /* 0x00028000010a7983 */ /* 0x000ea20000300800 */
[----:B------:R-:W-:-:S03]  /*24570*/  IMAD.X R17, R17, 0x1, R135, P5 ;  /* 0x0000000111117824 */ /* 0x000fc600028e0687 */
[----:B------:R-:W-:Y:S01]  /*24580*/  STL [R1+0x4b8], R19 ;  /* 0x0004b81301007387 */ /* 0x000fe20000100800 */
[----:B-1----:R-:W-:Y:S02]  /*24590*/  IMAD.MOV.U32 R4, RZ, RZ, R19 ;  /* 0x000000ffff047224 */ /* 0x002fe400078e0013 */
[----:B------:R-:W-:Y:S01]  /*245a0*/  IMAD.MOV.U32 R5, RZ, RZ, R20 ;  /* 0x000000ffff057224 */ /* 0x000fe200078e0014 */
[----:B------:R-:W-:Y:S04]  /*245b0*/  STL [R1+0x4b4], R20 ;  /* 0x0004b41401007387 */ /* 0x000fe80000100800 */
[----:B------:R1:W-:Y:S04]  /*245c0*/  STL [R1+0x4f8], R12 ;  /* 0x0004f80c01007387 */ /* 0x0003e80000100800 */
[----:B------:R1:W-:Y:S04]  /*245d0*/  LDGSTS.E [R6+0x2800], desc[UR22][R4.64], P2 ;  /* 0x0280000004067fae */ /* 0x0003e800091a1016 */
[----:B------:R1:W-:Y:S01]  /*245e0*/  STL [R1+0x4f4], R17 ;  /* 0x0004f41101007387 */ /* 0x0003e20000100800 */
[----:B------:R-:W-:Y:S01]  /*245f0*/  IADD3 R7, P4, PT, R7, R134, RZ ;  /* 0x0000008607077210 */ /* 0x000fe20007f9e0ff */
[----:B-1----:R-:W-:-:S02]  /*24600*/  IMAD.MOV.U32 R4, RZ, RZ, R12 ;  /* 0x000000ffff047224 */ /* 0x002fc400078e000c */
[----:B------:R-:W2:Y:S01]  /*24610*/  LDL.LU R12, [R1+0x23c] ;  /* 0x00023c00010c7983 */ /* 0x000ea20000300800 */
[----:B------:R-:W-:-:S03]  /*24620*/  IMAD.MOV.U32 R5, RZ, RZ, R17 ;  /* 0x000000ffff057224 */ /* 0x000fc600078e0011 */
[----:B------:R-:W2:Y:S01]  /*24630*/  LDL.LU R17, [R1+0x27c] ;  /* 0x00027c0001117983 */ /* 0x000ea20000300800 */
[----:B------:R-:W-:-:S03]  /*24640*/  IADD3 R11, P5, PT, R11, R134, RZ ;  /* 0x000000860b0b7210 */ /* 0x000fc60007fbe0ff */
[----:B------:R1:W-:Y:S04]  /*24650*/  LDGSTS.E [R6+0x2c00], desc[UR22][R4.64], P2 ;  /* 0x02c0000004067fae */ /* 0x0003e800091a1016 */
[----:B------:R4:W-:Y:S01]  /*24660*/  STL [R1+0x538], R7 ;  /* 0x0005380701007387 */ /* 0x0009e20000100800 */
[----:B-1----:R-:W-:Y:S02]  /*24670*/  IMAD.MOV.U32 R4, RZ, RZ, R7 ;  /* 0x000000ffff047224 */ /* 0x002fe400078e0007 */
[----:B----4-:R-:W-:-:S05]  /*24680*/  IMAD.X R15, R15, 0x1, R135, P4 ;  /* 0x000000010f0f7824 */ /* 0x010fca00020e0687 */
[----:B------:R1:W-:Y:S01]  /*24690*/  STL [R1+0x534], R15 ;  /* 0x0005340f01007387 */ /* 0x0003e20000100800 */
[----:B------:R-:W-:Y:S01]  /*246a0*/  MOV R5, R15 ;  /* 0x0000000f00057202 */ /* 0x000fe20000000f00 */
[----:B------:R-:W-:Y:S02]  /*246b0*/  IMAD.X R18, R18, 0x1, R135, P5 ;  /* 0x0000000112127824 */ /* 0x000fe400028e0687 */
[----:B------:R4:W-:Y:S04]  /*246c0*/  STL [R1+0x578], R11 ;  /* 0x0005780b01007387 */ /* 0x0009e80000100800 */
[----:B------:R-:W2:Y:S04]  /*246d0*/  LDL.LU R7, [R1+0x2c0] ;  /* 0x0002c00001077983 */ /* 0x000ea80000300800 */
[----:B------:R3:W-:Y:S04]  /*246e0*/  STL [R1+0x574], R18 ;  /* 0x0005741201007387 */ /* 0x0007e80000100800 */
[----:B------:R3:W-:Y:S04]  /*246f0*/  LDGSTS.E [R6+0x3000], desc[UR22][R4.64], P2 ;  /* 0x0300000004067fae */ /* 0x0007e800091a1016 */
[----:B-1----:R-:W2:Y:S01]  /*24700*/  LDL.LU R15, [R1+0x300] ;  /* 0x00030000010f7983 */ /* 0x002ea20000300800 */
[----:B---3--:R-:W-:-:S03]  /*24710*/  IMAD.MOV.U32 R4, RZ, RZ, R11 ;  /* 0x000000ffff047224 */ /* 0x008fc600078e000b */
[----:B----4-:R-:W3:Y:S01]  /*24720*/  LDL.LU R11, [R1+0x2bc] ;  /* 0x0002bc00010b7983 */ /* 0x010ee20000300800 */
[----:B------:R-:W-:-:S03]  /*24730*/  IMAD.MOV.U32 R5, RZ, RZ, R18 ;  /* 0x000000ffff057224 */ /* 0x000fc600078e0012 */
[----:B------:R-:W4:Y:S01]  /*24740*/  LDL.LU R18, [R1+0x2fc] ;  /* 0x0002fc0001127983 */ /* 0x000f220000300800 */
[-C--:B------:R-:W-:Y:S02]  /*24750*/  IADD3 R9, P4, PT, R9, R134.reuse, RZ ;  /* 0x0000008609097210 */ /* 0x080fe40007f9e0ff */
[----:B------:R-:W-:Y:S01]  /*24760*/  IADD3 R13, P5, PT, R13, R134, RZ ;  /* 0x000000860d0d7210 */ /* 0x000fe20007fbe0ff */
[----:B------:R1:W-:Y:S04]  /*24770*/  LDGSTS.E [R6+0x3400], desc[UR22][R4.64], P2 ;  /* 0x0340000004067fae */ /* 0x0003e800091a1016 */
[----:B------:R-:W-:Y:S01]  /*24780*/  STL [R1+0x5b8], R9 ;  /* 0x0005b80901007387 */ /* 0x000fe20000100800 */
[----:B-1----:R-:W-:Y:S02]  /*24790*/  IMAD.MOV.U32 R4, RZ, RZ, R9 ;  /* 0x000000ffff047224 */ /* 0x002fe400078e0009 */
[----:B-----5:R-:W-:-:S04]  /*247a0*/  IMAD.X R14, R14, 0x1, R135, P4 ;  /* 0x000000010e0e7824 */ /* 0x020fc800020e0687 */
[----:B------:R-:W-:Y:S01]  /*247b0*/  IMAD.MOV.U32 R5, RZ, RZ, R14 ;  /* 0x000000ffff057224 */ /* 0x000fe200078e000e */
[----:B------:R1:W-:Y:S04]  /*247c0*/  STL [R1+0x5b4], R14 ;  /* 0x0005b40e01007387 */ /* 0x0003e80000100800 */
[----:B------:R-:W-:Y:S01]  /*247d0*/  STL [R1+0x5f8], R13 ;  /* 0x0005f80d01007387 */ /* 0x000fe20000100800 */
[----:B------:R-:W-:-:S03]  /*247e0*/  IMAD.X R16, R16, 0x1, R135, P5 ;  /* 0x0000000110107824 */ /* 0x000fc600028e0687 */
[----:B------:R5:W-:Y:S04]  /*247f0*/  LDGSTS.E [R6+0x3800], desc[UR22][R4.64], P2 ;  /* 0x0380000004067fae */ /* 0x000be800091a1016 */
[----:B-1----:R-:W4:Y:S04]  /*24800*/  LDL.LU R14, [R1+0x340] ;  /* 0x00034000010e7983 */ /* 0x002f280000300800 */
[----:B------:R1:W-:Y:S01]  /*24810*/  STL [R1+0x5f4], R16 ;  /* 0x0005f41001007387 */ /* 0x0003e20000100800 */
[----:B--2---:R-:W-:-:S03]  /*24820*/  IADD3 R8, P4, PT, R8, R134, RZ ;  /* 0x0000008608087210 */ /* 0x004fc60007f9e0ff */
[----:B------:R-:W2:Y:S01]  /*24830*/  LDL.LU R9, [R1+0x380] ;  /* 0x0003800001097983 */ /* 0x000ea20000300800 */
[----:B-----5:R-:W-:Y:S02]  /*24840*/  IMAD.MOV.U32 R4, RZ, RZ, R13 ;  /* 0x000000ffff047224 */ /* 0x020fe400078e000d */
[----:B------:R-:W-:Y:S02]  /*24850*/  IMAD.MOV.U32 R5, RZ, RZ, R16 ;  /* 0x000000ffff057224 */ /* 0x000fe400078e0010 */
[----:B-1----:R-:W5:Y:S01]  /*24860*/  LDL.LU R16, [R1+0x33c] ;  /* 0x00033c0001107983 */ /* 0x002f620000300800 */
[----:B------:R-:W-:-:S03]  /*24870*/  IADD3 R10, P5, PT, R10, R134, RZ ;  /* 0x000000860a0a7210 */ /* 0x000fc60007fbe0ff */
[----:B------:R1:W-:Y:S04]  /*24880*/  LDGSTS.E [R6+0x3c00], desc[UR22][R4.64], P2 ;  /* 0x03c0000004067fae */ /* 0x0003e800091a1016 */
[----:B------:R-:W5:Y:S04]  /*24890*/  LDL.LU R13, [R1+0x37c] ;  /* 0x00037c00010d7983 */ /* 0x000f680000300800 */
[----:B------:R-:W-:Y:S01]  /*248a0*/  STL [R1+0x240], R8 ;  /* 0x0002400801007387 */ /* 0x000fe20000100800 */
[----:B-1----:R-:W-:-:S03]  /*248b0*/  LOP3.LUT R6, R3, 0x10, RZ, 0x3c, !PT ;  /* 0x0000001003067812 */ /* 0x002fc600078e3cff */
[----:B------:R-:W-:Y:S01]  /*248c0*/  STL [R1+0x280], R10 ;  /* 0x0002800a01007387 */ /* 0x000fe20000100800 */
[----:B------:R-:W-:Y:S01]  /*248d0*/  MOV R4, R8 ;  /* 0x0000000800047202 */ /* 0x000fe20000000f00 */
[----:B------:R-:W-:Y:S02]  /*248e0*/  VIADD R6, R6, UR5 ;  /* 0x0000000506067c36 */ /* 0x000fe40008000000 */
[----:B------:R-:W-:-:S04]  /*248f0*/  IMAD.X R12, R12, 0x1, R135, P4 ;  /* 0x000000010c0c7824 */ /* 0x000fc800020e0687 */
[----:B------:R-:W-:Y:S01]  /*24900*/  IMAD.MOV.U32 R5, RZ, RZ, R12 ;  /* 0x000000ffff057224 */ /* 0x000fe200078e000c */
[----:B------:R1:W-:Y:S01]  /*24910*/  STL [R1+0x23c], R12 ;  /* 0x00023c0c01007387 */ /* 0x0003e20000100800 */
[----:B------:R-:W-:-:S03]  /*24920*/  IMAD.X R17, R17, 0x1, R135, P5 ;  /* 0x0000000111117824 */ /* 0x000fc600028e0687 */
[----:B------:R1:W-:Y:S04]  /*24930*/  LDGSTS.E [R6+0x80], desc[UR22][R4.64], P2 ;  /* 0x0008000004067fae */ /* 0x0003e800091a1016 */
[----:B-1----:R-:W5:Y:S04]  /*24940*/  LDL.LU R12, [R1+0x3c0] ;  /* 0x0003c000010c7983 */ /* 0x002f680000300800 */
[----:B------:R-:W5:Y:S01]  /*24950*/  LDL.LU R8, [R1+0x400] ;  /* 0x0004000001087983 */ /* 0x000f620000300800 */
[----:B------:R-:W-:-:S03]  /*24960*/  IMAD.MOV.U32 R5, RZ, RZ, R17 ;  /* 0x000000ffff057224 */ /* 0x000fc600078e0011 */
[----:B------:R1:W-:Y:S01]  /*24970*/  STL [R1+0x27c], R17 ;  /* 0x00027c1101007387 */ /* 0x0003e20000100800 */
[----:B------:R-:W-:-:S05]  /*24980*/  IMAD.MOV.U32 R4, RZ, RZ, R10 ;  /* 0x000000ffff047224 */ /* 0x000fca00078e000a */
[----:B------:R1:W-:Y:S04]  /*24990*/  LDGSTS.E [R6+0x480], desc[UR22][R4.64], P2 ;  /* 0x0048000004067fae */ /* 0x0003e800091a1016 */
[----:B-1----:R-:W5:Y:S04]  /*249a0*/  LDL.LU R17, [R1+0x3bc] ;  /* 0x0003bc0001117983 */ /* 0x002f680000300800 */
[----:B------:R-:W5:Y:S01]  /*249b0*/  LDL.LU R10, [R1+0x3fc] ;  /* 0x0003fc00010a7983 */ /* 0x000f620000300800 */
[----:B------:R-:W-:-:S05]  /*249c0*/  IADD3 R7, P4, PT, R7, R134, RZ ;  /* 0x0000008607077210 */ /* 0x000fca0007f9e0ff */
[----:B------:R-:W-:Y:S01]  /*249d0*/  STL [R1+0x2c0], R7 ;  /* 0x0002c00701007387 */ /* 0x000fe20000100800 */
[----:B------:R-:W-:Y:S01]  /*249e0*/  IMAD.MOV.U32 R4, RZ, RZ, R7 ;  /* 0x000000ffff047224 */ /* 0x000fe200078e0007 */
[----:B------:R-:W-:Y:S01]  /*249f0*/  IADD3 R15, P5, PT, R15, R134, RZ ;  /* 0x000000860f0f7210 */ /* 0x000fe20007fbe0ff */
[----:B---3--:R-:W-:-:S04]  /*24a00*/  IMAD.X R11, R11, 0x1, R135, P4 ;  /* 0x000000010b0b7824 */ /* 0x008fc800020e0687 */
[----:B----4-:R-:W-:Y:S01]  /*24a10*/  IMAD.X R18, R18, 0x1, R135, P5 ;  /* 0x0000000112127824 */ /* 0x010fe200028e0687 */
[----:B------:R1:W-:Y:S01]  /*24a20*/  STL [R1+0x2bc], R11 ;  /* 0x0002bc0b01007387 */ /* 0x0003e20000100800 */
[----:B------:R-:W-:-:S03]  /*24a30*/  IMAD.MOV.U32 R5, RZ, RZ, R11 ;  /* 0x000000ffff057224 */ /* 0x000fc600078e000b */
[----:B------:R-:W-:Y:S04]  /*24a40*/  STL [R1+0x300], R15 ;  /* 0x0003000f01007387 */ /* 0x000fe80000100800 */
[----:B------:R3:W-:Y:S04]  /*24a50*/  LDGSTS.E [R6+0x880], desc[UR22][R4.64], P2 ;  /* 0x0088000004067fae */ /* 0x0007e800091a1016 */
[----:B-1----:R-:W4:Y:S04]  /*24a60*/  LDL.LU R11, [R1+0x440] ;  /* 0x00044000010b7983 */ /* 0x002f280000300800 */
[----:B------:R1:W-:Y:S04]  /*24a70*/  STL [R1+0x2fc], R18 ;  /* 0x0002fc1201007387 */ /* 0x0003e80000100800 */
[----:B------:R-:W4:Y:S01]  /*24a80*/  LDL.LU R7, [R1+0x480] ;  /* 0x0004800001077983 */ /* 0x000f220000300800 */
[----:B---3--:R-:W-:-:S03]  /*24a90*/  IMAD.MOV.U32 R5, RZ, RZ, R18 ;  /* 0x000000ffff057224 */ /* 0x008fc600078e0012 */
[----:B-1----:R-:W3:Y:S01]  /*24aa0*/  LDL.LU R18, [R1+0x43c] ;  /* 0x00043c0001127983 */ /* 0x002ee20000300800 */
[----:B------:R-:W-:-:S03]  /*24ab0*/  IMAD.MOV.U32 R4, RZ, RZ, R15 ;  /* 0x000000ffff047224 */ /* 0x000fc600078e000f */
[----:B------:R-:W3:Y:S04]  /*24ac0*/  LDL.LU R15, [R1+0x47c] ;  /* 0x00047c00010f7983 */ /* 0x000ee80000300800 */
[----:B------:R1:W-:Y:S01]  /*24ad0*/  LDGSTS.E [R6+0xc80], desc[UR22][R4.64], P2 ;  /* 0x00c8000004067fae */ /* 0x0003e200091a1016 */
[-C--:B------:R-:W-:Y:S02]  /*24ae0*/  IADD3 R14, P4, PT, R14, R134.reuse, RZ ;  /* 0x000000860e0e7210 */ /* 0x080fe40007f9e0ff */
[----:B--2---:R-:W-:-:S03]  /*24af0*/  IADD3 R9, P5, PT, R9, R134, RZ ;  /* 0x0000008609097210 */ /* 0x004fc60007fbe0ff */
[----:B------:R2:W-:Y:S01]  /*24b00*/  STL [R1+0x340], R14 ;  /* 0x0003400e01007387 */ /* 0x0005e20000100800 */
[----:B-----5:R-:W-:-:S05]  /*24b10*/  IMAD.X R16, R16, 0x1, R135, P4 ;  /* 0x0000000110107824 */ /* 0x020fca00020e0687 */
[----:B------:R5:W-:Y:S01]  /*24b20*/  STL [R1+0x33c], R16 ;  /* 0x00033c1001007387 */ /* 0x000be20000100800 */
[----:B------:R-:W-:-:S03]  /*24b30*/  IMAD.X R13, R13, 0x1, R135, P5 ;  /* 0x000000010d0d7824 */ /* 0x000fc600028e0687 */
[----:B------:R2:W-:Y:S01]  /*24b40*/  STL [R1+0x380], R9 ;  /* 0x0003800901007387 */ /* 0x0005e20000100800 */
[----:B-1----:R-:W-:-:S03]  /*24b50*/  MOV R4, R14 ;  /* 0x0000000e00047202 */ /* 0x002fc60000000f00 */
[----:B------:R-:W3:Y:S01]  /*24b60*/  LDL.LU R19, [R1+0x4c0] ;  /* 0x0004c00001137983 */ /* 0x000ee20000300800 */
[----:B------:R-:W-:-:S03]  /*24b70*/  IMAD.MOV.U32 R5, RZ, RZ, R16 ;  /* 0x000000ffff057224 */ /* 0x000fc600078e0010 */
[----:B------:R1:W-:Y:S04]  /*24b80*/  STL [R1+0x37c], R13 ;  /* 0x00037c0d01007387 */ /* 0x0003e80000100800 */
[----:B--2---:R-:W2:Y:S04]  /*24b90*/  LDL.LU R14, [R1+0x500] ;  /* 0x00050000010e7983 */ /* 0x004ea80000300800 */
[----:B------:R-:W2:Y:S04]  /*24ba0*/  LDL.LU R20, [R1+0x4bc] ;  /* 0x0004bc0001147983 */ /* 0x000ea80000300800 */
[----:B------:R1:W-:Y:S04]  /*24bb0*/  LDGSTS.E [R6+0x1080], desc[UR22][R4.64], P2 ;  /* 0x0108000004067fae */ /* 0x0003e800091a1016 */
[----:B-----5:R-:W5:Y:S01]  /*24bc0*/  LDL.LU R16, [R1+0x4fc] ;  /* 0x0004fc0001107983 */ /* 0x020f620000300800 */
[----:B-1----:R-:W-:-:S02]  /*24bd0*/  IMAD.MOV.U32 R4, RZ, RZ, R9 ;  /* 0x000000ffff047224 */ /* 0x002fc400078e0009 */
[----:B------:R-:W-:Y:S01]  /*24be0*/  IMAD.MOV.U32 R5, RZ, RZ, R13 ;  /* 0x000000ffff057224 */ /* 0x000fe200078e000d */
[----:B------:R-:W5:Y:S01]  /*24bf0*/  LDL.LU R9, [R1+0x540] ;  /* 0x0005400001097983 */ /* 0x000f620000300800 */
[----:B------:R-:W-:-:S03]  /*24c00*/  IADD3 R12, P4, PT, R12, R134, RZ ;  /* 0x000000860c0c7210 */ /* 0x000fc60007f9e0ff */
[----:B------:R-:W5:Y:S01]  /*24c10*/  LDL.LU R13, [R1+0x580] ;  /* 0x00058000010d7983 */ /* 0x000f620000300800 */
[----:B------:R-:W-:-:S03]  /*24c20*/  IADD3 R8, P5, PT, R8, R134, RZ ;  /* 0x0000008608087210 */ /* 0x000fc60007fbe0ff */
[----:B------:R1:W-:Y:S04]  /*24c30*/  STL [R1+0x3c0], R12 ;  /* 0x0003c00c01007387 */ /* 0x0003e80000100800 */
[----:B------:R1:W-:Y:S01]  /*24c40*/  LDGSTS.E [R6+0x1480], desc[UR22][R4.64], P2 ;  /* 0x0148000004067fae */ /* 0x0003e200091a1016 */
[----:B------:R-:W-:Y:S02]  /*24c50*/  IMAD.X R17, R17, 0x1, R135, P4 ;  /* 0x0000000111117824 */ /* 0x000fe400020e0687 */
[----:B-1----:R-:W-:-:S03]  /*24c60*/  IMAD.MOV.U32 R4, RZ, RZ, R12 ;  /* 0x000000ffff047224 */ /* 0x002fc600078e000c */
[----:B------:R1:W-:Y:S01]  /*24c70*/  STL [R1+0x3bc], R17 ;  /* 0x0003bc1101007387 */ /* 0x0003e20000100800 */
[----:B------:R-:W-:-:S03]  /*24c80*/  IMAD.X R10, R10, 0x1, R135, P5 ;  /* 0x000000010a0a7824 */ /* 0x000fc600028e0687 */
[----:B------:R1:W-:Y:S04]  /*24c90*/  STL [R1+0x400], R8 ;  /* 0x0004000801007387 */ /* 0x0003e80000100800 */
[----:B------:R-:W5:Y:S01]  /*24ca0*/  LDL.LU R12, [R1+0x53c] ;  /* 0x00053c00010c7983 */ /* 0x000f620000300800 */
[----:B------:R-:W-:-:S03]  /*24cb0*/  IMAD.MOV.U32 R5, RZ, RZ, R17 ;  /* 0x000000ffff057224 */ /* 0x000fc600078e0011 */
[----:B------:R1:W-:Y:S04]  /*24cc0*/  STL [R1+0x3fc], R10 ;  /* 0x0003fc0a01007387 */ /* 0x0003e80000100800 */
[----:B-1----:R-:W5:Y:S04]  /*24cd0*/  LDL.LU R17, [R1+0x57c] ;  /* 0x00057c0001117983 */ /* 0x002f680000300800 */
[----:B------:R1:W-:Y:S02]  /*24ce0*/  LDGSTS.E [R6+0x1880], desc[UR22][R4.64], P2 ;  /* 0x0188000004067fae */ /* 0x0003e400091a1016 */
[----:B-1----:R-:W-:-:S02]  /*24cf0*/  IMAD.MOV.U32 R4, RZ, RZ, R8 ;  /* 0x000000ffff047224 */ /* 0x002fc400078e0008 */
[----:B------:R-:W-:Y:S01]  /*24d00*/  IMAD.MOV.U32 R5, RZ, RZ, R10 ;  /* 0x000000ffff057224 */ /* 0x000fe200078e000a */
[----:B------:R-:W5:Y:S04]  /*24d10*/  LDL.LU R8, [R1+0x5c0] ;  /* 0x0005c00001087983 */ /* 0x000f680000300800 */
[----:B------:R-:W5:Y:S04]  /*24d20*/  LDL.LU R10, [R1+0x600] ;  /* 0x00060000010a7983 */ /* 0x000f680000300800 */
[----:B------:R1:W-:Y:S01]  /*24d30*/  LDGSTS.E [R6+0x1c80], desc[UR22][R4.64], P2 ;  /* 0x01c8000004067fae */ /* 0x0003e200091a1016 */
[----:B----4-:R-:W-:-:S05]  /*24d40*/  IADD3 R11, P4, PT, R11, R134, RZ ;  /* 0x000000860b0b7210 */ /* 0x010fca0007f9e0ff */
[----:B------:R4:W-:Y:S01]  /*24d50*/  STL [R1+0x440], R11 ;  /* 0x0004400b01007387 */ /* 0x0009e20000100800 */
[----:B------:R-:W-:Y:S01]  /*24d60*/  IADD3 R7, P5, PT, R7, R134, RZ ;  /* 0x0000008607077210 */ /* 0x000fe20007fbe0ff */
[----:B---3--:R-:W-:Y:S01]  /*24d70*/  IMAD.X R18, R18, 0x1, R135, P4 ;  /* 0x0000000112127824 */ /* 0x008fe200020e0687 */
[----:B-1----:R-:W-:-:S03]  /*24d80*/  MOV R4, R11 ;  /* 0x0000000b00047202 */ /* 0x002fc60000000f00 */
[----:B------:R-:W-:Y:S01]  /*24d90*/  IMAD.X R15, R15, 0x1, R135, P5 ;  /* 0x000000010f0f7824 */ /* 0x000fe200028e0687 */
        /* <DEDUP_REMOVED lines=10> */
[----:B------:R1:W-:Y:S04]  /*24e40*/  LDGSTS.E [R6+0x2480], desc[UR22][R4.64], P2 ;  /* 0x0248000004067fae */ /* 0x0003e800091a1016 */
[----:B------:R-:W3:Y:S01]  /*24e50*/  LDL.LU R15, [R1+0x288] ;  /* 0x00028800010f7983 */ /* 0x000ee20000300800 */
[----:B------:R-:W-:-:S02]  /*24e60*/  IADD3 R19, P4, PT, R19, R134, RZ ;  /* 0x0000008613137210 */ /* 0x000fc40007f9e0ff */
[----:B--2---:R-:W-:-:S03]  /*24e70*/  IADD3 R14, P5, PT, R14, R134, RZ ;  /* 0x000000860e0e7210 */ /* 0x004fc60007fbe0ff */
[----:B------:R-:W-:Y:S02]  /*24e80*/  IMAD.X R20, R20, 0x1, R135, P4 ;  /* 0x0000000114147824 */ /* 0x000fe400020e0687 */
[----:B-1----:R-:W-:Y:S02]  /*24e90*/  IMAD.MOV.U32 R4, RZ, RZ, R19 ;  /* 0x000000ffff047224 */ /* 0x002fe400078e0013 */
[----:B------:R-:W-:Y:S01]  /*24ea0*/  IMAD.MOV.U32 R5, RZ, RZ, R20 ;  /* 0x000000ffff057224 */ /* 0x000fe200078e0014 */
[----:B------:R-:W-:Y:S01]  /*24eb0*/  STL [R1+0x4c0], R19 ;  /* 0x0004c01301007387 */ /* 0x000fe20000100800 */
[----:B-----5:R-:W-:-:S03]  /*24ec0*/  IMAD.X R16, R16, 0x1, R135, P5 ;  /* 0x0000000110107824 */ /* 0x020fc600028e0687 */
[----:B------:R-:W-:Y:S04]  /*24ed0*/  STL [R1+0x4bc], R20 ;  /* 0x0004bc1401007387 */ /* 0x000fe80000100800 */
[----:B------:R1:W-:Y:S04]  /*24ee0*/  STL [R1+0x500], R14 ;  /* 0x0005000e01007387 */ /* 0x0003e80000100800 */
[----:B------:R2:W-:Y:S01]  /*24ef0*/  LDGSTS.E [R6+0x2880], desc[UR22][R4.64], P2 ;  /* 0x0288000004067fae */ /* 0x0005e200091a1016 */
[----:B------:R-:W-:-:S03]  /*24f00*/  IADD3 R9, P4, PT, R9, R134, RZ ;  /* 0x0000008609097210 */ /* 0x000fc60007f9e0ff */
[----:B------:R5:W-:Y:S01]  /*24f10*/  STL [R1+0x4fc], R16 ;  /* 0x0004fc1001007387 */ /* 0x000be20000100800 */
[----:B------:R-:W-:Y:S01]  /*24f20*/  IADD3 R13, P5, PT, R13, R134, RZ ;  /* 0x000000860d0d7210 */ /* 0x000fe20007fbe0ff */
[----:B--2---:R-:W-:Y:S02]  /*24f30*/  IMAD.MOV.U32 R4, RZ, RZ, R14 ;  /* 0x000000ffff047224 */ /* 0x004fe400078e000e */
[----:B------:R-:W-:Y:S01]  /*24f40*/  IMAD.MOV.U32 R5, RZ, RZ, R16 ;  /* 0x000000ffff057224 */ /* 0x000fe200078e0010 */
[----:B-1----:R-:W2:Y:S04]  /*24f50*/  LDL.LU R14, [R1+0x244] ;  /* 0x00024400010e7983 */ /* 0x002ea80000300800 */
[----:B-----5:R-:W5:Y:S04]  /*24f60*/  LDL.LU R16, [R1+0x284] ;  /* 0x0002840001107983 */ /* 0x020f680000300800 */
[----:B------:R1:W-:Y:S04]  /*24f70*/  LDGSTS.E [R6+0x2c80], desc[UR22][R4.64], P2 ;  /* 0x02c8000004067fae */ /* 0x0003e800091a1016 */
[----:B------:R1:W-:Y:S01]  /*24f80*/  STL [R1+0x540], R9 ;  /* 0x0005400901007387 */ /* 0x0003e20000100800 */
[----:B------:R-:W-:Y:S01]  /*24f90*/  IMAD.X R12, R12, 0x1, R135, P4 ;  /* 0x000000010c0c7824 */ /* 0x000fe200020e0687 */
[----:B-1----:R-:W-:-:S03]  /*24fa0*/  MOV R4, R9 ;  /* 0x0000000900047202 */ /* 0x002fc60000000f00 */
[----:B------:R-:W-:Y:S01]  /*24fb0*/  IMAD.MOV.U32 R5, RZ, RZ, R12 ;  /* 0x000000ffff057224 */ /* 0x000fe200078e000c */
[----:B------:R1:W-:Y:S01]  /*24fc0*/  STL [R1+0x53c], R12 ;  /* 0x00053c0c01007387 */ /* 0x0003e20000100800 */
[----:B------:R-:W-:-:S03]  /*24fd0*/  IMAD.X R17, R17, 0x1, R135, P5 ;  /* 0x0000000111117824 */ /* 0x000fc600028e0687 */
[----:B------:R1:W-:Y:S04]  /*24fe0*/  STL [R1+0x580], R13 ;  /* 0x0005800d01007387 */ /* 0x0003e80000100800 */
[----:B------:R-:W5:Y:S04]  /*24ff0*/  LDL.LU R9, [R1+0x2c8] ;  /* 0x0002c80001097983 */ /* 0x000f680000300800 */
[----:B------:R1:W-:Y:S04]  /*25000*/  STL [R1+0x57c], R17 ;  /* 0x00057c1101007387 */ /* 0x0003e80000100800 */
[----:B------:R1:W-:Y:S04]  /*25010*/  LDGSTS.E [R6+0x3080], desc[UR22][R4.64], P2 ;  /* 0x0308000004067fae */ /* 0x0003e800091a1016 */
[----:B-1----:R-:W5:Y:S01]  /*25020*/  LDL.LU R12, [R1+0x308] ;  /* 0x00030800010c7983 */ /* 0x002f620000300800 */
[----:B------:R-:W-:-:S03]  /*25030*/  IMAD.MOV.U32 R4, RZ, RZ, R13 ;  /* 0x000000ffff047224 */ /* 0x000fc600078e000d */
[----:B------:R-:W5:Y:S01]  /*25040*/  LDL.LU R13, [R1+0x2c4] ;  /* 0x0002c400010d7983 */ /* 0x000f620000300800 */
[----:B------:R-:W-:Y:S01]  /*25050*/  IMAD.MOV.U32 R5, RZ, RZ, R17 ;  /* 0x000000ffff057224 */ /* 0x000fe200078e0011 */
[-C--:B------:R-:W-:Y:S02]  /*25060*/  IADD3 R8, P4, PT, R8, R134.reuse, RZ ;  /* 0x0000008608087210 */ /* 0x080fe40007f9e0ff */
[----:B------:R-:W5:Y:S01]  /*25070*/  LDL.LU R17, [R1+0x304] ;  /* 0x0003040001117983 */ /* 0x000f620000300800 */
[----:B------:R-:W-:-:S03]  /*25080*/  IADD3 R10, P5, PT, R10, R134, RZ ;  /* 0x000000860a0a7210 */ /* 0x000fc60007fbe0ff */
[----:B------:R1:W-:Y:S04]  /*25090*/  LDGSTS.E [R6+0x3480], desc[UR22][R4.64], P2 ;  /* 0x0348000004067fae */ /* 0x0003e800091a1016 */
[----:B------:R-:W-:Y:S01]  /*250a0*/  STL [R1+0x5c0], R8 ;  /* 0x0005c00801007387 */ /* 0x000fe20000100800 */
[----:B-1----:R-:W-:Y:S02]  /*250b0*/  IMAD.MOV.U32 R4, RZ, RZ, R8 ;  /* 0x000000ffff047224 */ /* 0x002fe400078e0008 */
[----:B----4-:R-:W-:-:S04]  /*250c0*/  IMAD.X R11, R11, 0x1, R135, P4 ;  /* 0x000000010b0b7824 */ /* 0x010fc800020e0687 */
[----:B------:R-:W-:Y:S01]  /*250d0*/  IMAD.MOV.U32 R5, RZ, RZ, R11 ;  /* 0x000000ffff057224 */ /* 0x000fe200078e000b */
[----:B------:R1:W-:Y:S01]  /*250e0*/  STL [R1+0x5bc], R11 ;  /* 0x0005bc0b01007387 */ /* 0x0003e20000100800 */
[----:B------:R-:W-:-:S03]  /*250f0*/  IMAD.X R18, R18, 0x1, R135, P5 ;  /* 0x0000000112127824 */ /* 0x000fc600028e0687 */
[----:B------:R-:W-:Y:S04]  /*25100*/  STL [R1+0x600], R10 ;  /* 0x0006000a01007387 */ /* 0x000fe80000100800 */
[----:B------:R4:W-:Y:S04]  /*25110*/  LDGSTS.E [R6+0x3880], desc[UR22][R4.64], P2 ;  /* 0x0388000004067fae */ /* 0x0009e800091a1016 */
[----:B-1----:R-:W5:Y:S04]  /*25120*/  LDL.LU R11, [R1+0x348] ;  /* 0x00034800010b7983 */ /* 0x002f680000300800 */
[----:B------:R1:W-:Y:S04]  /*25130*/  STL [R1+0x5fc], R18 ;  /* 0x0005fc1201007387 */ /* 0x0003e80000100800 */
[----:B------:R-:W5:Y:S01]  /*25140*/  LDL.LU R8, [R1+0x388] ;  /* 0x0003880001087983 */ /* 0x000f620000300800 */
[----:B----4-:R-:W-:-:S03]  /*25150*/  IMAD.MOV.U32 R5, RZ, RZ, R18 ;  /* 0x000000ffff057224 */ /* 0x010fc600078e0012 */
[----:B-1----:R-:W4:Y:S01]  /*25160*/  LDL.LU R18, [R1+0x344] ;  /* 0x0003440001127983 */ /* 0x002f220000300800 */
[----:B------:R-:W-:-:S03]  /*25170*/  IMAD.MOV.U32 R4, RZ, RZ, R10 ;  /* 0x000000ffff047224 */ /* 0x000fc600078e000a */
[----:B------:R-:W4:Y:S01]  /*25180*/  LDL.LU R10, [R1+0x384] ;  /* 0x00038400010a7983 */ /* 0x000f220000300800 */
[-C--:B---3--:R-:W-:Y:S02]  /*25190*/  IADD3 R7, P4, PT, R7, R134.reuse, RZ ;  /* 0x0000008607077210 */ /* 0x088fe40007f9e0ff */
[----:B------:R-:W-:Y:S01]  /*251a0*/  IADD3 R15, P5, PT, R15, R134, RZ ;  /* 0x000000860f0f7210 */ /* 0x000fe20007fbe0ff */
[----:B------:R1:W-:Y:S04]  /*251b0*/  LDGSTS.E [R6+0x3c80], desc[UR22][R4.64], P2 ;  /* 0x03c8000004067fae */ /* 0x0003e800091a1016 */
[----:B------:R-:W-:Y:S01]  /*251c0*/  STL [R1+0x248], R7 ;  /* 0x0002480701007387 */ /* 0x000fe20000100800 */
[----:B-1----:R-:W-:-:S03]  /*251d0*/  LOP3.LUT R6, R3, 0x20, RZ, 0x3c, !PT ;  /* 0x0000002003067812 */ /* 0x002fc600078e3cff */
[----:B------:R-:W-:Y:S01]  /*251e0*/  STL [R1+0x288], R15 ;  /* 0x0002880f01007387 */ /* 0x000fe20000100800 */
[----:B------:R-:W-:Y:S02]  /*251f0*/  IMAD.MOV.U32 R4, RZ, RZ, R7 ;  /* 0x000000ffff047224 */ /* 0x000fe400078e0007 */
[----:B------:R-:W-:Y:S02]  /*25200*/  VIADD R6, R6, UR5 ;  /* 0x0000000506067c36 */ /* 0x000fe40008000000 */
[----:B--2---:R-:W-:-:S04]  /*25210*/  IMAD.X R14, R14, 0x1, R135, P4 ;  /* 0x000000010e0e7824 */ /* 0x004fc800020e0687 */
[----:B------:R-:W-:Y:S01]  /*25220*/  IMAD.MOV.U32 R5, RZ, RZ, R14 ;  /* 0x000000ffff057224 */ /* 0x000fe200078e000e */
[----:B------:R1:W-:Y:S01]  /*25230*/  STL [R1+0x244], R14 ;  /* 0x0002440e01007387 */ /* 0x0003e20000100800 */
[----:B-----5:R-:W-:-:S03]  /*25240*/  IADD3.X R16, PT, PT, R16, R135, RZ, P5, !PT ;  /* 0x0000008710107210 */ /* 0x020fc60002ffe4ff */
[----:B------:R2:W-:Y:S04]  /*25250*/  LDGSTS.E [R6+0x100], desc[UR22][R4.64], P2 ;  /* 0x0010000004067fae */ /* 0x0005e800091a1016 */
[----:B-1----:R-:W3:Y:S04]  /*25260*/  LDL.LU R14, [R1+0x3c8] ;  /* 0x0003c800010e7983 */ /* 0x002ee80000300800 */
[----:B------:R-:W5:Y:S01]  /*25270*/  LDL.LU R7, [R1+0x408] ;  /* 0x0004080001077983 */ /* 0x000f620000300800 */
[----:B--2---:R-:W-:-:S03]  /*25280*/  IMAD.MOV.U32 R4, RZ, RZ, R15 ;  /* 0x000000ffff047224 */ /* 0x004fc600078e000f */
[----:B------:R1:W-:Y:S01]  /*25290*/  STL [R1+0x284], R16 ;  /* 0x0002841001007387 */ /* 0x0003e20000100800 */
[----:B------:R-:W-:-:S03]  /*252a0*/  IMAD.MOV.U32 R5, RZ, RZ, R16 ;  /* 0x000000ffff057224 */ /* 0x000fc600078e0010 */
[----:B------:R-:W2:Y:S04]  /*252b0*/  LDL.LU R15, [R1+0x3c4] ;  /* 0x0003c400010f7983 */ /* 0x000ea80000300800 */
[----:B------:R1:W-:Y:S01]  /*252c0*/  LDGSTS.E [R6+0x500], desc[UR22][R4.64], P2 ;  /* 0x0050000004067fae */ /* 0x0003e200091a1016 */
[----:B------:R-:W-:-:S03]  /*252d0*/  IADD3 R9, P4, PT, R9, R134, RZ ;  /* 0x0000008609097210 */ /* 0x000fc60007f9e0ff */
[----:B-1----:R-:W2:Y:S04]  /*252e0*/  LDL.LU R16, [R1+0x404] ;  /* 0x0004040001107983 */ /* 0x002ea80000300800 */
[----:B------:R-:W-:Y:S01]  /*252f0*/  STL [R1+0x2c8], R9 ;  /* 0x0002c80901007387 */ /* 0x000fe20000100800 */
[----:B------:R-:W-:Y:S01]  /*25300*/  IADD3 R12, P5, PT, R12, R134, RZ ;  /* 0x000000860c0c7210 */ /* 0x000fe20007fbe0ff */
[----:B------:R-:W-:Y:S02]  /*25310*/  IMAD.MOV.U32 R4, RZ, RZ, R9 ;  /* 0x000000ffff047224 */ /* 0x000fe400078e0009 */
[--C-:B------:R-:W-:Y:S02]  /*25320*/  IMAD.X R13, R13, 0x1, R135.reuse, P4 ;  /* 0x000000010d0d7824 */ /* 0x100fe400020e0687 */
[----:B------:R-:W-:-:S03]  /*25330*/  IMAD.X R17, R17, 0x1, R135, P5 ;  /* 0x0000000111117824 */ /* 0x000fc600028e0687 */
[----:B------:R1:W-:Y:S01]  /*25340*/  STL [R1+0x2c4], R13 ;  /* 0x0002c40d01007387 */ /* 0x0003e20000100800 */
[----:B------:R-:W-:-:S03]  /*25350*/  IMAD.MOV.U32 R5, RZ, RZ, R13 ;  /* 0x000000ffff057224 */ /* 0x000fc600078e000d */
[----:B------:R-:W-:Y:S04]  /*25360*/  STL [R1+0x308], R12 ;  /* 0x0003080c01007387 */ /* 0x000fe80000100800 */
[----:B------:R1:W-:Y:S04]  /*25370*/  LDGSTS.E [R6+0x900], desc[UR22][R4.64], P2 ;  /* 0x0090000004067fae */ /* 0x0003e800091a1016 */
[----:B-1----:R-:W2:Y:S04]  /*25380*/  LDL.LU R13, [R1+0x448] ;  /* 0x00044800010d7983 */ /* 0x002ea80000300800 */
[----:B------:R1:W-:Y:S04]  /*25390*/  STL [R1+0x304], R17 ;  /* 0x0003041101007387 */ /* 0x0003e80000100800 */
[----:B------:R-:W2:Y:S01]  /*253a0*/  LDL.LU R9, [R1+0x488] ;  /* 0x0004880001097983 */ /* 0x000ea20000300800 */
[----:B------:R-:W-:-:S03]  /*253b0*/  IMAD.MOV.U32 R5, RZ, RZ, R17 ;  /* 0x000000ffff057224 */ /* 0x000fc600078e0011 */
[----:B-1----:R-:W2:Y:S01]  /*253c0*/  LDL.LU R17, [R1+0x444] ;  /* 0x0004440001117983 */ /* 0x002ea20000300800 */
[----:B------:R-:W-:-:S03]  /*253d0*/  IMAD.MOV.U32 R4, RZ, RZ, R12 ;  /* 0x000000ffff047224 */ /* 0x000fc600078e000c */
[----:B------:R-:W2:Y:S04]  /*253e0*/  LDL.LU R12, [R1+0x484] ;  /* 0x00048400010c7983 */ /* 0x000ea80000300800 */
[----:B------:R1:W-:Y:S01]  /*253f0*/  LDGSTS.E [R6+0xd00], desc[UR22][R4.64], P2 ;  /* 0x00d0000004067fae */ /* 0x0003e200091a1016 */
[----:B------:R-:W-:-:S05]  /*25400*/  IADD3 R11, P4, PT, R11, R134, RZ ;  /* 0x000000860b0b7210 */ /* 0x000fca0007f9e0ff */
[----:B------:R1:W-:Y:S01]  /*25410*/  STL [R1+0x348], R11 ;  /* 0x0003480b01007387 */ /* 0x0003e20000100800 */
[----:B------:R-:W-:Y:S01]  /*25420*/  IADD3 R8, P5, PT, R8, R134, RZ ;  /* 0x0000008608087210 */ /* 0x000fe20007fbe0ff */
[----:B----4-:R-:W-:-:S03]  /*25430*/  IMAD.X R18, R18, 0x1, R135, P4 ;  /* 0x0000000112127824 */ /* 0x010fc600020e0687 */
[----:B------:R-:W-:Y:S02]  /*25440*/  IADD3.X R10, PT, PT, R10, R135, RZ, P5, !PT ;  /* 0x000000870a0a7210 */ /* 0x000fe40002ffe4ff */
[----:B------:R4:W-:Y:S04]  /*25450*/  STL [R1+0x344], R18 ;  /* 0x0003441201007387 */ /* 0x0009e80000100800 */
[----:B------:R4:W-:Y:S01]  /*25460*/  STL [R1+0x388], R8 ;  /* 0x0003880801007387 */ /* 0x0009e20000100800 */
[----:B-1----:R-:W-:-:S03]  /*25470*/  IMAD.MOV.U32 R4, RZ, RZ, R11 ;  /* 0x000000ffff047224 */ /* 0x002fc600078e000b */
[----:B------:R-:W2:Y:S04]  /*25480*/  LDL.LU R19, [R1+0x4c8] ;  /* 0x0004c80001137983 */ /* 0x000ea80000300800 */
[----:B------:R1:W-:Y:S04]  /*25490*/  STL [R1+0x384], R10 ;  /* 0x0003840a01007387 */ /* 0x0003e80000100800 */
[----:B------:R-:W2:Y:S04]  /*254a0*/  LDL.LU R11, [R1+0x508] ;  /* 0x00050800010b7983 */ /* 0x000ea80000300800 */
[----:B------:R-:W2:Y:S01]  /*254b0*/  LDL.LU R20, [R1+0x4c4] ;  /* 0x0004c40001147983 */ /* 0x000ea20000300800 */
[----:B------:R-:W-:-:S03]  /*254c0*/  IMAD.MOV.U32 R5, RZ, RZ, R18 ;  /* 0x000000ffff057224 */ /* 0x000fc600078e0012 */
[----:B----4-:R-:W4:Y:S04]  /*254d0*/  LDL.LU R18, [R1+0x504] ;  /* 0x0005040001127983 */ /* 0x010f280000300800 */
[----:B------:R1:W-:Y:S02]  /*254e0*/  LDGSTS.E [R6+0x1100], desc[UR22][R4.64], P2 ;  /* 0x0110000004067fae */ /* 0x0003e400091a1016 */
[----:B-1----:R-:W-:Y:S02]  /*254f0*/  IMAD.MOV.U32 R4, RZ, RZ, R8 ;  /* 0x000000ffff047224 */ /* 0x002fe400078e0008 */
[----:B------:R-:W-:Y:S01]  /*25500*/  IMAD.MOV.U32 R5, RZ, RZ, R10 ;  /* 0x000000ffff057224 */ /* 0x000fe200078e000a */
[----:B------:R-:W4:Y:S04]  /*25510*/  LDL.LU R8, [R1+0x548] ;  /* 0x0005480001087983 */ /* 0x000f280000300800 */
[----:B------:R-:W4:Y:S04]  /*25520*/  LDL.LU R10, [R1+0x588] ;  /* 0x00058800010a7983 */ /* 0x000f280000300800 */
[----:B------:R1:W-:Y:S01]  /*25530*/  LDGSTS.E [R6+0x1500], desc[UR22][R4.64], P2 ;  /* 0x0150000004067fae */ /* 0x0003e200091a1016 */
[----:B---3--:R-:W-:-:S02]  /*25540*/  IADD3 R14, P4, PT, R14, R134, RZ ;  /* 0x000000860e0e7210 */ /* 0x008fc40007f9e0ff */
[----:B-----5:R-:W-:-:S03]  /*25550*/  IADD3 R7, P5, PT, R7, R134, RZ ;  /* 0x0000008607077210 */ /* 0x020fc60007fbe0ff */
[----:B------:R3:W-:Y:S01]  /*25560*/  STL [R1+0x3c8], R14 ;  /* 0x0003c80e01007387 */ /* 0x0007e20000100800 */
[----:B-1----:R-:W-:Y:S02]  /*25570*/  IMAD.MOV.U32 R4, RZ, RZ, R14 ;  /* 0x000000ffff047224 */ /* 0x002fe400078e000e */
[----:B--2---:R-:W-:-:S05]  /*25580*/  IMAD.X R15, R15, 0x1, R135, P4 ;  /* 0x000000010f0f7824 */ /* 0x004fca00020e0687 */
[----:B------:R1:W-:Y:S01]  /*25590*/  STL [R1+0x3c4], R15 ;  /* 0x0003c40f01007387 */ /* 0x0003e20000100800 */
[----:B------:R-:W-:Y:S02]  /*255a0*/  IMAD.MOV.U32 R5, RZ, RZ, R15 ;  /* 0x000000ffff057224 */ /* 0x000fe400078e000f */
[----:B------:R-:W-:Y:S01]  /*255b0*/  IMAD.X R16, R16, 0x1, R135, P5 ;  /* 0x0000000110107824 */ /* 0x000fe200028e0687 */
[----:B------:R2:W-:Y:S04]  /*255c0*/  STL [R1+0x408], R7 ;  /* 0x0004080701007387 */ /* 0x0005e80000100800 */
[----:B---3--:R-:W3:Y:S04]  /*255d0*/  LDL.LU R14, [R1+0x544] ;  /* 0x00054400010e7983 */ /* 0x008ee80000300800 */
[----:B------:R5:W-:Y:S04]  /*255e0*/  STL [R1+0x404], R16 ;  /* 0x0004041001007387 */ /* 0x000be80000100800 */
[----:B-1----:R-:W3:Y:S04]  /*255f0*/  LDL.LU R15, [R1+0x584] ;  /* 0x00058400010f7983 */ /* 0x002ee80000300800 */
[----:B------:R1:W-:Y:S02]  /*25600*/  LDGSTS.E [R6+0x1900], desc[UR22][R4.64], P2 ;  /* 0x0190000004067fae */ /* 0x0003e400091a1016 */
[----:B-1----:R-:W-:-:S02]  /*25610*/  IMAD.MOV.U32 R4, RZ, RZ, R7 ;  /* 0x000000ffff047224 */ /* 0x002fc400078e0007 */
[----:B------:R-:W-:Y:S01]  /*25620*/  IMAD.MOV.U32 R5, RZ, RZ, R16 ;  /* 0x000000ffff057224 */ /* 0x000fe200078e0010 */
[----:B--2---:R-:W2:Y:S04]  /*25630*/  LDL.LU R7, [R1+0x5c8] ;  /* 0x0005c80001077983 */ /* 0x004ea80000300800 */
[----:B-----5:R-:W5:Y:S01]  /*25640*/  LDL.LU R16, [R1+0x608] ;  /* 0x0006080001107983 */ /* 0x020f620000300800 */
[----:B------:R-:W-:-:S03]  /*25650*/  IADD3 R13, P4, PT, R13, R134, RZ ;  /* 0x000000860d0d7210 */ /* 0x000fc60007f9e0ff */
[----:B------:R1:W-:Y:S01]  /*25660*/  LDGSTS.E [R6+0x1d00], desc[UR22][R4.64], P2 ;  /* 0x01d0000004067fae */ /* 0x0003e200091a1016 */
[----:B------:R-:W-:-:S03]  /*25670*/  IADD3 R9, P5, PT, R9, R134, RZ ;  /* 0x0000008609097210 */ /* 0x000fc60007fbe0ff */
[----:B------:R1:W-:Y:S01]  /*25680*/  STL [R1+0x448], R13 ;  /* 0x0004480d01007387 */ /* 0x0003e20000100800 */
[----:B------:R-:W-:Y:S02]  /*25690*/  IMAD.X R17, R17, 0x1, R135, P4 ;  /* 0x0000000111117824 */ /* 0x000fe400020e0687 */
[----:B-1----:R-:W-:Y:S01]  /*256a0*/  IMAD.MOV.U32 R4, RZ, RZ, R13 ;  /* 0x000000ffff047224 */ /* 0x002fe200078e000d */
[----:B------:R-:W-:Y:S02]  /*256b0*/  IADD3.X R12, PT, PT, R12, R135, RZ, P5, !PT ;  /* 0x000000870c0c7210 */ /* 0x000fe40002ffe4ff */
[----:B------:R1:W-:Y:S04]  /*256c0*/  STL [R1+0x444], R17 ;  /* 0x0004441101007387 */ /* 0x0003e80000100800 */
[----:B------:R1:W-:Y:S01]  /*256d0*/  STL [R1+0x488], R9 ;  /* 0x0004880901007387 */ /* 0x0003e20000100800 */
[----:B------:R-:W-:-:S03]  /*256e0*/  IMAD.MOV.U32 R5, RZ, RZ, R17 ;  /* 0x000000ffff057224 */ /* 0x000fc600078e0011 */
[----:B------:R-:W5:Y:S04]  /*256f0*/  LDL.LU R13, [R1+0x5c4] ;  /* 0x0005c400010d7983 */ /* 0x000f680000300800 */
[----:B------:R1:W-:Y:S04]  /*25700*/  STL [R1+0x484], R12 ;  /* 0x0004840c01007387 */ /* 0x0003e80000100800 */
[----:B-1----:R-:W5:Y:S04]  /*25710*/  LDL.LU R17, [R1+0x604] ;  /* 0x0006040001117983 */ /* 0x002f680000300800 */
[----:B------:R1:W-:Y:S02]  /*25720*/  LDGSTS.E [R6+0x2100], desc[UR22][R4.64], P2 ;  /* 0x0210000004067fae */ /* 0x0003e400091a1016 */
[----:B-1----:R-:W-:-:S02]  /*25730*/  IMAD.MOV.U32 R4, RZ, RZ, R9 ;  /* 0x000000ffff047224 */ /* 0x002fc400078e0009 */
[----:B------:R-:W-:Y:S01]  /*25740*/  IMAD.MOV.U32 R5, RZ, RZ, R12 ;  /* 0x000000ffff057224 */ /* 0x000fe200078e000c */
[----:B------:R-:W5:Y:S04]  /*25750*/  LDL.LU R9, [R1+0x250] ;  /* 0x0002500001097983 */ /* 0x000f680000300800 */
[----:B------:R1:W-:Y:S04]  /*25760*/  LDGSTS.E [R6+0x2500], desc[UR22][R4.64], P2 ;  /* 0x0250000004067fae */ /* 0x0003e800091a1016 */
[----:B------:R-:W5:Y:S01]  /*25770*/  LDL.LU R12, [R1+0x290] ;  /* 0x00029000010c7983 */ /* 0x000f620000300800 */
[----:B------:R-:W-:-:S02]  /*25780*/  IADD3 R19, P4, PT, R19, R134, RZ ;  /* 0x0000008613137210 */ /* 0x000fc40007f9e0ff */
[----:B------:R-:W-:-:S03]  /*25790*/  IADD3 R11, P5, PT, R11, R134, RZ ;  /* 0x000000860b0b7210 */ /* 0x000fc60007fbe0ff */
[----:B------:R-:W-:Y:S02]  /*257a0*/  IMAD.X R20, R20, 0x1, R135, P4 ;  /* 0x0000000114147824 */ /* 0x000fe400020e0687 */
[----:B-1----:R-:W-:Y:S02]  /*257b0*/  IMAD.MOV.U32 R4, RZ, RZ, R19 ;  /* 0x000000ffff047224 */ /* 0x002fe400078e0013 */
[----:B------:R-:W-:Y:S02]  /*257c0*/  IMAD.MOV.U32 R5, RZ, RZ, R20 ;  /* 0x000000ffff057224 */ /* 0x000fe400078e0014 */
[----:B----4-:R-:W-:Y:S01]  /*257d0*/  IMAD.X R18, R18, 0x1, R135, P5 ;  /* 0x0000000112127824 */ /* 0x010fe200028e0687 */
[----:B------:R-:W-:Y:S04]  /*257e0*/  STL [R1+0x4c8], R19 ;  /* 0x0004c81301007387 */ /* 0x000fe80000100800 */
[----:B------:R-:W-:Y:S04]  /*257f0*/  STL [R1+0x4c4], R20 ;  /* 0x0004c41401007387 */ /* 0x000fe80000100800 */
[----:B------:R1:W-:Y:S04]  /*25800*/  STL [R1+0x508], R11 ;  /* 0x0005080b01007387 */ /* 0x0003e80000100800 */
[----:B------:R4:W-:Y:S04]  /*25810*/  LDGSTS.E [R6+0x2900], desc[UR22][R4.64], P2 ;  /* 0x0290000004067fae */ /* 0x0009e800091a1016 */
[----:B------:R1:W-:Y:S01]  /*25820*/  STL [R1+0x504], R18 ;  /* 0x0005041201007387 */ /* 0x0003e20000100800 */
[----:B----4-:R-:W-:-:S03]  /*25830*/  IMAD.MOV.U32 R4, RZ, RZ, R11 ;  /* 0x000000ffff047224 */ /* 0x010fc600078e000b */
[----:B-1----:R-:W4:Y:S01]  /*25840*/  LDL.LU R11, [R1+0x24c] ;  /* 0x00024c00010b7983 */ /* 0x002f220000300800 */
[----:B------:R-:W-:-:S03]  /*25850*/  IMAD.MOV.U32 R5, RZ, RZ, R18 ;  /* 0x000000ffff057224 */ /* 0x000fc600078e0012 */
[----:B------:R-:W4:Y:S01]  /*25860*/  LDL.LU R18, [R1+0x28c] ;  /* 0x00028c0001127983 */ /* 0x000f220000300800 */
[-C--:B------:R-:W-:Y:S02]  /*25870*/  IADD3 R8, P4, PT, R8, R134.reuse, RZ ;  /* 0x0000008608087210 */ /* 0x080fe40007f9e0ff */
[----:B------:R-:W-:Y:S01]  /*25880*/  IADD3 R10, P5, PT, R10, R134, RZ ;  /* 0x000000860a0a7210 */ /* 0x000fe20007fbe0ff */
[----:B------:R1:W-:Y:S04]  /*25890*/  LDGSTS.E [R6+0x2d00], desc[UR22][R4.64], P2 ;  /* 0x02d0000004067fae */ /* 0x0003e800091a1016 */
[----:B------:R3:W-:Y:S01]  /*258a0*/  STL [R1+0x548], R8 ;  /* 0x0005480801007387 */ /* 0x0007e20000100800 */
[----:B-1----:R-:W-:Y:S02]  /*258b0*/  IMAD.MOV.U32 R4, RZ, RZ, R8 ;  /* 0x000000ffff047224 */ /* 0x002fe400078e0008 */
[----:B---3--:R-:W-:-:S04]  /*258c0*/  IMAD.X R14, R14, 0x1, R135, P4 ;  /* 0x000000010e0e7824 */ /* 0x008fc800020e0687 */
[----:B------:R-:W-:Y:S01]  /*258d0*/  IMAD.MOV.U32 R5, RZ, RZ, R14 ;  /* 0x000000ffff057224 */ /* 0x000fe200078e000e */
[----:B------:R1:W-:Y:S01]  /*258e0*/  STL [R1+0x544], R14 ;  /* 0x0005440e01007387 */ /* 0x0003e20000100800 */
[----:B------:R-:W-:-:S03]  /*258f0*/  IADD3.X R15, PT, PT, R15, R135, RZ, P5, !PT ;  /* 0x000000870f0f7210 */ /* 0x000fc60002ffe4ff */
[----:B------:R3:W-:Y:S04]  /*25900*/  STL [R1+0x588], R10 ;  /* 0x0005880a01007387 */ /* 0x0007e80000100800 */
[----:B------:R-:W4:Y:S04]  /*25910*/  LDL.LU R8, [R1+0x2d0] ;  /* 0x0002d00001087983 */ /* 0x000f280000300800 */
[----:B------:R3:W-:Y:S04]  /*25920*/  STL [R1+0x584], R15 ;  /* 0x0005840f01007387 */ /* 0x0007e80000100800 */
[----:B------:R3:W-:Y:S04]  /*25930*/  LDGSTS.E [R6+0x3100], desc[UR22][R4.64], P2 ;  /* 0x0310000004067fae */ /* 0x0007e800091a1016 */
[----:B-1----:R-:W4:Y:S01]  /*25940*/  LDL.LU R14, [R1+0x310] ;  /* 0x00031000010e7983 */ /* 0x002f220000300800 */
[----:B--2---:R-:W-:-:S02]  /*25950*/  IADD3 R7, P4, PT, R7, R134, RZ ;  /* 0x0000008607077210 */ /* 0x004fc40007f9e0ff */
[----:B-----5:R-:W-:Y:S01]  /*25960*/  IADD3 R16, P5, PT, R16, R134, RZ ;  /* 0x0000008610107210 */ /* 0x020fe20007fbe0ff */
[----:B---3--:R-:W-:Y:S02]  /*25970*/  IMAD.MOV.U32 R4, RZ, RZ, R10 ;  /* 0x000000ffff047224 */ /* 0x008fe400078e000a */
[----:B------:R-:W-:Y:S01]  /*25980*/  IMAD.MOV.U32 R5, RZ, RZ, R15 ;  /* 0x000000ffff057224 */ /* 0x000fe200078e000f */
[----:B------:R-:W2:Y:S04]  /*25990*/  LDL.LU R10, [R1+0x2cc] ;  /* 0x0002cc00010a7983 */ /* 0x000ea80000300800 */
[----:B------:R-:W3:Y:S04]  /*259a0*/  LDL.LU R15, [R1+0x30c] ;  /* 0x00030c00010f7983 */ /* 0x000ee80000300800 */
[----:B------:R1:W-:Y:S04]  /*259b0*/  LDGSTS.E [R6+0x3500], desc[UR22][R4.64], P2 ;  /* 0x0350000004067fae */ /* 0x0003e800091a1016 */
[----:B------:R-:W-:Y:S01]  /*259c0*/  STL [R1+0x5c8], R7 ;  /* 0x0005c80701007387 */ /* 0x000fe20000100800 */
[----:B-1----:R-:W-:-:S02]  /*259d0*/  IMAD.MOV.U32 R4, RZ, RZ, R7 ;  /* 0x000000ffff047224 */ /* 0x002fc400078e0007 */
[----:B------:R-:W-:-:S04]  /*259e0*/  IMAD.X R13, R13, 0x1, R135, P4 ;  /* 0x000000010d0d7824 */ /* 0x000fc800020e0687 */
[----:B------:R-:W-:Y:S01]  /*259f0*/  IMAD.MOV.U32 R5, RZ, RZ, R13 ;  /* 0x000000ffff057224 */ /* 0x000fe200078e000d */
[----:B------:R1:W-:Y:S01]  /*25a00*/  STL [R1+0x5c4], R13 ;  /* 0x0005c40d01007387 */ /* 0x0003e20000100800 */
[----:B------:R-:W-:-:S03]  /*25a10*/  IMAD.X R17, R17, 0x1, R135, P5 ;  /* 0x0000000111117824 */ /* 0x000fc600028e0687 */
[----:B------:R-:W-:Y:S04]  /*25a20*/  STL [R1+0x608], R16 ;  /* 0x0006081001007387 */ /* 0x000fe80000100800 */
[----:B------:R5:W-:Y:S04]  /*25a30*/  LDGSTS.E [R6+0x3900], desc[UR22][R4.64], P2 ;  /* 0x0390000004067fae */ /* 0x000be800091a1016 */
[----:B-1----:R-:W3:Y:S04]  /*25a40*/  LDL.LU R13, [R1+0x350] ;  /* 0x00035000010d7983 */ /* 0x002ee80000300800 */
[----:B------:R1:W-:Y:S04]  /*25a50*/  STL [R1+0x604], R17 ;  /* 0x0006041101007387 */ /* 0x0003e80000100800 */
[----:B------:R-:W3:Y:S01]  /*25a60*/  LDL.LU R7, [R1+0x390] ;  /* 0x0003900001077983 */ /* 0x000ee20000300800 */
[----:B-----5:R-:W-:-:S03]  /*25a70*/  IMAD.MOV.U32 R5, RZ, RZ, R17 ;  /* 0x000000ffff057224 */ /* 0x020fc600078e0011 */
[----:B-1----:R-:W5:Y:S01]  /*25a80*/  LDL.LU R17, [R1+0x34c] ;  /* 0x00034c0001117983 */ /* 0x002f620000300800 */
[----:B------:R-:W-:-:S03]  /*25a90*/  IMAD.MOV.U32 R4, RZ, RZ, R16 ;  /* 0x000000ffff047224 */ /* 0x000fc600078e0010 */
[----:B------:R-:W5:Y:S01]  /*25aa0*/  LDL.LU R16, [R1+0x38c] ;  /* 0x00038c0001107983 */ /* 0x000f620000300800 */
[-C--:B------:R-:W-:Y:S02]  /*25ab0*/  IADD3 R9, P4, PT, R9, R134.reuse, RZ ;  /* 0x0000008609097210 */ /* 0x080fe40007f9e0ff */
[----:B------:R-:W-:Y:S01]  /*25ac0*/  IADD3 R12, P5, PT, R12, R134, RZ ;  /* 0x000000860c0c7210 */ /* 0x000fe20007fbe0ff */
[----:B------:R1:W-:Y:S04]  /*25ad0*/  LDGSTS.E [R6+0x3d00], desc[UR22][R4.64], P2 ;  /* 0x03d0000004067fae */ /* 0x0003e800091a1016 */
[----:B------:R-:W-:Y:S04]  /*25ae0*/  STL [R1+0x250], R9 ;  /* 0x0002500901007387 */ /* 0x000fe80000100800 */
[----:B------:R-:W-:Y:S01]  /*25af0*/  STL [R1+0x290], R12 ;  /* 0x0002900c01007387 */ /* 0x000fe20000100800 */
[----:B-1----:R-:W-:Y:S01]  /*25b00*/  LOP3.LUT R6, R3, 0x30, RZ, 0x3c, !PT ;  /* 0x0000003003067812 */ /* 0x002fe200078e3cff */
[----:B------:R-:W-:-:S03]  /*25b10*/  IMAD.MOV.U32 R4, RZ, RZ, R9 ;  /* 0x000000ffff047224 */ /* 0x000fc600078e0009 */
[----:B------:R-:W-:Y:S01]  /*25b20*/  IADD3 R6, PT, PT, R6, UR5, RZ ;  /* 0x0000000506067c10 */ /* 0x000fe2000fffe0ff */
[----:B----4-:R-:W-:-:S04]  /*25b30*/  IMAD.X R11, R11, 0x1, R135, P4 ;  /* 0x000000010b0b7824 */ /* 0x010fc800020e0687 */
[----:B------:R-:W-:Y:S01]  /*25b40*/  IMAD.MOV.U32 R5, RZ, RZ, R11 ;  /* 0x000000ffff057224 */ /* 0x000fe200078e000b */
[----:B------:R1:W-:Y:S01]  /*25b50*/  STL [R1+0x24c], R11 ;  /* 0x00024c0b01007387 */ /* 0x0003e20000100800 */
[----:B------:R-:W-:-:S03]  /*25b60*/  IMAD.X R18, R18, 0x1, R135, P5 ;  /* 0x0000000112127824 */ /* 0x000fc600028e0687 */
[----:B------:R4:W-:Y:S04]  /*25b70*/  LDGSTS.E [R6+0x180], desc[UR22][R4.64], P2 ;  /* 0x0018000004067fae */ /* 0x0009e800091a1016 */
[----:B-1----:R-:W5:Y:S04]  /*25b80*/  LDL.LU R11, [R1+0x3d0] ;  /* 0x0003d000010b7983 */ /* 0x002f680000300800 */
[----:B------:R-:W5:Y:S01]  /*25b90*/  LDL.LU R9, [R1+0x410] ;  /* 0x0004100001097983 */ /* 0x000f620000300800 */
[----:B----4-:R-:W-:-:S03]  /*25ba0*/  IMAD.MOV.U32 R5, RZ, RZ, R18 ;  /* 0x000000ffff057224 */ /* 0x010fc600078e0012 */
[----:B------:R1:W-:Y:S01]  /*25bb0*/  STL [R1+0x28c], R18 ;  /* 0x00028c1201007387 */ /* 0x0003e20000100800 */
[----:B------:R-:W-:-:S05]  /*25bc0*/  IMAD.MOV.U32 R4, RZ, RZ, R12 ;  /* 0x000000ffff047224 */ /* 0x000fca00078e000c */
[----:B------:R4:W-:Y:S04]  /*25bd0*/  LDGSTS.E [R6+0x580], desc[UR22][R4.64], P2 ;  /* 0x0058000004067fae */ /* 0x0009e800091a1016 */
[----:B-1----:R-:W5:Y:S04]  /*25be0*/  LDL.LU R18, [R1+0x3cc] ;  /* 0x0003cc0001127983 */ /* 0x002f680000300800 */
[----:B------:R-:W5:Y:S01]  /*25bf0*/  LDL.LU R12, [R1+0x40c] ;  /* 0x00040c00010c7983 */ /* 0x000f620000300800 */
[----:B------:R-:W-:-:S05]  /*25c00*/  IADD3 R8, P4, PT, R8, R134, RZ ;  /* 0x0000008608087210 */ /* 0x000fca0007f9e0ff */
[----:B------:R-:W-:Y:S01]  /*25c10*/  STL [R1+0x2d0], R8 ;  /* 0x0002d00801007387 */ /* 0x000fe20000100800 */
[----:B----4-:R-:W-:Y:S01]  /*25c20*/  IMAD.MOV.U32 R4, RZ, RZ, R8 ;  /* 0x000000ffff047224 */ /* 0x010fe200078e0008 */
[----:B------:R-:W-:Y:S01]  /*25c30*/  IADD3 R14, P5, PT, R14, R134, RZ ;  /* 0x000000860e0e7210 */ /* 0x000fe20007fbe0ff */
[----:B--2---:R-:W-:-:S04]  /*25c40*/  IMAD.X R10, R10, 0x1, R135, P4 ;  /* 0x000000010a0a7824 */ /* 0x004fc800020e0687 */
[----:B---3--:R-:W-:Y:S01]  /*25c50*/  IMAD.X R15, R15, 0x1, R135, P5 ;  /* 0x000000010f0f7824 */ /* 0x008fe200028e0687 */
[----:B------:R1:W-:Y:S01]  /*25c60*/  STL [R1+0x2cc], R10 ;  /* 0x0002cc0a01007387 */ /* 0x0003e20000100800 */
[----:B------:R-:W-:-:S03]  /*25c70*/  IMAD.MOV.U32 R5, RZ, RZ, R10 ;  /* 0x000000ffff057224 */ /* 0x000fc600078e000a */
[----:B------:R-:W-:Y:S04]  /*25c80*/  STL [R1+0x310], R14 ;  /* 0x0003100e01007387 */ /* 0x000fe80000100800 */
[----:B------:R2:W-:Y:S04]  /*25c90*/  LDGSTS.E [R6+0x980], desc[UR22][R4.64], P2 ;  /* 0x0098000004067fae */ /* 0x0005e800091a1016 */
[----:B-1----:R-:W3:Y:S04]  /*25ca0*/  LDL.LU R10, [R1+0x450] ;  /* 0x00045000010a7983 */ /* 0x002ee80000300800 */
[----:B------:R1:W-:Y:S04]  /*25cb0*/  STL [R1+0x30c], R15 ;  /* 0x00030c0f01007387 */ /* 0x0003e80000100800 */
[----:B------:R-:W4:Y:S01]  /*25cc0*/  LDL.LU R8, [R1+0x490] ;  /* 0x0004900001087983 */ /* 0x000f220000300800 */
[----:B--2---:R-:W-:-:S03]  /*25cd0*/  IMAD.MOV.U32 R5, RZ, RZ, R15 ;  /* 0x000000ffff057224 */ /* 0x004fc600078e000f */
[----:B-1----:R-:W2:Y:S01]  /*25ce0*/  LDL.LU R15, [R1+0x44c] ;  /* 0x00044c00010f7983 */ /* 0x002ea20000300800 */
[----:B------:R-:W-:-:S03]  /*25cf0*/  IMAD.MOV.U32 R4, RZ, RZ, R14 ;  /* 0x000000ffff047224 */ /* 0x000fc600078e000e */
[----:B------:R-:W2:Y:S04]  /*25d00*/  LDL.LU R14, [R1+0x48c] ;  /* 0x00048c00010e7983 */ /* 0x000ea80000300800 */
[----:B------:R1:W-:Y:S01]  /*25d10*/  LDGSTS.E [R6+0xd80], desc[UR22][R4.64], P2 ;  /* 0x00d8000004067fae */ /* 0x0003e200091a1016 */
[-C--:B------:R-:W-:Y:S02]  /*25d20*/  IADD3 R13, P4, PT, R13, R134.reuse, RZ ;  /* 0x000000860d0d7210 */ /* 0x080fe40007f9e0ff */
[----:B------:R-:W-:-:S03]  /*25d30*/  IADD3 R7, P5, PT, R7, R134, RZ ;  /* 0x0000008607077210 */ /* 0x000fc60007fbe0ff */
[----:B------:R1:W-:Y:S01]  /*25d40*/  STL [R1+0x350], R13 ;  /* 0x0003500d01007387 */ /* 0x0003e20000100800 */
[----:B-----5:R-:W-:Y:S01]  /*25d50*/  IADD3.X R17, PT, PT, R17, R135, RZ, P4, !PT ;  /* 0x0000008711117210 */ /* 0x020fe200027fe4ff */
[----:B------:R-:W-:-:S04]  /*25d60*/  IMAD.X R16, R16, 0x1, R135, P5 ;  /* 0x0000000110107824 */ /* 0x000fc800028e0687 */
[----:B------:R-:W-:Y:S04]  /*25d70*/  STL [R1+0x34c], R17 ;  /* 0x00034c1101007387 */ /* 0x000fe80000100800 */
[----:B------:R-:W-:Y:S01]  /*25d80*/  STL [R1+0x390], R7 ;  /* 0x0003900701007387 */ /* 0x000fe20000100800 */
[----:B-1----:R-:W-:-:S03]  /*25d90*/  IMAD.MOV.U32 R4, RZ, RZ, R13 ;  /* 0x000000ffff047224 */ /* 0x002fc600078e000d */
[----:B------:R-:W5:Y:S01]  /*25da0*/  LDL.LU R19, [R1+0x4d0] ;  /* 0x0004d00001137983 */ /* 0x000f620000300800 */
[----:B------:R-:W-:-:S03]  /*25db0*/  IMAD.MOV.U32 R5, RZ, RZ, R17 ;  /* 0x000000ffff057224 */ /* 0x000fc600078e0011 */
[----:B------:R1:W-:Y:S04]  /*25dc0*/  STL [R1+0x38c], R16 ;  /* 0x00038c1001007387 */ /* 0x0003e80000100800 */
[----:B------:R-:W5:Y:S04]  /*25dd0*/  LDL.LU R13, [R1+0x510] ;  /* 0x00051000010d7983 */ /* 0x000f680000300800 */
[----:B------:R-:W5:Y:S04]  /*25de0*/  LDL.LU R20, [R1+0x4cc] ;  /* 0x0004cc0001147983 */ /* 0x000f680000300800 */
[----:B------:R1:W-:Y:S02]  /*25df0*/  LDGSTS.E [R6+0x1180], desc[UR22][R4.64], P2 ;  /* 0x0118000004067fae */ /* 0x0003e400091a1016 */
[----:B-1----:R-:W-:-:S02]  /*25e00*/  IMAD.MOV.U32 R5, RZ, RZ, R16 ;  /* 0x000000ffff057224 */ /* 0x002fc400078e0010 */
[----:B------:R-:W5:Y:S01]  /*25e10*/  LDL.LU R16, [R1+0x50c] ;  /* 0x00050c0001107983 */ /* 0x000f620000300800 */
[----:B------:R-:W-:-:S03]  /*25e20*/  IMAD.MOV.U32 R4, RZ, RZ, R7 ;  /* 0x000000ffff047224 */ /* 0x000fc600078e0007 */
[----:B------:R-:W5:Y:S04]  /*25e30*/  LDL.LU R7, [R1+0x550] ;  /* 0x0005500001077983 */ /* 0x000f680000300800 */
[----:B------:R-:W5:Y:S04]  /*25e40*/  LDL.LU R17, [R1+0x590] ;  /* 0x0005900001117983 */ /* 0x000f680000300800 */
[----:B------:R1:W-:Y:S01]  /*25e50*/  LDGSTS.E [R6+0x1580], desc[UR22][R4.64], P2 ;  /* 0x0158000004067fae */ /* 0x0003e200091a1016 */
[-C--:B------:R-:W-:Y:S02]  /*25e60*/  IADD3 R11, P4, PT, R11, R134.reuse, RZ ;  /* 0x000000860b0b7210 */ /* 0x080fe40007f9e0ff */
[----:B------:R-:W-:-:S03]  /*25e70*/  IADD3 R9, P5, PT, R9, R134, RZ ;  /* 0x0000008609097210 */ /* 0x000fc60007fbe0ff */
[----:B------:R1:W-:Y:S02]  /*25e80*/  STL [R1+0x3d0], R11 ;  /* 0x0003d00b01007387 */ /* 0x0003e40000100800 */
[----:B-1----:R-:W-:Y:S02]  /*25e90*/  IMAD.MOV.U32 R4, RZ, RZ, R11 ;  /* 0x000000ffff047224 */ /* 0x002fe400078e000b */
[--C-:B------:R-:W-:Y:S02]  /*25ea0*/  IMAD.X R18, R18, 0x1, R135.reuse, P4 ;  /* 0x0000000112127824 */ /* 0x100fe400020e0687 */
[----:B------:R-:W-:-:S03]  /*25eb0*/  IMAD.X R12, R12, 0x1, R135, P5 ;  /* 0x000000010c0c7824 */ /* 0x000fc600028e0687 */
[----:B------:R1:W-:Y:S04]  /*25ec0*/  STL [R1+0x3cc], R18 ;  /* 0x0003cc1201007387 */ /* 0x0003e80000100800 */
        /* <DEDUP_REMOVED lines=11> */
[----:B---3--:R-:W-:-:S05]  /*25f80*/  IADD3 R10, P4, PT, R10, R134, RZ ;  /* 0x000000860a0a7210 */ /* 0x008fca0007f9e0ff */
[----:B------:R3:W-:Y:S01]  /*25f90*/  STL [R1+0x450], R10 ;  /* 0x0004500a01007387 */ /* 0x0007e20000100800 */
[----:B----4-:R-:W-:Y:S02]  /*25fa0*/  IADD3 R8, P5, PT, R8, R134, RZ ;  /* 0x0000008608087210 */ /* 0x010fe40007fbe0ff */
[----:B--2---:R-:W-:Y:S01]  /*25fb0*/  IADD3.X R15, PT, PT, R15, R135, RZ, P4, !PT ;  /* 0x000000870f0f7210 */ /* 0x004fe200027fe4ff */
[----:B-1----:R-:W-:Y:S02]  /*25fc0*/  IMAD.MOV.U32 R4, RZ, RZ, R10 ;  /* 0x000000ffff047224 */ /* 0x002fe400078e000a */
[----:B------:R-:W-:Y:S02]  /*25fd0*/  IMAD.X R14, R14, 0x1, R135, P5 ;  /* 0x000000010e0e7824 */ /* 0x000fe400028e0687 */
[----:B------:R1:W-:Y:S01]  /*25fe0*/  STL [R1+0x44c], R15 ;  /* 0x00044c0f01007387 */ /* 0x0003e20000100800 */
[----:B------:R-:W-:-:S03]  /*25ff0*/  IMAD.MOV.U32 R5, RZ, RZ, R15 ;  /* 0x000000ffff057224 */ /* 0x000fc600078e000f */
[----:B------:R2:W-:Y:S04]  /*26000*/  STL [R1+0x490], R8 ;  /* 0x0004900801007387 */ /* 0x0005e80000100800 */
[----:B---3--:R-:W3:Y:S04]  /*26010*/  LDL.LU R10, [R1+0x5cc] ;  /* 0x0005cc00010a7983 */ /* 0x008ee80000300800 */
[----:B------:R4:W-:Y:S04]  /*26020*/  STL [R1+0x48c], R14 ;  /* 0x00048c0e01007387 */ /* 0x0009e80000100800 */
[----:B------:R2:W-:Y:S04]  /*26030*/  LDGSTS.E [R6+0x2180], desc[UR22][R4.64], P2 ;  /* 0x0218000004067fae */ /* 0x0005e800091a1016 */
[----:B-1----:R-:W3:Y:S01]  /*26040*/  LDL.LU R15, [R1+0x60c] ;  /* 0x00060c00010f7983 */ /* 0x002ee20000300800 */
[----:B--2---:R-:W-:Y:S01]  /*26050*/  IMAD.MOV.U32 R4, RZ, RZ, R8 ;  /* 0x000000ffff047224 */ /* 0x004fe200078e0008 */
[-C--:B-----5:R-:W-:Y:S01]  /*26060*/  IADD3 R19, P4, PT, R19, R134.reuse, RZ ;  /* 0x0000008613137210 */ /* 0x0a0fe20007f9e0ff */
[----:B------:R-:W-:Y:S01]  /*26070*/  IMAD.MOV.U32 R5, RZ, RZ, R14 ;  /* 0x000000ffff057224 */ /* 0x000fe200078e000e */
[----:B------:R-:W2:Y:S04]  /*26080*/  LDL.LU R8, [R1+0x258] ;  /* 0x0002580001087983 */ /* 0x000ea80000300800 */
[----:B------:R1:W-:Y:S01]  /*26090*/  LDGSTS.E [R6+0x2580], desc[UR22][R4.64], P2 ;  /* 0x0258000004067fae */ /* 0x0003e200091a1016 */
[----:B------:R-:W-:-:S03]  /*260a0*/  IADD3 R13, P5, PT, R13, R134, RZ ;  /* 0x000000860d0d7210 */ /* 0x000fc60007fbe0ff */
[----:B----4-:R-:W4:Y:S01]  /*260b0*/  LDL.LU R14, [R1+0x298] ;  /* 0x00029800010e7983 */ /* 0x010f220000300800 */
[----:B------:R-:W-:-:S03]  /*260c0*/  IMAD.X R20, R20, 0x1, R135, P4 ;  /* 0x0000000114147824 */ /* 0x000fc600020e0687 */
[----:B------:R-:W-:Y:S01]  /*260d0*/  STL [R1+0x4d0], R19 ;  /* 0x0004d01301007387 */ /* 0x000fe20000100800 */
[----:B-1----:R-:W-:Y:S02]  /*260e0*/  IMAD.MOV.U32 R4, RZ, RZ, R19 ;  /* 0x000000ffff047224 */ /* 0x002fe400078e0013 */
[----:B------:R-:W-:Y:S01]  /*260f0*/  IMAD.MOV.U32 R5, RZ, RZ, R20 ;  /* 0x000000ffff057224 */ /* 0x000fe200078e0014 */
[----:B------:R-:W-:Y:S04]  /*26100*/  STL [R1+0x4cc], R20 ;  /* 0x0004cc1401007387 */ /* 0x000fe80000100800 */
[----:B------:R1:W-:Y:S04]  /*26110*/  STL [R1+0x510], R13 ;  /* 0x0005100d01007387 */ /* 0x0003e80000100800 */
[----:B------:R5:W-:Y:S01]  /*26120*/  LDGSTS.E [R6+0x2980], desc[UR22][R4.64], P2 ;  /* 0x0298000004067fae */ /* 0x000be200091a1016 */
[----:B------:R-:W-:-:S05]  /*26130*/  IMAD.X R16, R16, 0x1, R135, P5 ;  /* 0x0000000110107824 */ /* 0x000fca00028e0687 */
[----:B------:R5:W-:Y:S02]  /*26140*/  STL [R1+0x50c], R16 ;  /* 0x00050c1001007387 */ /* 0x000be40000100800 */
[----:B-----5:R-:W-:Y:S02]  /*26150*/  IMAD.MOV.U32 R4, RZ, RZ, R13 ;  /* 0x000000ffff047224 */ /* 0x020fe400078e000d */
[----:B-1----:R-:W5:Y:S01]  /*26160*/  LDL.LU R13, [R1+0x254] ;  /* 0x00025400010d7983 */ /* 0x002f620000300800 */
[----:B------:R-:W-:Y:S01]  /*26170*/  IMAD.MOV.U32 R5, RZ, RZ, R16 ;  /* 0x000000ffff057224 */ /* 0x000fe200078e0010 */
[-C--:B------:R-:W-:Y:S02]  /*26180*/  IADD3 R7, P4, PT, R7, R134.reuse, RZ ;  /* 0x0000008607077210 */ /* 0x080fe40007f9e0ff */
[----:B------:R-:W5:Y:S01]  /*26190*/  LDL.LU R16, [R1+0x294] ;  /* 0x0002940001107983 */ /* 0x000f620000300800 */
[----:B------:R-:W-:-:S03]  /*261a0*/  IADD3 R17, P5, PT, R17, R134, RZ ;  /* 0x0000008611117210 */ /* 0x000fc60007fbe0ff */
[----:B------:R1:W-:Y:S04]  /*261b0*/  LDGSTS.E [R6+0x2d80], desc[UR22][R4.64], P2 ;  /* 0x02d8000004067fae */ /* 0x0003e800091a1016 */
[----:B------:R1:W-:Y:S02]  /*261c0*/  STL [R1+0x550], R7 ;  /* 0x0005500701007387 */ /* 0x0003e40000100800 */
[----:B-1----:R-:W-:Y:S01]  /*261d0*/  IMAD.MOV.U32 R4, RZ, RZ, R7 ;  /* 0x000000ffff047224 */ /* 0x002fe200078e0007 */
[----:B------:R-:W-:-:S05]  /*261e0*/  IADD3.X R11, PT, PT, R11, R135, RZ, P4, !PT ;  /* 0x000000870b0b7210 */ /* 0x000fca00027fe4ff */
[----:B------:R1:W-:Y:S01]  /*261f0*/  STL [R1+0x54c], R11 ;  /* 0x00054c0b01007387 */ /* 0x0003e20000100800 */
[----:B------:R-:W-:Y:S02]  /*26200*/  IMAD.MOV.U32 R5, RZ, RZ, R11 ;  /* 0x000000ffff057224 */ /* 0x000fe400078e000b */
[----:B------:R-:W-:Y:S01]  /*26210*/  IMAD.X R18, R18, 0x1, R135, P5 ;  /* 0x0000000112127824 */ /* 0x000fe200028e0687 */
[----:B------:R1:W-:Y:S04]  /*26220*/  STL [R1+0x590], R17 ;  /* 0x0005901101007387 */ /* 0x0003e80000100800 */
[----:B------:R-:W5:Y:S04]  /*26230*/  LDL.LU R7, [R1+0x2d8] ;  /* 0x0002d80001077983 */ /* 0x000f680000300800 */
[----:B------:R1:W-:Y:S04]  /*26240*/  STL [R1+0x58c], R18 ;  /* 0x00058c1201007387 */ /* 0x0003e80000100800 */
[----:B------:R1:W-:Y:S04]  /*26250*/  LDGSTS.E [R6+0x3180], desc[UR22][R4.64], P2 ;  /* 0x0318000004067fae */ /* 0x0003e800091a1016 */
[----:B-1----:R-:W5:Y:S01]  /*26260*/  LDL.LU R11, [R1+0x318] ;  /* 0x00031800010b7983 */ /* 0x002f620000300800 */
[----:B------:R-:W-:-:S03]  /*26270*/  IMAD.MOV.U32 R4, RZ, RZ, R17 ;  /* 0x000000ffff047224 */ /* 0x000fc600078e0011 */
[----:B------:R-:W5:Y:S01]  /*26280*/  LDL.LU R17, [R1+0x2d4] ;  /* 0x0002d40001117983 */ /* 0x000f620000300800 */
[----:B------:R-:W-:-:S03]  /*26290*/  IMAD.MOV.U32 R5, RZ, RZ, R18 ;  /* 0x000000ffff057224 */ /* 0x000fc600078e0012 */
[----:B------:R-:W5:Y:S01]  /*262a0*/  LDL.LU R18, [R1+0x314] ;  /* 0x0003140001127983 */ /* 0x000f620000300800 */
[-C--:B------:R-:W-:Y:S02]  /*262b0*/  IADD3 R9, P4, PT, R9, R134.reuse, RZ ;  /* 0x0000008609097210 */ /* 0x080fe40007f9e0ff */
[----:B------:R-:W-:Y:S01]  /*262c0*/  IADD3 R12, P5, PT, R12, R134, RZ ;  /* 0x000000860c0c7210 */ /* 0x000fe20007fbe0ff */
[----:B------:R1:W-:Y:S04]  /*262d0*/  LDGSTS.E [R6+0x3580], desc[UR22][R4.64], P2 ;  /* 0x0358000004067fae */ /* 0x0003e800091a1016 */
[----:B------:R-:W-:Y:S01]  /*262e0*/  STL [R1+0x5d0], R9 ;  /* 0x0005d00901007387 */ /* 0x000fe20000100800 */
[----:B-1----:R-:W-:Y:S02]  /*262f0*/  IMAD.MOV.U32 R4, RZ, RZ, R9 ;  /* 0x000000ffff047224 */ /* 0x002fe400078e0009 */
[----:B---3--:R-:W-:-:S04]  /*26300*/  IMAD.X R10, R10, 0x1, R135, P4 ;  /* 0x000000010a0a7824 */ /* 0x008fc800020e0687 */
[----:B------:R-:W-:Y:S01]  /*26310*/  IMAD.MOV.U32 R5, RZ, RZ, R10 ;  /* 0x000000ffff057224 */ /* 0x000fe200078e000a */
[----:B------:R1:W-:Y:S04]  /*26320*/  STL [R1+0x5cc], R10 ;  /* 0x0005cc0a01007387 */ /* 0x0003e80000100800 */
[----:B------:R-:W-:Y:S01]  /*26330*/  STL [R1+0x610], R12 ;  /* 0x0006100c01007387 */ /* 0x000fe20000100800 */
[----:B------:R-:W-:-:S03]  /*26340*/  IMAD.X R15, R15, 0x1, R135, P5 ;  /* 0x000000010f0f7824 */ /* 0x000fc600028e0687 */
[----:B------:R3:W-:Y:S04]  /*26350*/  LDGSTS.E [R6+0x3980], desc[UR22][R4.64], P2 ;  /* 0x0398000004067fae */ /* 0x0007e800091a1016 */
[----:B-1----:R-:W5:Y:S04]  /*26360*/  LDL.LU R10, [R1+0x358] ;  /* 0x00035800010a7983 */ /* 0x002f680000300800 */
[----:B------:R1:W-:Y:S04]  /*26370*/  STL [R1+0x60c], R15 ;  /* 0x00060c0f01007387 */ /* 0x0003e80000100800 */
[----:B------:R-:W5:Y:S01]  /*26380*/  LDL.LU R9, [R1+0x398] ;  /* 0x0003980001097983 */ /* 0x000f620000300800 */
[----:B---3--:R-:W-:-:S02]  /*26390*/  IMAD.MOV.U32 R5, RZ, RZ, R15 ;  /* 0x000000ffff057224 */ /* 0x008fc400078e000f */
[----:B------:R-:W-:Y:S01]  /*263a0*/  IMAD.MOV.U32 R4, RZ, RZ, R12 ;  /* 0x000000ffff047224 */ /* 0x000fe200078e000c */
[-C--:B--2---:R-:W-:Y:S01]  /*263b0*/  IADD3 R8, P4, PT, R8, R134.reuse, RZ ;  /* 0x0000008608087210 */ /* 0x084fe20007f9e0ff */
[----:B-1----:R-:W2:Y:S01]  /*263c0*/  LDL.LU R15, [R1+0x354] ;  /* 0x00035400010f7983 */ /* 0x002ea20000300800 */
[----:B----4-:R-:W-:-:S03]  /*263d0*/  IADD3 R14, P5, PT, R14, R134, RZ ;  /* 0x000000860e0e7210 */ /* 0x010fc60007fbe0ff */
[----:B------:R-:W3:Y:S04]  /*263e0*/  LDL.LU R12, [R1+0x394] ;  /* 0x00039400010c7983 */ /* 0x000ee80000300800 */
[----:B------:R1:W-:Y:S04]  /*263f0*/  LDGSTS.E [R6+0x3d80], desc[UR22][R4.64], P2 ;  /* 0x03d8000004067fae */ /* 0x0003e800091a1016 */
[----:B------:R-:W-:Y:S01]  /*26400*/  STL [R1+0x258], R8 ;  /* 0x0002580801007387 */ /* 0x000fe20000100800 */
[----:B-1----:R-:W-:-:S03]  /*26410*/  LOP3.LUT R6, R3, 0x40, RZ, 0x3c, !PT ;  /* 0x0000004003067812 */ /* 0x002fc600078e3cff */
[----:B------:R-:W-:Y:S01]  /*26420*/  STL [R1+0x298], R14 ;  /* 0x0002980e01007387 */ /* 0x000fe20000100800 */
[----:B------:R-:W-:Y:S02]  /*26430*/  IMAD.MOV.U32 R4, RZ, RZ, R8 ;  /* 0x000000ffff047224 */ /* 0x000fe400078e0008 */
[----:B------:R-:W-:Y:S01]  /*26440*/  VIADD R6, R6, UR5 ;  /* 0x0000000506067c36 */ /* 0x000fe20008000000 */
[----:B-----5:R-:W-:Y:S01]  /*26450*/  IADD3.X R13, PT, PT, R13, R135, RZ, P4, !PT ;  /* 0x000000870d0d7210 */ /* 0x020fe200027fe4ff */
[----:B------:R-:W-:-:S04]  /*26460*/  IMAD.X R16, R16, 0x1, R135, P5 ;  /* 0x0000000110107824 */ /* 0x000fc800028e0687 */
[----:B------:R1:W-:Y:S01]  /*26470*/  STL [R1+0x254], R13 ;  /* 0x0002540d01007387 */ /* 0x0003e20000100800 */
[----:B------:R-:W-:-:S05]  /*26480*/  IMAD.MOV.U32 R5, RZ, RZ, R13 ;  /* 0x000000ffff057224 */ /* 0x000fca00078e000d */
[----:B------:R4:W-:Y:S04]  /*26490*/  LDGSTS.E [R6+0x200], desc[UR22][R4.64], P2 ;  /* 0x0020000004067fae */ /* 0x0009e800091a1016 */
[----:B-1----:R-:W5:Y:S04]  /*264a0*/  LDL.LU R13, [R1+0x3d8] ;  /* 0x0003d800010d7983 */ /* 0x002f680000300800 */
[----:B------:R-:W5:Y:S04]  /*264b0*/  LDL.LU R8, [R1+0x418] ;  /* 0x0004180001087983 */ /* 0x000f680000300800 */
[----:B------:R1:W-:Y:S01]  /*264c0*/  STL [R1+0x294], R16 ;  /* 0x0002941001007387 */ /* 0x0003e20000100800 */
[----:B----4-:R-:W-:-:S02]  /*264d0*/  IMAD.MOV.U32 R5, RZ, RZ, R16 ;  /* 0x000000ffff057224 */ /* 0x010fc400078e0010 */
        /* <DEDUP_REMOVED lines=8> */
[----:B------:R-:W-:-:S04]  /*26560*/  IMAD.X R17, R17, 0x1, R135, P4 ;  /* 0x0000000111117824 */ /* 0x000fc800020e0687 */
[----:B------:R-:W-:Y:S01]  /*26570*/  IMAD.X R18, R18, 0x1, R135, P5 ;  /* 0x0000000112127824 */ /* 0x000fe200028e0687 */
[----:B------:R1:W-:Y:S01]  /*26580*/  STL [R1+0x2d4], R17 ;  /* 0x0002d41101007387 */ /* 0x0003e20000100800 */
[----:B------:R-:W-:-:S03]  /*26590*/  IMAD.MOV.U32 R5, RZ, RZ, R17 ;  /* 0x000000ffff057224 */ /* 0x000fc600078e0011 */
[----:B------:R-:W-:Y:S04]  /*265a0*/  STL [R1+0x318], R11 ;  /* 0x0003180b01007387 */ /* 0x000fe80000100800 */
[----:B------:R4:W-:Y:S04]  /*265b0*/  LDGSTS.E [R6+0xa00], desc[UR22][R4.64], P2 ;  /* 0x00a0000004067fae */ /* 0x0009e800091a1016 */
[----:B-1----:R-:W5:Y:S04]  /*265c0*/  LDL.LU R17, [R1+0x458] ;  /* 0x0004580001117983 */ /* 0x002f680000300800 */
[----:B------:R1:W-:Y:S04]  /*265d0*/  STL [R1+0x314], R18 ;  /* 0x0003141201007387 */ /* 0x0003e80000100800 */
[----:B------:R-:W5:Y:S01]  /*265e0*/  LDL.LU R7, [R1+0x498] ;  /* 0x0004980001077983 */ /* 0x000f620000300800 */
[----:B----4-:R-:W-:-:S03]  /*265f0*/  MOV R5, R18 ;  /* 0x0000001200057202 */ /* 0x010fc60000000f00 */
[----:B-1----:R-:W4:Y:S01]  /*26600*/  LDL.LU R18, [R1+0x454] ;  /* 0x0004540001127983 */ /* 0x002f220000300800 */
[----:B------:R-:W-:-:S03]  /*26610*/  IMAD.MOV.U32 R4, RZ, RZ, R11 ;  /* 0x000000ffff047224 */ /* 0x000fc600078e000b */
[----:B------:R-:W4:Y:S04]  /*26620*/  LDL.LU R11, [R1+0x494] ;  /* 0x00049400010b7983 */ /* 0x000f280000300800 */
[----:B------:R1:W-:Y:S01]  /*26630*/  LDGSTS.E [R6+0xe00], desc[UR22][R4.64], P2 ;  /* 0x00e0000004067fae */ /* 0x0003e200091a1016 */
[-C--:B------:R-:W-:Y:S02]  /*26640*/  IADD3 R10, P4, PT, R10, R134.reuse, RZ ;  /* 0x000000860a0a7210 */ /* 0x080fe40007f9e0ff */
[----:B------:R-:W-:-:S03]  /*26650*/  IADD3 R9, P5, PT, R9, R134, RZ ;  /* 0x0000008609097210 */ /* 0x000fc60007fbe0ff */
[----:B------:R1:W-:Y:S01]  /*26660*/  STL [R1+0x358], R10 ;  /* 0x0003580a01007387 */ /* 0x0003e20000100800 */
[--C-:B--2---:R-:W-:Y:S02]  /*26670*/  IMAD.X R15, R15, 0x1, R135.reuse, P4 ;  /* 0x000000010f0f7824 */ /* 0x104fe400020e0687 */
[----:B---3--:R-:W-:-:S03]  /*26680*/  IMAD.X R12, R12, 0x1, R135, P5 ;  /* 0x000000010c0c7824 */ /* 0x008fc600028e0687 */
[----:B------:R2:W-:Y:S04]  /*26690*/  STL [R1+0x354], R15 ;  /* 0x0003540f01007387 */ /* 0x0005e80000100800 */
[----:B------:R3:W-:Y:S01]  /*266a0*/  STL [R1+0x398], R9 ;  /* 0x0003980901007387 */ /* 0x0007e20000100800 */
[----:B-1----:R-:W-:-:S03]  /*266b0*/  IMAD.MOV.U32 R4, RZ, RZ, R10 ;  /* 0x000000ffff047224 */ /* 0x002fc600078e000a */
[----:B------:R-:W4:Y:S01]  /*266c0*/  LDL.LU R19, [R1+0x4d8] ;  /* 0x0004d80001137983 */ /* 0x000f220000300800 */
[----:B------:R-:W-:-:S03]  /*266d0*/  IMAD.MOV.U32 R5, RZ, RZ, R15 ;  /* 0x000000ffff057224 */ /* 0x000fc600078e000f */
[----:B------:R1:W-:Y:S04]  /*266e0*/  STL [R1+0x394], R12 ;  /* 0x0003940c01007387 */ /* 0x0003e80000100800 */
[----:B------:R-:W4:Y:S04]  /*266f0*/  LDL.LU R10, [R1+0x518] ;  /* 0x00051800010a7983 */ /* 0x000f280000300800 */
[----:B------:R-:W4:Y:S04]  /*26700*/  LDL.LU R20, [R1+0x4d4] ;  /* 0x0004d40001147983 */ /* 0x000f280000300800 */
[----:B------:R1:W-:Y:S04]  /*26710*/  LDGSTS.E [R6+0x1200], desc[UR22][R4.64], P2 ;  /* 0x0120000004067fae */ /* 0x0003e800091a1016 */
[----:B--2---:R-:W2:Y:S01]  /*26720*/  LDL.LU R15, [R1+0x514] ;  /* 0x00051400010f7983 */ /* 0x004ea20000300800 */
[----:B-1----:R-:W-:-:S02]  /*26730*/  IMAD.MOV.U32 R4, RZ, RZ, R9 ;  /* 0x000000ffff047224 */ /* 0x002fc400078e0009 */
[----:B------:R-:W-:Y:S01]  /*26740*/  IMAD.MOV.U32 R5, RZ, RZ, R12 ;  /* 0x000000ffff057224 */ /* 0x000fe200078e000c */
[----:B---3--:R-:W3:Y:S04]  /*26750*/  LDL.LU R9, [R1+0x558] ;  /* 0x0005580001097983 */ /* 0x008ee80000300800 */
[----:B------:R-:W3:Y:S01]  /*26760*/  LDL.LU R12, [R1+0x598] ;  /* 0x00059800010c7983 */ /* 0x000ee20000300800 */
[----:B-----5:R-:W-:-:S03]  /*26770*/  IADD3 R13, P4, PT, R13, R134, RZ ;  /* 0x000000860d0d7210 */ /* 0x020fc60007f9e0ff */
[----:B------:R1:W-:Y:S01]  /*26780*/  LDGSTS.E [R6+0x1600], desc[UR22][R4.64], P2 ;  /* 0x0160000004067fae */ /* 0x0003e200091a1016 */
[----:B------:R-:W-:-:S03]  /*26790*/  IADD3 R8, P5, PT, R8, R134, RZ ;  /* 0x0000008608087210 */ /* 0x000fc60007fbe0ff */
[----:B------:R5:W-:Y:S01]  /*267a0*/  STL [R1+0x3d8], R13 ;  /* 0x0003d80d01007387 */ /* 0x000be20000100800 */
[----:B-1----:R-:W-:Y:S02]  /*267b0*/  IMAD.MOV.U32 R4, RZ, RZ, R13 ;  /* 0x000000ffff047224 */ /* 0x002fe400078e000d */
[--C-:B------:R-:W-:Y:S02]  /*267c0*/  IMAD.X R16, R16, 0x1, R135.reuse, P4 ;  /* 0x0000000110107824 */ /* 0x100fe400020e0687 */
[----:B------:R-:W-:-:S03]  /*267d0*/  IMAD.X R14, R14, 0x1, R135, P5 ;  /* 0x000000010e0e7824 */ /* 0x000fc600028e0687 */
[----:B------:R1:W-:Y:S04]  /*267e0*/  STL [R1+0x3d4], R16 ;  /* 0x0003d41001007387 */ /* 0x0003e80000100800 */
[----:B------:R1:W-:Y:S04]  /*267f0*/  STL [R1+0x418], R8 ;  /* 0x0004180801007387 */ /* 0x0003e80000100800 */
[----:B-----5:R-:W5:Y:S01]  /*26800*/  LDL.LU R13, [R1+0x554] ;  /* 0x00055400010d7983 */ /* 0x020f620000300800 */
[----:B------:R-:W-:-:S03]  /*26810*/  IMAD.MOV.U32 R5, RZ, RZ, R16 ;  /* 0x000000ffff057224 */ /* 0x000fc600078e0010 */
[----:B------:R1:W-:Y:S04]  /*26820*/  STL [R1+0x414], R14 ;  /* 0x0004140e01007387 */ /* 0x0003e80000100800 */
[----:B-1----:R-:W5:Y:S04]  /*26830*/  LDL.LU R16, [R1+0x594] ;  /* 0x0005940001107983 */ /* 0x002f680000300800 */
[----:B------:R1:W-:Y:S02]  /*26840*/  LDGSTS.E [R6+0x1a00], desc[UR22][R4.64], P2 ;  /* 0x01a0000004067fae */ /* 0x0003e400091a1016 */
[----:B-1----:R-:W-:Y:S01]  /*26850*/  IMAD.MOV.U32 R4, RZ, RZ, R8 ;  /* 0x000000ffff047224 */ /* 0x002fe200078e0008 */
[----:B------:R-:W-:Y:S01]  /*26860*/  MOV R5, R14 ;  /* 0x0000000e00057202 */ /* 0x000fe20000000f00 */
[----:B------:R-:W5:Y:S04]  /*26870*/  LDL.LU R8, [R1+0x5d8] ;  /* 0x0005d80001087983 */ /* 0x000f680000300800 */
[----:B------:R-:W5:Y:S04]  /*26880*/  LDL.LU R14, [R1+0x618] ;  /* 0x00061800010e7983 */ /* 0x000f680000300800 */
[----:B------:R1:W-:Y:S01]  /*26890*/  LDGSTS.E [R6+0x1e00], desc[UR22][R4.64], P2 ;  /* 0x01e0000004067fae */ /* 0x0003e200091a1016 */
[----:B------:R-:W-:-:S05]  /*268a0*/  IADD3 R17, P4, PT, R17, R134, RZ ;  /* 0x0000008611117210 */ /* 0x000fca0007f9e0ff */
[----:B------:R4:W-:Y:S01]  /*268b0*/  STL [R1+0x458], R17 ;  /* 0x0004581101007387 */ /* 0x0009e20000100800 */
[----:B------:R-:W-:Y:S01]  /*268c0*/  IADD3 R7, P5, PT, R7, R134, RZ ;  /* 0x0000008607077210 */ /* 0x000fe20007fbe0ff */
[----:B----4-:R-:W-:Y:S02]  /*268d0*/  IMAD.X R18, R18, 0x1, R135, P4 ;  /* 0x0000000112127824 */ /* 0x010fe400020e0687 */
[----:B-1----:R-:W-:Y:S02]  /*268e0*/  IMAD.MOV.U32 R4, RZ, RZ, R17 ;  /* 0x000000ffff047224 */ /* 0x002fe400078e0011 */
[----:B------:R-:W-:Y:S01]  /*268f0*/  IMAD.X R11, R11, 0x1, R135, P5 ;  /* 0x000000010b0b7824 */ /* 0x000fe200028e0687 */
        /* <DEDUP_REMOVED lines=9> */
[----:B----4-:R-:W4:Y:S04]  /*26990*/  LDL.LU R7, [R1+0x260] ;  /* 0x0002600001077983 */ /* 0x010f280000300800 */
[----:B------:R1:W-:Y:S04]  /*269a0*/  LDGSTS.E [R6+0x2600], desc[UR22][R4.64], P2 ;  /* 0x0260000004067fae */ /* 0x0003e800091a1016 */
[----:B------:R-:W4:Y:S01]  /*269b0*/  LDL.LU R11, [R1+0x2a0] ;  /* 0x0002a000010b7983 */ /* 0x000f220000300800 */
[----:B------:R-:W-:-:S02]  /*269c0*/  IADD3 R19, P4, PT, R19, R134, RZ ;  /* 0x0000008613137210 */ /* 0x000fc40007f9e0ff */
[----:B------:R-:W-:-:S03]  /*269d0*/  IADD3 R10, P5, PT, R10, R134, RZ ;  /* 0x000000860a0a7210 */ /* 0x000fc60007fbe0ff */
[----:B------:R-:W-:Y:S02]  /*269e0*/  IMAD.X R20, R20, 0x1, R135, P4 ;  /* 0x0000000114147824 */ /* 0x000fe400020e0687 */
[----:B-1----:R-:W-:Y:S02]  /*269f0*/  IMAD.MOV.U32 R4, RZ, RZ, R19 ;  /* 0x000000ffff047224 */ /* 0x002fe400078e0013 */
[----:B------:R-:W-:Y:S01]  /*26a00*/  IMAD.MOV.U32 R5, RZ, RZ, R20 ;  /* 0x000000ffff057224 */ /* 0x000fe200078e0014 */
[----:B------:R-:W-:Y:S01]  /*26a10*/  STL [R1+0x4d8], R19 ;  /* 0x0004d81301007387 */ /* 0x000fe20000100800 */
[----:B--2---:R-:W-:-:S03]  /*26a20*/  IMAD.X R15, R15, 0x1, R135, P5 ;  /* 0x000000010f0f7824 */ /* 0x004fc600028e0687 */
[----:B------:R-:W-:Y:S04]  /*26a30*/  STL [R1+0x4d4], R20 ;  /* 0x0004d41401007387 */ /* 0x000fe80000100800 */
[----:B------:R1:W-:Y:S04]  /*26a40*/  STL [R1+0x518], R10 ;  /* 0x0005180a01007387 */ /* 0x0003e80000100800 */
[----:B------:R2:W-:Y:S01]  /*26a50*/  LDGSTS.E [R6+0x2a00], desc[UR22][R4.64], P2 ;  /* 0x02a0000004067fae */ /* 0x0005e200091a1016 */
[----:B---3--:R-:W-:-:S03]  /*26a60*/  IADD3 R9, P4, PT, R9, R134, RZ ;  /* 0x0000008609097210 */ /* 0x008fc60007f9e0ff */
[----:B------:R3:W-:Y:S01]  /*26a70*/  STL [R1+0x514], R15 ;  /* 0x0005140f01007387 */ /* 0x0007e20000100800 */
[----:B------:R-:W-:Y:S01]  /*26a80*/  IADD3 R12, P5, PT, R12, R134, RZ ;  /* 0x000000860c0c7210 */ /* 0x000fe20007fbe0ff */
[----:B--2---:R-:W-:Y:S01]  /*26a90*/  IMAD.MOV.U32 R4, RZ, RZ, R10 ;  /* 0x000000ffff047224 */ /* 0x004fe200078e000a */
[----:B------:R-:W-:Y:S01]  /*26aa0*/  MOV R5, R15 ;  /* 0x0000000f00057202 */ /* 0x000fe20000000f00 */
[----:B-1----:R-:W2:Y:S04]  /*26ab0*/  LDL.LU R10, [R1+0x25c] ;  /* 0x00025c00010a7983 */ /* 0x002ea80000300800 */
[----:B---3--:R-:W3:Y:S04]  /*26ac0*/  LDL.LU R15, [R1+0x29c] ;  /* 0x00029c00010f7983 */ /* 0x008ee80000300800 */
[----:B------:R1:W-:Y:S04]  /*26ad0*/  LDGSTS.E [R6+0x2e00], desc[UR22][R4.64], P2 ;  /* 0x02e0000004067fae */ /* 0x0003e800091a1016 */
[----:B------:R5:W-:Y:S01]  /*26ae0*/  STL [R1+0x558], R9 ;  /* 0x0005580901007387 */ /* 0x000be20000100800 */
[----:B-1----:R-:W-:-:S02]  /*26af0*/  IMAD.MOV.U32 R4, RZ, RZ, R9 ;  /* 0x000000ffff047224 */ /* 0x002fc400078e0009 */
[----:B-----5:R-:W-:-:S04]  /*26b00*/  IMAD.X R13, R13, 0x1, R135, P4 ;  /* 0x000000010d0d7824 */ /* 0x020fc800020e0687 */
[----:B------:R-:W-:Y:S01]  /*26b10*/  IMAD.MOV.U32 R5, RZ, RZ, R13 ;  /* 0x000000ffff057224 */ /* 0x000fe200078e000d */
[----:B------:R1:W-:Y:S01]  /*26b20*/  STL [R1+0x554], R13 ;  /* 0x0005540d01007387 */ /* 0x0003e20000100800 */
[----:B------:R-:W-:-:S03]  /*26b30*/  IMAD.X R16, R16, 0x1, R135, P5 ;  /* 0x0000000110107824 */ /* 0x000fc600028e0687 */
[----:B------:R5:W-:Y:S04]  /*26b40*/  STL [R1+0x598], R12 ;  /* 0x0005980c01007387 */ /* 0x000be80000100800 */
[----:B------:R-:W3:Y:S04]  /*26b50*/  LDL.LU R9, [R1+0x2e0] ;  /* 0x0002e00001097983 */ /* 0x000ee80000300800 */
[----:B------:R5:W-:Y:S04]  /*26b60*/  STL [R1+0x594], R16 ;  /* 0x0005941001007387 */ /* 0x000be80000100800 */
[----:B------:R5:W-:Y:S04]  /*26b70*/  LDGSTS.E [R6+0x3200], desc[UR22][R4.64], P2 ;  /* 0x0320000004067fae */ /* 0x000be800091a1016 */
[----:B-1----:R-:W3:Y:S01]  /*26b80*/  LDL.LU R13, [R1+0x320] ;  /* 0x00032000010d7983 */ /* 0x002ee20000300800 */
[----:B------:R-:W-:Y:S01]  /*26b90*/  IADD3 R8, P4, PT, R8, R134, RZ ;  /* 0x0000008608087210 */ /* 0x000fe20007f9e0ff */
[----:B-----5:R-:W-:-:S02]  /*26ba0*/  IMAD.MOV.U32 R4, RZ, RZ, R12 ;  /* 0x000000ffff047224 */ /* 0x020fc400078e000c */
[----:B------:R-:W5:Y:S01]  /*26bb0*/  LDL.LU R12, [R1+0x2dc] ;  /* 0x0002dc00010c7983 */ /* 0x000f620000300800 */
[----:B------:R-:W-:-:S03]  /*26bc0*/  IMAD.MOV.U32 R5, RZ, RZ, R16 ;  /* 0x000000ffff057224 */ /* 0x000fc600078e0010 */
[----:B------:R-:W5:Y:S01]  /*26bd0*/  LDL.LU R16, [R1+0x31c] ;  /* 0x00031c0001107983 */ /* 0x000f620000300800 */
[----:B------:R-:W-:-:S03]  /*26be0*/  IADD3 R14, P5, PT, R14, R134, RZ ;  /* 0x000000860e0e7210 */ /* 0x000fc60007fbe0ff */
[----:B------:R1:W-:Y:S04]  /*26bf0*/  LDGSTS.E [R6+0x3600], desc[UR22][R4.64], P2 ;  /* 0x0360000004067fae */ /* 0x0003e800091a1016 */
[----:B------:R-:W-:Y:S01]  /*26c00*/  STL [R1+0x5d8], R8 ;  /* 0x0005d80801007387 */ /* 0x000fe20000100800 */
[----:B-1----:R-:W-:Y:S02]  /*26c10*/  IMAD.MOV.U32 R4, RZ, RZ, R8 ;  /* 0x000000ffff047224 */ /* 0x002fe400078e0008 */
[----:B------:R-:W-:-:S04]  /*26c20*/  IMAD.X R17, R17, 0x1, R135, P4 ;  /* 0x0000000111117824 */ /* 0x000fc800020e0687 */
        /* <DEDUP_REMOVED lines=8> */
[----:B----4-:R-:W-:Y:S01]  /*26cb0*/  MOV R5, R18 ;  /* 0x0000001200057202 */ /* 0x010fe20000000f00 */
[----:B------:R-:W-:-:S02]  /*26cc0*/  IMAD.MOV.U32 R4, RZ, RZ, R14 ;  /* 0x000000ffff047224 */ /* 0x000fc400078e000e */
[----:B-1----:R-:W4:Y:S04]  /*26cd0*/  LDL.LU R18, [R1+0x35c] ;  /* 0x00035c0001127983 */ /* 0x002f280000300800 */
[----:B------:R-:W4:Y:S01]  /*26ce0*/  LDL.LU R14, [R1+0x39c] ;  /* 0x00039c00010e7983 */ /* 0x000f220000300800 */
[-C--:B------:R-:W-:Y:S02]  /*26cf0*/  IADD3 R7, P4, PT, R7, R134.reuse, RZ ;  /* 0x0000008607077210 */ /* 0x080fe40007f9e0ff */
        /* <DEDUP_REMOVED lines=10> */
[----:B---3--:R-:W-:-:S03]  /*26da0*/  IMAD.X R15, R15, 0x1, R135, P5 ;  /* 0x000000010f0f7824 */ /* 0x008fc600028e0687 */
[----:B------:R2:W-:Y:S04]  /*26db0*/  LDGSTS.E [R6+0x280], desc[UR22][R4.64], P2 ;  /* 0x0028000004067fae */ /* 0x0005e800091a1016 */
[----:B-1----:R-:W3:Y:S04]  /*26dc0*/  LDL.LU R10, [R1+0x3e0] ;  /* 0x0003e000010a7983 */ /* 0x002ee80000300800 */
[----:B------:R-:W3:Y:S01]  /*26dd0*/  LDL.LU R7, [R1+0x420] ;  /* 0x0004200001077983 */ /* 0x000ee20000300800 */
[----:B--2---:R-:W-:-:S03]  /*26de0*/  IMAD.MOV.U32 R5, RZ, RZ, R15 ;  /* 0x000000ffff057224 */ /* 0x004fc600078e000f */
[----:B------:R1:W-:Y:S01]  /*26df0*/  STL [R1+0x29c], R15 ;  /* 0x00029c0f01007387 */ /* 0x0003e20000100800 */
[----:B------:R-:W-:-:S05]  /*26e00*/  IMAD.MOV.U32 R4, RZ, RZ, R11 ;  /* 0x000000ffff047224 */ /* 0x000fca00078e000b */
[----:B------:R2:W-:Y:S04]  /*26e10*/  LDGSTS.E [R6+0x680], desc[UR22][R4.64], P2 ;  /* 0x0068000004067fae */ /* 0x0005e800091a1016 */
[----:B-1----:R-:W3:Y:S04]  /*26e20*/  LDL.LU R15, [R1+0x3dc] ;  /* 0x0003dc00010f7983 */ /* 0x002ee80000300800 */
[----:B------:R-:W3:Y:S01]  /*26e30*/  LDL.LU R11, [R1+0x41c] ;  /* 0x00041c00010b7983 */ /* 0x000ee20000300800 */
[----:B------:R-:W-:-:S05]  /*26e40*/  IADD3 R9, P4, PT, R9, R134, RZ ;  /* 0x0000008609097210 */ /* 0x000fca0007f9e0ff */
[----:B------:R1:W-:Y:S01]  /*26e50*/  STL [R1+0x2e0], R9 ;  /* 0x0002e00901007387 */ /* 0x0003e20000100800 */
[----:B--2---:R-:W-:Y:S01]  /*26e60*/  IMAD.MOV.U32 R4, RZ, RZ, R9 ;  /* 0x000000ffff047224 */ /* 0x004fe200078e0009 */
[----:B------:R-:W-:Y:S01]  /*26e70*/  IADD3 R13, P5, PT, R13, R134, RZ ;  /* 0x000000860d0d7210 */ /* 0x000fe20007fbe0ff */
[----:B-----5:R-:W-:-:S04]  /*26e80*/  IMAD.X R12, R12, 0x1, R135, P4 ;  /* 0x000000010c0c7824 */ /* 0x020fc800020e0687 */
[----:B------:R-:W-:Y:S01]  /*26e90*/  IMAD.X R16, R16, 0x1, R135, P5 ;  /* 0x0000000110107824 */ /* 0x000fe200028e0687 */
[----:B------:R2:W-:Y:S01]  /*26ea0*/  STL [R1+0x2dc], R12 ;  /* 0x0002dc0c01007387 */ /* 0x0005e20000100800 */
[----:B------:R-:W-:-:S03]  /*26eb0*/  IMAD.MOV.U32 R5, RZ, RZ, R12 ;  /* 0x000000ffff057224 */ /* 0x000fc600078e000c */
[----:B------:R-:W-:Y:S04]  /*26ec0*/  STL [R1+0x320], R13 ;  /* 0x0003200d01007387 */ /* 0x000fe80000100800 */
[----:B-1----:R-:W5:Y:S04]  /*26ed0*/  LDL.LU R9, [R1+0x460] ;  /* 0x0004600001097983 */ /* 0x002f680000300800 */
[----:B------:R1:W-:Y:S04]  /*26ee0*/  STL [R1+0x31c], R16 ;  /* 0x00031c1001007387 */ /* 0x0003e80000100800 */
[----:B------:R1:W-:Y:S04]  /*26ef0*/  LDGSTS.E [R6+0xa80], desc[UR22][R4.64], P2 ;  /* 0x00a8000004067fae */ /* 0x0003e800091a1016 */
[----:B--2---:R-:W2:Y:S01]  /*26f00*/  LDL.LU R12, [R1+0x4a0] ;  /* 0x0004a000010c7983 */ /* 0x004ea20000300800 */
[----:B-1----:R-:W-:-:S03]  /*26f10*/  IMAD.MOV.U32 R5, RZ, RZ, R16 ;  /* 0x000000ffff057224 */ /* 0x002fc600078e0010 */
[----:B------:R-:W2:Y:S01]  /*26f20*/  LDL.LU R16, [R1+0x45c] ;  /* 0x00045c0001107983 */ /* 0x000ea20000300800 */
[----:B------:R-:W-:-:S03]  /*26f30*/  MOV R4, R13 ;  /* 0x0000000d00047202 */ /* 0x000fc60000000f00 */
[----:B------:R-:W2:Y:S04]  /*26f40*/  LDL.LU R13, [R1+0x49c] ;  /* 0x00049c00010d7983 */ /* 0x000ea80000300800 */
[----:B------:R1:W-:Y:S01]  /*26f50*/  LDGSTS.E [R6+0xe80], desc[UR22][R4.64], P2 ;  /* 0x00e8000004067fae */ /* 0x0003e200091a1016 */
[-C--:B------:R-:W-:Y:S02]  /*26f60*/  IADD3 R17, P4, PT, R17, R134.reuse, RZ ;  /* 0x0000008611117210 */ /* 0x080fe40007f9e0ff */
[----:B------:R-:W-:-:S03]  /*26f70*/  IADD3 R8, P5, PT, R8, R134, RZ ;  /* 0x0000008608087210 */ /* 0x000fc60007fbe0ff */
[----:B------:R1:W-:Y:S01]  /*26f80*/  STL [R1+0x360], R17 ;  /* 0x0003601101007387 */ /* 0x0003e20000100800 */
[--C-:B----4-:R-:W-:Y:S02]  /*26f90*/  IMAD.X R18, R18, 0x1, R135.reuse, P4 ;  /* 0x0000000112127824 */ /* 0x110fe400020e0687 */
[----:B------:R-:W-:-:S03]  /*26fa0*/  IMAD.X R14, R14, 0x1, R135, P5 ;  /* 0x000000010e0e7824 */ /* 0x000fc600028e0687 */
        /* <DEDUP_REMOVED lines=16> */
[----:B------:R-:W-:-:S03]  /*270b0*/  IADD3 R7, P5, PT, R7, R134, RZ ;  /* 0x0000008607077210 */ /* 0x000fc60007fbe0ff */
[----:B------:R3:W-:Y:S01]  /*270c0*/  STL [R1+0x3e0], R10 ;  /* 0x0003e00a01007387 */ /* 0x0007e20000100800 */
[----:B-1----:R-:W-:Y:S02]  /*270d0*/  IMAD.MOV.U32 R4, RZ, RZ, R10 ;  /* 0x000000ffff047224 */ /* 0x002fe400078e000a */
[--C-:B------:R-:W-:Y:S02]  /*270e0*/  IMAD.X R15, R15, 0x1, R135.reuse, P4 ;  /* 0x000000010f0f7824 */ /* 0x100fe400020e0687 */
[----:B------:R-:W-:-:S03]  /*270f0*/  IMAD.X R11, R11, 0x1, R135, P5 ;  /* 0x000000010b0b7824 */ /* 0x000fc600028e0687 */
[----:B------:R1:W-:Y:S01]  /*27100*/  STL [R1+0x3dc], R15 ;  /* 0x0003dc0f01007387 */ /* 0x0003e20000100800 */
[----:B------:R-:W-:-:S03]  /*27110*/  IMAD.MOV.U32 R5, RZ, RZ, R15 ;  /* 0x000000ffff057224 */ /* 0x000fc600078e000f */
[----:B------:R1:W-:Y:S04]  /*27120*/  STL [R1+0x420], R7 ;  /* 0x0004200701007387 */ /* 0x0003e80000100800 */
[----:B---3--:R-:W3:Y:S04]  /*27130*/  LDL.LU R10, [R1+0x55c] ;  /* 0x00055c00010a7983 */ /* 0x008ee80000300800 */
[----:B------:R5:W-:Y:S04]  /*27140*/  STL [R1+0x41c], R11 ;  /* 0x00041c0b01007387 */ /* 0x000be80000100800 */
[----:B-1----:R-:W3:Y:S04]  /*27150*/  LDL.LU R15, [R1+0x59c] ;  /* 0x00059c00010f7983 */ /* 0x002ee80000300800 */
[----:B------:R1:W-:Y:S02]  /*27160*/  LDGSTS.E [R6+0x1a80], desc[UR22][R4.64], P2 ;  /* 0x01a8000004067fae */ /* 0x0003e400091a1016 */
[----:B-1----:R-:W-:Y:S01]  /*27170*/  MOV R4, R7 ;  /* 0x0000000700047202 */ /* 0x002fe20000000f00 */
[----:B------:R-:W-:Y:S01]  /*27180*/  IMAD.MOV.U32 R5, RZ, RZ, R11 ;  /* 0x000000ffff057224 */ /* 0x000fe200078e000b */
[----:B------:R-:W3:Y:S01]  /*27190*/  LDL.LU R7, [R1+0x5e0] ;  /* 0x0005e00001077983 */ /* 0x000ee20000300800 */
[----:B-----5:R-:W-:-:S03]  /*271a0*/  IADD3 R9, P4, PT, R9, R134, RZ ;  /* 0x0000008609097210 */ /* 0x020fc60007f9e0ff */
[----:B------:R-:W5:Y:S04]  /*271b0*/  LDL.LU R11, [R1+0x620] ;  /* 0x00062000010b7983 */ /* 0x000f680000300800 */
[----:B------:R1:W-:Y:S04]  /*271c0*/  STL [R1+0x460], R9 ;  /* 0x0004600901007387 */ /* 0x0003e80000100800 */
[----:B------:R1:W-:Y:S01]  /*271d0*/  LDGSTS.E [R6+0x1e80], desc[UR22][R4.64], P2 ;  /* 0x01e8000004067fae */ /* 0x0003e200091a1016 */
[----:B--2---:R-:W-:Y:S01]  /*271e0*/  IADD3 R12, P5, PT, R12, R134, RZ ;  /* 0x000000860c0c7210 */ /* 0x004fe20007fbe0ff */
[----:B------:R-:W-:-:S02]  /*271f0*/  IMAD.X R16, R16, 0x1, R135, P4 ;  /* 0x0000000110107824 */ /* 0x000fc400020e0687 */
        /* <DEDUP_REMOVED lines=11> */
[----:B--2---:R-:W2:Y:S04]  /*272b0*/  LDL.LU R12, [R1+0x268] ;  /* 0x00026800010c7983 */ /* 0x004ea80000300800 */
[----:B------:R1:W-:Y:S04]  /*272c0*/  LDGSTS.E [R6+0x2680], desc[UR22][R4.64], P2 ;  /* 0x0268000004067fae */ /* 0x0003e800091a1016 */
[----:B------:R-:W2:Y:S01]  /*272d0*/  LDL.LU R13, [R1+0x2a8] ;  /* 0x0002a800010d7983 */ /* 0x000ea20000300800 */
        /* <DEDUP_REMOVED lines=11> */
[----:B----4-:R-:W-:-:S03]  /*27390*/  MOV R4, R17 ;  /* 0x0000001100047202 */ /* 0x010fc60000000f00 */
        /* <DEDUP_REMOVED lines=11> */
[----:B------:R-:W-:-:S03]  /*27450*/  IMAD.X R15, R15, 0x1, R135, P5 ;  /* 0x000000010f0f7824 */ /* 0x000fc600028e0687 */
[----:B------:R3:W-:Y:S04]  /*27460*/  STL [R1+0x5a0], R14 ;  /* 0x0005a00e01007387 */ /* 0x0007e80000100800 */
[----:B------:R-:W4:Y:S04]  /*27470*/  LDL.LU R8, [R1+0x2e8] ;  /* 0x0002e80001087983 */ /* 0x000f280000300800 */
[----:B------:R3:W-:Y:S04]  /*27480*/  STL [R1+0x59c], R15 ;  /* 0x00059c0f01007387 */ /* 0x0007e80000100800 */
[----:B------:R3:W-:Y:S04]  /*27490*/  LDGSTS.E [R6+0x3280], desc[UR22][R4.64], P2 ;  /* 0x0328000004067fae */ /* 0x0007e800091a1016 */
[----:B-1----:R-:W4:Y:S01]  /*274a0*/  LDL.LU R10, [R1+0x328] ;  /* 0x00032800010a7983 */ /* 0x002f220000300800 */
[----:B------:R-:W-:Y:S01]  /*274b0*/  IADD3 R7, P4, PT, R7, R134, RZ ;  /* 0x0000008607077210 */ /* 0x000fe20007f9e0ff */
[----:B---3--:R-:W-:-:S02]  /*274c0*/  IMAD.MOV.U32 R4, RZ, RZ, R14 ;  /* 0x000000ffff047224 */ /* 0x008fc400078e000e */
[----:B------:R-:W3:Y:S01]  /*274d0*/  LDL.LU R14, [R1+0x2e4] ;  /* 0x0002e400010e7983 */ /* 0x000ee20000300800 */
[----:B------:R-:W-:Y:S01]  /*274e0*/  IMAD.MOV.U32 R5, RZ, RZ, R15 ;  /* 0x000000ffff057224 */ /* 0x000fe200078e000f */
[----:B-----5:R-:W-:Y:S02]  /*274f0*/  IADD3 R11, P5, PT, R11, R134, RZ ;  /* 0x000000860b0b7210 */ /* 0x020fe40007fbe0ff */
[----:B------:R-:W5:Y:S04]  /*27500*/  LDL.LU R15, [R1+0x324] ;  /* 0x00032400010f7983 */ /* 0x000f680000300800 */
        /* <DEDUP_REMOVED lines=12> */
[----:B--2---:R-:W-:Y:S01]  /*275d0*/  IMAD.MOV.U32 R5, RZ, RZ, R16 ;  /* 0x000000ffff057224 */ /* 0x004fe200078e0010 */
[----:B------:R-:W-:-:S02]  /*275e0*/  MOV R4, R11 ;  /* 0x0000000b00047202 */ /* 0x000fc40000000f00 */
[----:B-1----:R-:W2:Y:S04]  /*275f0*/  LDL.LU R16, [R1+0x364] ;  /* 0x0003640001107983 */ /* 0x002ea80000300800 */
[----:B------:R-:W2:Y:S01]  /*27600*/  LDL.LU R11, [R1+0x3a4] ;  /* 0x0003a400010b7983 */ /* 0x000ea20000300800 */
        /* <DEDUP_REMOVED lines=8> */
[----:B----4-:R-:W-:-:S04]  /*27690*/  IMAD.X R17, R17, 0x1, R135, P4 ;  /* 0x0000000111117824 */ /* 0x010fc800020e0687 */
[----:B------:R-:W-:Y:S01]  /*276a0*/  IMAD.MOV.U32 R5, RZ, RZ, R17 ;  /* 0x000000ffff057224 */ /* 0x000fe200078e0011 */
[----:B------:R1:W-:Y:S01]  /*276b0*/  STL [R1+0x264], R17 ;  /* 0x0002641101007387 */ /* 0x0003e20000100800 */
[----:B------:R-:W-:-:S03]  /*276c0*/  IMAD.X R18, R18, 0x1, R135, P5 ;  /* 0x0000000112127824 */ /* 0x000fc600028e0687 */
[----:B------:R4:W-:Y:S04]  /*276d0*/  LDGSTS.E [R6+0x300], desc[UR22][R4.64], P2 ;  /* 0x0030000004067fae */ /* 0x0009e800091a1016 */
[----:B-1----:R-:W2:Y:S04]  /*276e0*/  LDL.LU R17, [R1+0x3e8] ;  /* 0x0003e80001117983 */ /* 0x002ea80000300800 */
[----:B------:R-:W2:Y:S01]  /*276f0*/  LDL.LU R12, [R1+0x428] ;  /* 0x00042800010c7983 */ /* 0x000ea20000300800 */
[----:B----4-:R-:W-:-:S03]  /*27700*/  IMAD.MOV.U32 R5, RZ, RZ, R18 ;  /* 0x000000ffff057224 */ /* 0x010fc600078e0012 */
[----:B------:R1:W-:Y:S01]  /*27710*/  STL [R1+0x2a4], R18 ;  /* 0x0002a41201007387 */ /* 0x0003e20000100800 */
[----:B------:R-:W-:-:S05]  /*27720*/  IMAD.MOV.U32 R4, RZ, RZ, R13 ;  /* 0x000000ffff047224 */ /* 0x000fca00078e000d */
[----:B------:R4:W-:Y:S04]  /*27730*/  LDGSTS.E [R6+0x700], desc[UR22][R4.64], P2 ;  /* 0x0070000004067fae */ /* 0x0009e800091a1016 */
[----:B-1----:R-:W2:Y:S04]  /*27740*/  LDL.LU R18, [R1+0x3e4] ;  /* 0x0003e40001127983 */ /* 0x002ea80000300800 */
[----:B------:R-:W2:Y:S01]  /*27750*/  LDL.LU R13, [R1+0x424] ;  /* 0x00042400010d7983 */ /* 0x000ea20000300800 */
[----:B------:R-:W-:-:S05]  /*27760*/  IADD3 R8, P4, PT, R8, R134, RZ ;  /* 0x0000008608087210 */ /* 0x000fca0007f9e0ff */
[----:B------:R-:W-:Y:S01]  /*27770*/  STL [R1+0x2e8], R8 ;  /* 0x0002e80801007387 */ /* 0x000fe20000100800 */
[----:B----4-:R-:W-:Y:S01]  /*27780*/  IMAD.MOV.U32 R4, RZ, RZ, R8 ;  /* 0x000000ffff047224 */ /* 0x010fe200078e0008 */
[----:B------:R-:W-:Y:S01]  /*27790*/  IADD3 R10, P5, PT, R10, R134, RZ ;  /* 0x000000860a0a7210 */ /* 0x000fe20007fbe0ff */
[----:B---3--:R-:W-:-:S04]  /*277a0*/  IMAD.X R14, R14, 0x1, R135, P4 ;  /* 0x000000010e0e7824 */ /* 0x008fc800020e0687 */
[----:B-----5:R-:W-:Y:S01]  /*277b0*/  IMAD.X R15, R15, 0x1, R135, P5 ;  /* 0x000000010f0f7824 */ /* 0x020fe200028e0687 */
[----:B------:R1:W-:Y:S01]  /*277c0*/  STL [R1+0x2e4], R14 ;  /* 0x0002e40e01007387 */ /* 0x0003e20000100800 */
[----:B------:R-:W-:-:S03]  /*277d0*/  MOV R5, R14 ;  /* 0x0000000e00057202 */ /* 0x000fc60000000f00 */
[----:B------:R-:W-:Y:S04]  /*277e0*/  STL [R1+0x328], R10 ;  /* 0x0003280a01007387 */ /* 0x000fe80000100800 */
[----:B------:R3:W-:Y:S04]  /*277f0*/  LDGSTS.E [R6+0xb00], desc[UR22][R4.64], P2 ;  /* 0x00b0000004067fae */ /* 0x0007e800091a1016 */
[----:B-1----:R-:W4:Y:S04]  /*27800*/  LDL.LU R14, [R1+0x468] ;  /* 0x00046800010e7983 */ /* 0x002f280000300800 */
[----:B------:R1:W-:Y:S04]  /*27810*/  STL [R1+0x324], R15 ;  /* 0x0003240f01007387 */ /* 0x0003e80000100800 */
[----:B------:R-:W5:Y:S01]  /*27820*/  LDL.LU R8, [R1+0x4a8] ;  /* 0x0004a80001087983 */ /* 0x000f620000300800 */
[----:B---3--:R-:W-:-:S03]  /*27830*/  IMAD.MOV.U32 R5, RZ, RZ, R15 ;  /* 0x000000ffff057224 */ /* 0x008fc600078e000f */
[----:B-1----:R-:W3:Y:S01]  /*27840*/  LDL.LU R15, [R1+0x464] ;  /* 0x00046400010f7983 */ /* 0x002ee20000300800 */
[----:B------:R-:W-:-:S03]  /*27850*/  IMAD.MOV.U32 R4, RZ, RZ, R10 ;  /* 0x000000ffff047224 */ /* 0x000fc600078e000a */
[----:B------:R-:W3:Y:S04]  /*27860*/  LDL.LU R10, [R1+0x4a4] ;  /* 0x0004a400010a7983 */ /* 0x000ee80000300800 */
[----:B------:R1:W-:Y:S01]  /*27870*/  LDGSTS.E [R6+0xf00], desc[UR22][R4.64], P2 ;  /* 0x00f0000004067fae */ /* 0x0003e200091a1016 */
[-C--:B------:R-:W-:Y:S02]  /*27880*/  IADD3 R9, P4, PT, R9, R134.reuse, RZ ;  /* 0x0000008609097210 */ /* 0x080fe40007f9e0ff */
[----:B------:R-:W-:-:S03]  /*27890*/  IADD3 R7, P5, PT, R7, R134, RZ ;  /* 0x0000008607077210 */ /* 0x000fc60007fbe0ff */
[----:B------:R1:W-:Y:S01]  /*278a0*/  STL [R1+0x368], R9 ;  /* 0x0003680901007387 */ /* 0x0003e20000100800 */
[--C-:B--2---:R-:W-:Y:S02]  /*278b0*/  IMAD.X R16, R16, 0x1, R135.reuse, P4 ;  /* 0x0000000110107824 */ /* 0x104fe400020e0687 */
[----:B------:R-:W-:-:S03]  /*278c0*/  IMAD.X R11, R11, 0x1, R135, P5 ;  /* 0x000000010b0b7824 */ /* 0x000fc600028e0687 */
[----:B------:R-:W-:Y:S04]  /*278d0*/  STL [R1+0x364], R16 ;  /* 0x0003641001007387 */ /* 0x000fe80000100800 */
[----:B------:R-:W-:Y:S01]  /*278e0*/  STL [R1+0x3a8], R7 ;  /* 0x0003a80701007387 */ /* 0x000fe20000100800 */
[----:B-1----:R-:W-:-:S03]  /*278f0*/  IMAD.MOV.U32 R4, RZ, RZ, R9 ;  /* 0x000000ffff047224 */ /* 0x002fc600078e0009 */
[----:B------:R-:W2:Y:S01]  /*27900*/  LDL.LU R19, [R1+0x4e8] ;  /* 0x0004e80001137983 */ /* 0x000ea20000300800 */
[----:B------:R-:W-:-:S03]  /*27910*/  IMAD.MOV.U32 R5, RZ, RZ, R16 ;  /* 0x000000ffff057224 */ /* 0x000fc600078e0010 */
[----:B------:R1:W-:Y:S04]  /*27920*/  STL [R1+0x3a4], R11 ;  /* 0x0003a40b01007387 */ /* 0x0003e80000100800 */
[----:B------:R-:W2:Y:S04]  /*27930*/  LDL.LU R9, [R1+0x528] ;  /* 0x0005280001097983 */ /* 0x000ea80000300800 */
[----:B------:R-:W2:Y:S04]  /*27940*/  LDL.LU R20, [R1+0x4e4] ;  /* 0x0004e40001147983 */ /* 0x000ea80000300800 */
[----:B------:R1:W-:Y:S02]  /*27950*/  LDGSTS.E [R6+0x1300], desc[UR22][R4.64], P2 ;  /* 0x0130000004067fae */ /* 0x0003e400091a1016 */
[----:B-1----:R-:W-:-:S02]  /*27960*/  IMAD.MOV.U32 R5, RZ, RZ, R11 ;  /* 0x000000ffff057224 */ /* 0x002fc400078e000b */
[----:B------:R-:W2:Y:S01]  /*27970*/  LDL.LU R11, [R1+0x524] ;  /* 0x00052400010b7983 */ /* 0x000ea20000300800 */
[----:B------:R-:W-:-:S03]  /*27980*/  IMAD.MOV.U32 R4, RZ, RZ, R7 ;  /* 0x000000ffff047224 */ /* 0x000fc600078e0007 */
[----:B------:R-:W2:Y:S04]  /*27990*/  LDL.LU R7, [R1+0x568] ;  /* 0x0005680001077983 */ /* 0x000ea80000300800 */
[----:B------:R-:W2:Y:S04]  /*279a0*/  LDL.LU R16, [R1+0x5a8] ;  /* 0x0005a80001107983 */ /* 0x000ea80000300800 */
        /* <DEDUP_REMOVED lines=9> */
[----:B------:R-:W2:Y:S01]  /*27a40*/  LDL.LU R17, [R1+0x564] ;  /* 0x0005640001117983 */ /* 0x000ea20000300800 */
[----:B------:R-:W-:-:S03]  /*27a50*/  MOV R5, R18 ;  /* 0x0000001200057202 */ /* 0x000fc60000000f00 */
[----:B------:R1:W-:Y:S04]  /*27a60*/  STL [R1+0x424], R13 ;  /* 0x0004240d01007387 */ /* 0x0003e80000100800 */
[----:B-1----:R-:W2:Y:S04]  /*27a70*/  LDL.LU R18, [R1+0x5a4] ;  /* 0x0005a40001127983 */ /* 0x002ea80000300800 */
[----:B------:R1:W-:Y:S02]  /*27a80*/  LDGSTS.E [R6+0x1b00], desc[UR22][R4.64], P2 ;  /* 0x01b0000004067fae */ /* 0x0003e400091a1016 */
[----:B-1----:R-:W-:-:S02]  /*27a90*/  IMAD.MOV.U32 R4, RZ, RZ, R12 ;  /* 0x000000ffff047224 */ /* 0x002fc400078e000c */
[----:B------:R-:W-:Y:S01]  /*27aa0*/  IMAD.MOV.U32 R5, RZ, RZ, R13 ;  /* 0x000000ffff057224 */ /* 0x000fe200078e000d */
[----:B------:R-:W2:Y:S04]  /*27ab0*/  LDL.LU R12, [R1+0x5e8] ;  /* 0x0005e800010c7983 */ /* 0x000ea80000300800 */
[----:B------:R-:W2:Y:S04]  /*27ac0*/  LDL.LU R13, [R1+0x628] ;  /* 0x00062800010d7983 */ /* 0x000ea80000300800 */
[----:B------:R1:W-:Y:S01]  /*27ad0*/  LDGSTS.E [R6+0x1f00], desc[UR22][R4.64], P2 ;  /* 0x01f0000004067fae */ /* 0x0003e200091a1016 */
[----:B----4-:R-:W-:-:S05]  /*27ae0*/  IADD3 R14, P4, PT, R14, R134, RZ ;  /* 0x000000860e0e7210 */ /* 0x010fca0007f9e0ff */
[----:B------:R4:W-:Y:S01]  /*27af0*/  STL [R1+0x468], R14 ;  /* 0x0004680e01007387 */ /* 0x0009e20000100800 */
[----:B-----5:R-:W-:Y:S01]  /*27b00*/  IADD3 R8, P5, PT, R8, R134, RZ ;  /* 0x0000008608087210 */ /* 0x020fe20007fbe0ff */
[--C-:B---3--:R-:W-:Y:S02]  /*27b10*/  IMAD.X R15, R15, 0x1, R135.reuse, P4 ;  /* 0x000000010f0f7824 */ /* 0x108fe400020e0687 */
[----:B-1----:R-:W-:Y:S02]  /*27b20*/  IMAD.MOV.U32 R4, RZ, RZ, R14 ;  /* 0x000000ffff047224 */ /* 0x002fe400078e000e */
[----:B------:R-:W-:Y:S01]  /*27b30*/  IMAD.X R10, R10, 0x1, R135, P5 ;  /* 0x000000010a0a7824 */ /* 0x000fe200028e0687 */
[----:B------:R1:W-:Y:S01]  /*27b40*/  STL [R1+0x464], R15 ;  /* 0x0004640f01007387 */ /* 0x0003e20000100800 */
[----:B------:R-:W-:-:S03]  /*27b50*/  IMAD.MOV.U32 R5, RZ, RZ, R15 ;  /* 0x000000ffff057224 */ /* 0x000fc600078e000f */
[----:B------:R-:W-:Y:S04]  /*27b60*/  STL [R1+0x4a8], R8 ;  /* 0x0004a80801007387 */ /* 0x000fe80000100800 */
[----:B----4-:R-:W3:Y:S04]  /*27b70*/  LDL.LU R14, [R1+0x5e4] ;  /* 0x0005e400010e7983 */ /* 0x010ee80000300800 */
[----:B------:R4:W-:Y:S04]  /*27b80*/  STL [R1+0x4a4], R10 ;  /* 0x0004a40a01007387 */ /* 0x0009e80000100800 */
[----:B-1----:R-:W5:Y:S04]  /*27b90*/  LDL.LU R15, [R1+0x624] ;  /* 0x00062400010f7983 */ /* 0x002f680000300800 */
[----:B------:R1:W-:Y:S02]  /*27ba0*/  LDGSTS.E [R6+0x2300], desc[UR22][R4.64], P2 ;  /* 0x0230000004067fae */ /* 0x0003e400091a1016 */
[----:B-1----:R-:W-:-:S02]  /*27bb0*/  IMAD.MOV.U32 R4, RZ, RZ, R8 ;  /* 0x000000ffff047224 */ /* 0x002fc400078e0008 */
[----:B------:R-:W-:Y:S02]  /*27bc0*/  IMAD.MOV.U32 R5, RZ, RZ, R10 ;  /* 0x000000ffff057224 */ /* 0x000fe400078e000a */
[----:B----4-:R-:W4:Y:S01]  /*27bd0*/  LDL.LU R10, [R1+0x270] ;  /* 0x00027000010a7983 */ /* 0x010f220000300800 */
[----:B--2---:R-:W-:-:S03]  /*27be0*/  IADD3 R19, P4, PT, R19, R134, RZ ;  /* 0x0000008613137210 */ /* 0x004fc60007f9e0ff */
[----:B------:R1:W-:Y:S04]  /*27bf0*/  LDGSTS.E [R6+0x2700], desc[UR22][R4.64], P2 ;  /* 0x0270000004067fae */ /* 0x0003e800091a1016 */
[----:B------:R-:W2:Y:S01]  /*27c00*/  LDL.LU R8, [R1+0x2b0] ;  /* 0x0002b00001087983 */ /* 0x000ea20000300800 */
[----:B------:R-:W-:Y:S01]  /*27c10*/  IADD3 R9, P5, PT, R9, R134, RZ ;  /* 0x0000008609097210 */ /* 0x000fe20007fbe0ff */
[----:B------:R-:W-:Y:S02]  /*27c20*/  IMAD.X R20, R20, 0x1, R135, P4 ;  /* 0x0000000114147824 */ /* 0x000fe400020e0687 */
[----:B-1----:R-:W-:-:S03]  /*27c30*/  IMAD.MOV.U32 R4, RZ, RZ, R19 ;  /* 0x000000ffff047224 */ /* 0x002fc600078e0013 */
[----:B------:R-:W-:Y:S01]  /*27c40*/  MOV R5, R20 ;  /* 0x0000001400057202 */ /* 0x000fe20000000f00 */
[----:B------:R-:W-:Y:S04]  /*27c50*/  STL [R1+0x4e8], R19 ;  /* 0x0004e81301007387 */ /* 0x000fe80000100800 */
[----:B------:R-:W-:Y:S04]  /*27c60*/  STL [R1+0x4e4], R20 ;  /* 0x0004e41401007387 */ /* 0x000fe80000100800 */
[----:B------:R-:W-:Y:S01]  /*27c70*/  STL [R1+0x528], R9 ;  /* 0x0005280901007387 */ /* 0x000fe20000100800 */
[----:B------:R-:W-:-:S03]  /*27c80*/  IMAD.X R11, R11, 0x1, R135, P5 ;  /* 0x000000010b0b7824 */ /* 0x000fc600028e0687 */
[----:B------:R1:W-:Y:S04]  /*27c90*/  LDGSTS.E [R6+0x2b00], desc[UR22][R4.64], P2 ;  /* 0x02b0000004067fae */ /* 0x0003e800091a1016 */
[----:B------:R1:W-:Y:S01]  /*27ca0*/  STL [R1+0x524], R11 ;  /* 0x0005240b01007387 */ /* 0x0003e20000100800 */
[----:B------:R-:W-:Y:S01]  /*27cb0*/  IADD3 R7, P4, PT, R7, R134, RZ ;  /* 0x0000008607077210 */ /* 0x000fe20007f9e0ff */
[----:B-1----:R-:W-:Y:S02]  /*27cc0*/  IMAD.MOV.U32 R5, RZ, RZ, R11 ;  /* 0x000000ffff057224 */ /* 0x002fe400078e000b */
[----:B------:R-:W2:Y:S01]  /*27cd0*/  LDL.LU R11, [R1+0x26c] ;  /* 0x00026c00010b7983 */ /* 0x000ea20000300800 */
[----:B------:R-:W-:-:S03]  /*27ce0*/  IMAD.MOV.U32 R4, RZ, RZ, R9 ;  /* 0x000000ffff047224 */ /* 0x000fc600078e0009 */
[----:B------:R-:W2:Y:S01]  /*27cf0*/  LDL.LU R9, [R1+0x2ac] ;  /* 0x0002ac0001097983 */ /* 0x000ea20000300800 */
        /* <DEDUP_REMOVED lines=10> */
[----:B-1----:R-:W2:Y:S04]  /*27da0*/  LDL.LU R17, [R1+0x2f0] ;  /* 0x0002f00001117983 */ /* 0x002ea80000300800 */
[----:B------:R1:W-:Y:S04]  /*27db0*/  STL [R1+0x5a4], R18 ;  /* 0x0005a41201007387 */ /* 0x0003e80000100800 */
[----:B------:R-:W2:Y:S01]  /*27dc0*/  LDL.LU R7, [R1+0x330] ;  /* 0x0003300001077983 */ /* 0x000ea20000300800 */
[----:B------:R-:W-:-:S02]  /*27dd0*/  IMAD.MOV.U32 R5, RZ, RZ, R18 ;  /* 0x000000ffff057224 */ /* 0x000fc400078e0012 */
[----:B------:R-:W-:Y:S01]  /*27de0*/  IMAD.MOV.U32 R4, RZ, RZ, R16 ;  /* 0x000000ffff047224 */ /* 0x000fe200078e0010 */
[----:B-1----:R-:W2:Y:S04]  /*27df0*/  LDL.LU R18, [R1+0x2ec] ;  /* 0x0002ec0001127983 */ /* 0x002ea80000300800 */
[----:B------:R-:W2:Y:S01]  /*27e00*/  LDL.LU R16, [R1+0x32c] ;  /* 0x00032c0001107983 */ /* 0x000ea20000300800 */
[-C--:B------:R-:W-:Y:S02]  /*27e10*/  IADD3 R12, P4, PT, R12, R134.reuse, RZ ;  /* 0x000000860c0c7210 */ /* 0x080fe40007f9e0ff */
[----:B------:R-:W-:Y:S01]  /*27e20*/  IADD3 R13, P5, PT, R13, R134, RZ ;  /* 0x000000860d0d7210 */ /* 0x000fe20007fbe0ff */
[----:B------:R1:W-:Y:S04]  /*27e30*/  LDGSTS.E [R6+0x3700], desc[UR22][R4.64], P2 ;  /* 0x0370000004067fae */ /* 0x0003e800091a1016 */
[----:B------:R-:W-:Y:S01]  /*27e40*/  STL [R1+0x5e8], R12 ;  /* 0x0005e80c01007387 */ /* 0x000fe20000100800 */
[----:B-1----:R-:W-:-:S02]  /*27e50*/  IMAD.MOV.U32 R4, RZ, RZ, R12 ;  /* 0x000000ffff047224 */ /* 0x002fc400078e000c */
[----:B---3--:R-:W-:-:S05]  /*27e60*/  IMAD.X R14, R14, 0x1, R135, P4 ;  /* 0x000000010e0e7824 */ /* 0x008fca00020e0687 */
[----:B------:R1:W-:Y:S01]  /*27e70*/  STL [R1+0x5e4], R14 ;  /* 0x0005e40e01007387 */ /* 0x0003e20000100800 */
[----:B------:R-:W-:Y:S01]  /*27e80*/  MOV R5, R14 ;  /* 0x0000000e00057202 */ /* 0x000fe20000000f00 */
[----:B-----5:R-:W-:Y:S02]  /*27e90*/  IMAD.X R15, R15, 0x1, R135, P5 ;  /* 0x000000010f0f7824 */ /* 0x020fe400028e0687 */
[----:B------:R-:W-:Y:S04]  /*27ea0*/  STL [R1+0x628], R13 ;  /* 0x0006280d01007387 */ /* 0x000fe80000100800 */
[----:B------:R3:W-:Y:S04]  /*27eb0*/  LDGSTS.E [R6+0x3b00], desc[UR22][R4.64], P2 ;  /* 0x03b0000004067fae */ /* 0x0007e800091a1016 */
[----:B-1----:R-:W5:Y:S04]  /*27ec0*/  LDL.LU R14, [R1+0x370] ;  /* 0x00037000010e7983 */ /* 0x002f680000300800 */
[----:B------:R1:W-:Y:S04]  /*27ed0*/  STL [R1+0x624], R15 ;  /* 0x0006240f01007387 */ /* 0x0003e80000100800 */
[----:B------:R-:W5:Y:S01]  /*27ee0*/  LDL.LU R12, [R1+0x3b0] ;  /* 0x0003b000010c7983 */ /* 0x000f620000300800 */
[----:B---3--:R-:W-:-:S02]  /*27ef0*/  IMAD.MOV.U32 R5, RZ, RZ, R15 ;  /* 0x000000ffff057224 */ /* 0x008fc400078e000f */
[----:B------:R-:W-:Y:S01]  /*27f00*/  IMAD.MOV.U32 R4, RZ, RZ, R13 ;  /* 0x000000ffff047224 */ /* 0x000fe200078e000d */
[----:B-1----:R-:W3:Y:S01]  /*27f10*/  LDL.LU R15, [R1+0x36c] ;  /* 0x00036c00010f7983 */ /* 0x002ee20000300800 */
[----:B----4-:R-:W-:-:S03]  /*27f20*/  IADD3 R10, P4, PT, R10, R134, RZ ;  /* 0x000000860a0a7210 */ /* 0x010fc60007f9e0ff */
[----:B------:R-:W4:Y:S01]  /*27f30*/  LDL.LU R13, [R1+0x3ac] ;  /* 0x0003ac00010d7983 */ /* 0x000f220000300800 */
[----:B--2---:R-:W-:-:S03]  /*27f40*/  IADD3 R8, P5, PT, R8, R134, RZ ;  /* 0x0000008608087210 */ /* 0x004fc60007fbe0ff */
[----:B------:R1:W-:Y:S04]  /*27f50*/  LDGSTS.E [R6+0x3f00], desc[UR22][R4.64], P2 ;  /* 0x03f0000004067fae */ /* 0x0003e800091a1016 */
[----:B------:R2:W-:Y:S01]  /*27f60*/  STL [R1+0x270], R10 ;  /* 0x0002700a01007387 */ /* 0x0005e20000100800 */
[----:B-1----:R-:W-:Y:S01]  /*27f70*/  LOP3.LUT R6, R3, 0x70, RZ, 0x3c, !PT ;  /* 0x0000007003067812 */ /* 0x002fe200078e3cff */
[----:B------:R-:W-:Y:S02]  /*27f80*/  IMAD.MOV.U32 R4, RZ, RZ, R10 ;  /* 0x000000ffff047224 */ /* 0x000fe400078e000a */
[----:B------:R1:W-:Y:S02]  /*27f90*/  STL [R1+0x2b0], R8 ;  /* 0x0002b00801007387 */ /* 0x0003e40000100800 */
[----:B------:R-:W-:-:S02]  /*27fa0*/  VIADD R6, R6, UR5 ;  /* 0x0000000506067c36 */ /* 0x000fc40008000000 */
[--C-:B------:R-:W-:Y:S02]  /*27fb0*/  IMAD.X R11, R11, 0x1, R135.reuse, P4 ;  /* 0x000000010b0b7824 */ /* 0x100fe400020e0687 */
[----:B------:R-:W-:Y:S02]  /*27fc0*/  IMAD.X R9, R9, 0x1, R135, P5 ;  /* 0x0000000109097824 */ /* 0x000fe400028e0687 */
[----:B------:R-:W-:Y:S01]  /*27fd0*/  IMAD.MOV.U32 R5, RZ, RZ, R11 ;  /* 0x000000ffff057224 */ /* 0x000fe200078e000b */
[----:B------:R1:W-:Y:S04]  /*27fe0*/  STL [R1+0x26c], R11 ;  /* 0x00026c0b01007387 */ /* 0x0003e80000100800 */
[----:B------:R1:W-:Y:S04]  /*27ff0*/  LDGSTS.E [R6+0x380], desc[UR22][R4.64], P2 ;  /* 0x0038000004067fae */ /* 0x0003e800091a1016 */
[----:B------:R2:W-:Y:S04]  /*28000*/  STL [R1+0x2ac], R9 ;  /* 0x0002ac0901007387 */ /* 0x0005e80000100800 */
[----:B--2---:R-:W2:Y:S01]  /*28010*/  LDL.LU R10, [R1+0x3ec] ;  /* 0x0003ec00010a7983 */ /* 0x004ea20000300800 */
[----:B-1----:R-:W-:-:S03]  /*28020*/  IMAD.MOV.U32 R4, RZ, RZ, R8 ;  /* 0x000000ffff047224 */ /* 0x002fc600078e0008 */
[----:B------:R-:W2:Y:S01]  /*28030*/  LDL.LU R8, [R1+0x3f0] ;  /* 0x0003f00001087983 */ /* 0x000ea20000300800 */
[----:B------:R-:W-:-:S03]  /*28040*/  IMAD.MOV.U32 R5, RZ, RZ, R9 ;  /* 0x000000ffff057224 */ /* 0x000fc600078e0009 */
[----:B------:R-:W2:Y:S04]  /*28050*/  LDL.LU R11, [R1+0x42c] ;  /* 0x00042c00010b7983 */ /* 0x000ea80000300800 */
[----:B------:R-:W2:Y:S04]  /*28060*/  LDL.LU R9, [R1+0x430] ;  /* 0x0004300001097983 */ /* 0x000ea80000300800 */
[----:B------:R1:W-:Y:S01]  /*28070*/  LDGSTS.E [R6+0x780], desc[UR22][R4.64], P2 ;  /* 0x0078000004067fae */ /* 0x0003e200091a1016 */
[-C--:B------:R-:W-:Y:S02]  /*28080*/  IADD3 R17, P4, PT, R17, R134.reuse, RZ ;  /* 0x0000008611117210 */ /* 0x080fe40007f9e0ff */
[----:B------:R-:W-:-:S02]  /*28090*/  IADD3 R7, P5, PT, R7, R134, RZ ;  /* 0x0000008607077210 */ /* 0x000fc40007fbe0ff */
[----:B-1----:R-:W-:Y:S01]  /*280a0*/  MOV R4, R17 ;  /* 0x0000001100047202 */ /* 0x002fe20000000f00 */
[--C-:B------:R-:W-:Y:S01]  /*280b0*/  IMAD.X R18, R18, 0x1, R135.reuse, P4 ;  /* 0x0000000112127824 */ /* 0x100fe200020e0687 */
[----:B------:R-:W-:Y:S01]  /*280c0*/  STL [R1+0x2f0], R17 ;  /* 0x0002f01101007387 */ /* 0x000fe20000100800 */
[----:B------:R-:W-:Y:S02]  /*280d0*/  IMAD.X R16, R16, 0x1, R135, P5 ;  /* 0x0000000110107824 */ /* 0x000fe400028e0687 */
[----:B------:R-:W-:Y:S01]  /*280e0*/  IMAD.MOV.U32 R5, RZ, RZ, R18 ;  /* 0x000000ffff057224 */ /* 0x000fe200078e0012 */
[----:B------:R-:W-:Y:S04]  /*280f0*/  STL [R1+0x2ec], R18 ;  /* 0x0002ec1201007387 */ /* 0x000fe80000100800 */
[----:B------:R1:W-:Y:S04]  /*28100*/  STL [R1+0x330], R7 ;  /* 0x0003300701007387 */ /* 0x0003e80000100800 */
[----:B------:R1:W-:Y:S04]  /*28110*/  LDGSTS.E [R6+0xb80], desc[UR22][R4.64], P2 ;  /* 0x00b8000004067fae */ /* 0x0003e800091a1016 */
[----:B------:R3:W-:Y:S04]  /*28120*/  STL [R1+0x32c], R16 ;  /* 0x00032c1001007387 */ /* 0x0007e80000100800 */
[----:B------:R-:W2:Y:S01]  /*28130*/  LDL.LU R22, [R1+0x46c] ;  /* 0x00046c0001167983 */ /* 0x000ea20000300800 */
[----:B-1----:R-:W-:-:S03]  /*28140*/  IMAD.MOV.U32 R4, RZ, RZ, R7 ;  /* 0x000000ffff047224 */ /* 0x002fc600078e0007 */
[----:B------:R-:W2:Y:S04]  /*28150*/  LDL.LU R7, [R1+0x470] ;  /* 0x0004700001077983 */ /* 0x000ea80000300800 */
[----:B------:R-:W2:Y:S04]  /*28160*/  LDL.LU R21, [R1+0x4ac] ;  /* 0x0004ac0001157983 */ /* 0x000ea80000300800 */
[----:B------:R-:W2:Y:S01]  /*28170*/  LDL.LU R20, [R1+0x4b0] ;  /* 0x0004b00001147983 */ /* 0x000ea20000300800 */
[----:B------:R-:W-:-:S05]  /*28180*/  IMAD.MOV.U32 R5, RZ, RZ, R16 ;  /* 0x000000ffff057224 */ /* 0x000fca00078e0010 */
[----:B------:R1:W-:Y:S01]  /*28190*/  LDGSTS.E [R6+0xf80], desc[UR22][R4.64], P2 ;  /* 0x00f8000004067fae */ /* 0x0003e200091a1016 */
[-C--:B-----5:R-:W-:Y:S02]  /*281a0*/  IADD3 R14, P4, PT, R14, R134.reuse, RZ ;  /* 0x000000860e0e7210 */ /* 0x0a0fe40007f9e0ff */
[----:B------:R-:W-:-:S03]  /*281b0*/  IADD3 R12, P5, PT, R12, R134, RZ ;  /* 0x000000860c0c7210 */ /* 0x000fc60007fbe0ff */
[----:B------:R-:W-:Y:S01]  /*281c0*/  STL [R1+0x370], R14 ;  /* 0x0003700e01007387 */ /* 0x000fe20000100800 */
[--C-:B---3--:R-:W-:Y:S02]  /*281d0*/  IMAD.X R15, R15, 0x1, R135.reuse, P4 ;  /* 0x000000010f0f7824 */ /* 0x108fe400020e0687 */
[----:B----4-:R-:W-:-:S03]  /*281e0*/  IMAD.X R13, R13, 0x1, R135, P5 ;  /* 0x000000010d0d7824 */ /* 0x010fc600028e0687 */
[----:B------:R3:W-:Y:S04]  /*281f0*/  STL [R1+0x36c], R15 ;  /* 0x00036c0f01007387 */ /* 0x0007e80000100800 */
[----:B------:R-:W-:Y:S04]  /*28200*/  STL [R1+0x3b0], R12 ;  /* 0x0003b00c01007387 */ /* 0x000fe80000100800 */
[----:B------:R-:W4:Y:S04]  /*28210*/  LDL.LU R18, [R1+0x4f0] ;  /* 0x0004f00001127983 */ /* 0x000f280000300800 */
[----:B------:R5:W-:Y:S04]  /*28220*/  STL [R1+0x3ac], R13 ;  /* 0x0003ac0d01007387 */ /* 0x000be80000100800 */
[----:B------:R-:W4:Y:S04]  /*28230*/  LDL.LU R16, [R1+0x530] ;  /* 0x0005300001107983 */ /* 0x000f280000300800 */
[----:B------:R-:W4:Y:S01]  /*28240*/  LDL.LU R19, [R1+0x4ec] ;  /* 0x0004ec0001137983 */ /* 0x000f220000300800 */
[----:B-1----:R-:W-:-:S02]  /*28250*/  IMAD.MOV.U32 R4, RZ, RZ, R14 ;  /* 0x000000ffff047224 */ /* 0x002fc400078e000e */
[----:B------:R-:W-:Y:S01]  /*28260*/  IMAD.MOV.U32 R5, RZ, RZ, R15 ;  /* 0x000000ffff057224 */ /* 0x000fe200078e000f */
[----:B------:R-:W4:Y:S04]  /*28270*/  LDL.LU R17, [R1+0x52c] ;  /* 0x00052c0001117983 */ /* 0x000f280000300800 */
[----:B---3--:R-:W3:Y:S04]  /*28280*/  LDL.LU R15, [R1+0x56c] ;  /* 0x00056c00010f7983 */ /* 0x008ee80000300800 */
[----:B------:R-:W3:Y:S04]  /*28290*/  LDL.LU R14, [R1+0x570] ;  /* 0x00057000010e7983 */ /* 0x000ee80000300800 */
[----:B------:R1:W-:Y:S02]  /*282a0*/  LDGSTS.E [R6+0x1380], desc[UR22][R4.64], P2 ;  /* 0x0138000004067fae */ /* 0x0003e400091a1016 */
[----:B-1----:R-:W-:-:S02]  /*282b0*/  IMAD.MOV.U32 R4, RZ, RZ, R12 ;  /* 0x000000ffff047224 */ /* 0x002fc400078e000c */
[----:B------:R-:W-:Y:S02]  /*282c0*/  IMAD.MOV.U32 R5, RZ, RZ, R13 ;  /* 0x000000ffff057224 */ /* 0x000fe400078e000d */
[----:B-----5:R-:W5:Y:S04]  /*282d0*/  LDL.LU R13, [R1+0x5ac] ;  /* 0x0005ac00010d7983 */ /* 0x020f680000300800 */
[----:B------:R-:W5:Y:S04]  /*282e0*/  LDL.LU R12, [R1+0x5b0] ;  /* 0x0005b000010c7983 */ /* 0x000f680000300800 */
[----:B------:R1:W-:Y:S01]  /*282f0*/  LDGSTS.E [R6+0x1780], desc[UR22][R4.64], P2 ;  /* 0x0178000004067fae */ /* 0x0003e200091a1016 */
[----:B--2---:R-:W-:-:S05]  /*28300*/  IADD3 R8, P4, PT, R8, R134, RZ ;  /* 0x0000008608087210 */ /* 0x004fca0007f9e0ff */
[--C-:B------:R-:W-:Y:S01]  /*28310*/  IMAD.X R10, R10, 0x1, R135.reuse, P4 ;  /* 0x000000010a0a7824 */ /* 0x100fe200020e0687 */
[----:B------:R-:W-:Y:S01]  /*28320*/  IADD3 R9, P5, PT, R9, R134, RZ ;  /* 0x0000008609097210 */ /* 0x000fe20007fbe0ff */
[----:B------:R-:W-:Y:S01]  /*28330*/  STL [R1+0x3f0], R8 ;  /* 0x0003f00801007387 */ /* 0x000fe20000100800 */
[----:B-1----:R-:W-:Y:S01]  /*28340*/  MOV R4, R8 ;  /* 0x0000000800047202 */ /* 0x002fe20000000f00 */
[----:B------:R-:W-:Y:S02]  /*28350*/  IMAD.MOV.U32 R5, RZ, RZ, R10 ;  /* 0x000000ffff057224 */ /* 0x000fe400078e000a */
[----:B------:R-:W-:Y:S01]  /*28360*/  IMAD.X R11, R11, 0x1, R135, P5 ;  /* 0x000000010b0b7824 */ /* 0x000fe200028e0687 */
[----:B------:R1:W-:Y:S04]  /*28370*/  STL [R1+0x3ec], R10 ;  /* 0x0003ec0a01007387 */ /* 0x0003e80000100800 */
[----:B------:R-:W-:Y:S04]  /*28380*/  STL [R1+0x430], R9 ;  /* 0x0004300901007387 */ /* 0x000fe80000100800 */
[----:B------:R2:W-:Y:S04]  /*28390*/  LDGSTS.E [R6+0x1b80], desc[UR22][R4.64], P2 ;  /* 0x01b8000004067fae */ /* 0x0005e800091a1016 */
[----:B-1----:R-:W5:Y:S04]  /*283a0*/  LDL.LU R10, [R1+0x5f0] ;  /* 0x0005f000010a7983 */ /* 0x002f680000300800 */
[----:B------:R1:W-:Y:S04]  /*283b0*/  STL [R1+0x42c], R11 ;  /* 0x00042c0b01007387 */ /* 0x0003e80000100800 */
[----:B------:R-:W5:Y:S01]  /*283c0*/  LDL.LU R8, [R1+0x630] ;  /* 0x0006300001087983 */ /* 0x000f620000300800 */
[----:B--2---:R-:W-:-:S03]  /*283d0*/  IMAD.MOV.U32 R5, RZ, RZ, R11 ;  /* 0x000000ffff057224 */ /* 0x004fc600078e000b */
[----:B-1----:R-:W2:Y:S01]  /*283e0*/  LDL.LU R11, [R1+0x5ec] ;  /* 0x0005ec00010b7983 */ /* 0x002ea20000300800 */
[----:B------:R-:W-:-:S03]  /*283f0*/  IMAD.MOV.U32 R4, RZ, RZ, R9 ;  /* 0x000000ffff047224 */ /* 0x000fc600078e0009 */
[----:B------:R-:W2:Y:S04]  /*28400*/  LDL.LU R9, [R1+0x62c] ;  /* 0x00062c0001097983 */ /* 0x000ea80000300800 */
[----:B------:R1:W-:Y:S01]  /*28410*/  LDGSTS.E [R6+0x1f80], desc[UR22][R4.64], P2 ;  /* 0x01f8000004067fae */ /* 0x0003e200091a1016 */
[----:B------:R-:W-:-:S05]  /*28420*/  IADD3 R7, P4, PT, R7, R134, RZ ;  /* 0x0000008607077210 */ /* 0x000fca0007f9e0ff */
[----:B------:R-:W-:Y:S01]  /*28430*/  IMAD.X R22, R22, 0x1, R135, P4 ;  /* 0x0000000116167824 */ /* 0x000fe200020e0687 */
[----:B------:R-:W-:Y:S01]  /*28440*/  IADD3 R20, P5, PT, R20, R134, RZ ;  /* 0x0000008614147210 */ /* 0x000fe20007fbe0ff */
[----:B------:R1:W-:Y:S02]  /*28450*/  STL [R1+0x470], R7 ;  /* 0x0004700701007387 */ /* 0x0003e40000100800 */
[----:B-1----:R-:W-:Y:S02]  /*28460*/  IMAD.MOV.U32 R4, RZ, RZ, R7 ;  /* 0x000000ffff047224 */ /* 0x002fe400078e0007 */
[----:B------:R1:W-:Y:S04]  /*28470*/  STL [R1+0x46c], R22 ;  /* 0x00046c1601007387 */ /* 0x0003e80000100800 */
[----:B------:R1:W-:Y:S04]  /*28480*/  STL [R1+0x4b0], R20 ;  /* 0x0004b01401007387 */ /* 0x0003e80000100800 */
[----:B------:R-:W2:Y:S01]  /*28490*/  LDL R7, [R1+0x634] ;  /* 0x0006340001077983 */ /* 0x000ea20000100800 */
[----:B------:R-:W-:-:S02]  /*284a0*/  IMAD.MOV.U32 R5, RZ, RZ, R22 ;  /* 0x000000ffff057224 */ /* 0x000fc400078e0016 */
[----:B------:R-:W-:-:S03]  /*284b0*/  IMAD.X R21, R21, 0x1, R135, P5 ;  /* 0x0000000115157824 */ /* 0x000fc600028e0687 */
[----:B------:R1:W-:Y:S02]  /*284c0*/  LDGSTS.E [R6+0x2380], desc[UR22][R4.64], P2 ;  /* 0x0238000004067fae */ /* 0x0003e400091a1016 */
[----:B-1----:R-:W-:Y:S02]  /*284d0*/  IMAD.MOV.U32 R4, RZ, RZ, R20 ;  /* 0x000000ffff047224 */ /* 0x002fe400078e0014 */
[----:B------:R-:W-:-:S05]  /*284e0*/  IMAD.MOV.U32 R5, RZ, RZ, R21 ;  /* 0x000000ffff057224 */ /* 0x000fca00078e0015 */
[----:B------:R1:W-:Y:S01]  /*284f0*/  LDGSTS.E [R6+0x2780], desc[UR22][R4.64], P2 ;  /* 0x0278000004067fae */ /* 0x0003e200091a1016 */
[----:B----4-:R-:W-:-:S04]  /*28500*/  IADD3 R18, P4, PT, R18, R134, RZ ;  /* 0x0000008612127210 */ /* 0x010fc80007f9e0ff */
[----:B-1----:R-:W-:Y:S02]  /*28510*/  MOV R4, R18 ;  /* 0x0000001200047202 */ /* 0x002fe40000000f00 */
[----:B------:R-:W-:Y:S01]  /*28520*/  IADD3 R16, P5, PT, R16, R134, RZ ;  /* 0x0000008610107210 */ /* 0x000fe20007fbe0ff */
[----:B------:R-:W-:-:S04]  /*28530*/  IMAD.X R19, R19, 0x1, R135, P4 ;  /* 0x0000000113137824 */ /* 0x000fc800020e0687 */
[----:B------:R-:W-:Y:S02]  /*28540*/  IMAD.MOV.U32 R5, RZ, RZ, R19 ;  /* 0x000000ffff057224 */ /* 0x000fe400078e0013 */
[----:B------:R-:W-:-:S03]  /*28550*/  IMAD.X R17, R17, 0x1, R135, P5 ;  /* 0x0000000111117824 */ /* 0x000fc600028e0687 */
[----:B------:R1:W-:Y:S01]  /*28560*/  LDGSTS.E [R6+0x2b80], desc[UR22][R4.64], P2 ;  /* 0x02b8000004067fae */ /* 0x0003e200091a1016 */
[----:B---3--:R-:W-:-:S05]  /*28570*/  IADD3 R14, P4, PT, R14, R134, RZ ;  /* 0x000000860e0e7210 */ /* 0x008fca0007f9e0ff */
[----:B------:R-:W-:Y:S02]  /*28580*/  IMAD.X R15, R15, 0x1, R135, P4 ;  /* 0x000000010f0f7824 */ /* 0x000fe400020e0687 */
[----:B-1----:R-:W-:Y:S02]  /*28590*/  IMAD.MOV.U32 R4, RZ, RZ, R16 ;  /* 0x000000ffff047224 */ /* 0x002fe400078e0010 */
[----:B------:R-:W-:-:S05]  /*285a0*/  IMAD.MOV.U32 R5, RZ, RZ, R17 ;  /* 0x000000ffff057224 */ /* 0x000fca00078e0011 */
[----:B------:R1:W-:Y:S01]  /*285b0*/  LDGSTS.E [R6+0x2f80], desc[UR22][R4.64], P2 ;  /* 0x02f8000004067fae */ /* 0x0003e200091a1016 */
[----:B-----5:R-:W-:Y:S01]  /*285c0*/  IADD3 R12, P5, PT, R12, R134, RZ ;  /* 0x000000860c0c7210 */ /* 0x020fe20007fbe0ff */
[----:B-1----:R-:W-:Y:S02]  /*285d0*/  IMAD.MOV.U32 R4, RZ, RZ, R14 ;  /* 0x000000ffff047224 */ /* 0x002fe400078e000e */
[----:B------:R-:W-:Y:S02]  /*285e0*/  IMAD.MOV.U32 R5, RZ, RZ, R15 ;  /* 0x000000ffff057224 */ /* 0x000fe400078e000f */
[----:B------:R-:W-:Y:S01]  /*285f0*/  IMAD.X R13, R13, 0x1, R135, P5 ;  /* 0x000000010d0d7824 */ /* 0x000fe200028e0687 */
[----:B------:R3:W-:Y:S04]  /*28600*/  STL [R1+0x4ac], R21 ;  /* 0x0004ac1501007387 */ /* 0x0007e80000100800 */
[----:B------:R1:W-:Y:S04]  /*28610*/  LDGSTS.E [R6+0x3380], desc[UR22][R4.64], P2 ;  /* 0x0338000004067fae */ /* 0x0003e800091a1016 */
[----:B------:R3:W-:Y:S04]  /*28620*/  STL [R1+0x4f0], R18 ;  /* 0x0004f01201007387 */ /* 0x0007e80000100800 */
[----:B------:R3:W-:Y:S01]  /*28630*/  STL [R1+0x4ec], R19 ;  /* 0x0004ec1301007387 */ /* 0x0007e20000100800 */
[----:B-1----:R-:W-:-:S02]  /*28640*/  IMAD.MOV.U32 R4, RZ, RZ, R12 ;  /* 0x000000ffff047224 */ /* 0x002fc400078e000c */
[----:B------:R-:W-:Y:S01]  /*28650*/  IMAD.MOV.U32 R5, RZ, RZ, R13 ;  /* 0x000000ffff057224 */ /* 0x000fe200078e000d */
[-C--:B------:R-:W-:Y:S01]  /*28660*/  IADD3 R10, P4, PT, R10, R134.reuse, RZ ;  /* 0x000000860a0a7210 */ /* 0x080fe20007f9e0ff */
[----:B------:R3:W-:Y:S04]  /*28670*/  STL [R1+0x530], R16 ;  /* 0x0005301001007387 */ /* 0x0007e80000100800 */
[----:B------:R3:W-:Y:S01]  /*28680*/  STL [R1+0x52c], R17 ;  /* 0x00052c1101007387 */ /* 0x0007e20000100800 */
[----:B------:R-:W-:-:S03]  /*28690*/  IADD3 R8, P5, PT, R8, R134, RZ ;  /* 0x0000008608087210 */ /* 0x000fc60007fbe0ff */
[----:B------:R1:W-:Y:S01]  /*286a0*/  LDGSTS.E [R6+0x3780], desc[UR22][R4.64], P2 ;  /* 0x0378000004067fae */ /* 0x0003e200091a1016 */
[----:B--2---:R-:W-:-:S03]  /*286b0*/  IMAD.X R11, R11, 0x1, R135, P4 ;  /* 0x000000010b0b7824 */ /* 0x004fc600020e0687 */
[----:B------:R3:W-:Y:S01]  /*286c0*/  STL [R1+0x570], R14 ;  /* 0x0005700e01007387 */ /* 0x0007e20000100800 */
[----:B------:R-:W-:-:S03]  /*286d0*/  IMAD.X R9, R9, 0x1, R135, P5 ;  /* 0x0000000109097824 */ /* 0x000fc600028e0687 */
[----:B------:R3:W-:Y:S01]  /*286e0*/  STL [R1+0x56c], R15 ;  /* 0x00056c0f01007387 */ /* 0x0007e20000100800 */
[----:B-1----:R-:W-:Y:S01]  /*286f0*/  MOV R4, R10 ;  /* 0x0000000a00047202 */ /* 0x002fe20000000f00 */
[----:B------:R-:W-:Y:S02]  /*28700*/  IMAD.MOV.U32 R5, RZ, RZ, R11 ;  /* 0x000000ffff057224 */ /* 0x000fe400078e000b */
[----:B------:R3:W-:Y:S04]  /*28710*/  STL [R1+0x5b0], R12 ;  /* 0x0005b00c01007387 */ /* 0x0007e80000100800 */
[----:B------:R3:W-:Y:S04]  /*28720*/  STL [R1+0x5ac], R13 ;  /* 0x0005ac0d01007387 */ /* 0x0007e80000100800 */
[----:B------:R3:W-:Y:S04]  /*28730*/  STL [R1+0x5f0], R10 ;  /* 0x0005f00a01007387 */ /* 0x0007e80000100800 */
[----:B------:R3:W-:Y:S04]  /*28740*/  STL [R1+0x5ec], R11 ;  /* 0x0005ec0b01007387 */ /* 0x0007e80000100800 */
[----:B------:R1:W-:Y:S04]  /*28750*/  LDGSTS.E [R6+0x3b80], desc[UR22][R4.64], P2 ;  /* 0x03b8000004067fae */ /* 0x0003e800091a1016 */
[----:B------:R3:W-:Y:S04]  /*28760*/  STL [R1+0x630], R8 ;  /* 0x0006300801007387 */ /* 0x0007e80000100800 */
[----:B------:R3:W-:Y:S01]  /*28770*/  STL [R1+0x62c], R9 ;  /* 0x00062c0901007387 */ /* 0x0007e20000100800 */
[----:B-1----:R-:W-:-:S02]  /*28780*/  IMAD.MOV.U32 R4, RZ, RZ, R8 ;  /* 0x000000ffff047224 */ /* 0x002fc400078e0008 */
[----:B------:R-:W-:Y:S01]  /*28790*/  IMAD.MOV.U32 R5, RZ, RZ, R9 ;  /* 0x000000ffff057224 */ /* 0x000fe200078e0009 */
[----:B------:R-:W-:-:S04]  /*287a0*/  UIADD3 UR13, UPT, UPT, UR13, 0x1, URZ ;  /* 0x000000010d0d7890 */ /* 0x000fc8000fffe0ff */
[----:B------:R1:W-:Y:S01]  /*287b0*/  LDGSTS.E [R6+0x3f80], desc[UR22][R4.64], P2 ;  /* 0x03f8000004067fae */ /* 0x0003e200091a1016 */
[----:B------:R-:W-:-:S03]  /*287c0*/  UISETP.GT.AND UP1, UPT, UR13, 0x1, UPT ;  /* 0x000000010d00788c */ /* 0x000fc6000bf24270 */
[----:B------:R-:W0:Y:S01]  /*287d0*/  LDGDEPBAR ;  /* 0x00000000000079af */ /* 0x000e220000000000 */
[----:B------:R-:W-:Y:S02]  /*287e0*/  USEL UR5, URZ, 0x1, !UP1 ;  /* 0x00000001ff057887 */ /* 0x000fe4000c800000 */
[----:B------:R-:W-:Y:S02]  /*287f0*/  USEL UR13, UR13, URZ, !UP1 ;  /* 0x000000ff0d0d7287 */ /* 0x000fe4000c800000 */
[----:B------:R-:W-:Y:S02]  /*28800*/  ULOP3.LUT UR5, UR6, UR5, URZ, 0x3c, !UPT ;  /* 0x0000000506057292 */ /* 0x000fe4000f8e3cff */
[----:B-1----:R-:W-:Y:S01]  /*28810*/  IMAD.U32 R4, RZ, RZ, UR6 ;  /* 0x00000006ff047e24 */ /* 0x002fe2000f8e00ff */
[C---:B------:R-:W-:Y:S01]  /*28820*/  ISETP.NE.U32.AND P2, PT, R250.reuse, R7, PT ;  /* 0x00000007fa00720c */ /* 0x040fe20003f45070 */
[----:B------:R-:W-:-:S12]  /*28830*/  VIADD R250, R250, 0x1 ;  /* 0x00000001fafa7836 */ /* 0x000fd80000000000 */
[----:B---3--:R-:W-:Y:S05]  /*28840*/  @P2 BRA `(.L_x_11) ;  /* 0xffffff5000a42947 */ /* 0x008fea000383ffff */
.L_x_8:
[----:B------:R-:W2:Y:S01]  /*28850*/  LDL.LU R8, [R1+0x9e8] ;  /* 0x0009e80001087983 */ /* 0x000ea20000300800 */
[----:B------:R-:W1:Y:S03]  /*28860*/  LDCU UR5, c[0x0][0x3b8] ;  /* 0x00007700ff0577ac */ /* 0x000e660008000800 */
[----:B------:R-:W3:Y:S01]  /*28870*/  LDL.LU R7, [R1+0x9fc] ;  /* 0x0009fc0001077983 */ /* 0x000ee20000300800 */
[----:B------:R-:W2:Y:S03]  /*28880*/  LDCU.128 UR12, c[0x0][0x390] ;  /* 0x00007200ff0c77ac */ /* 0x000ea60008000c00 */
[----:B------:R-:W4:Y:S01]  /*28890*/  LDL.LU R6, [R1+0x9f8] ;  /* 0x0009f80001067983 */ /* 0x000f220000300800 */
[----:B------:R-:W5:Y:S01]  /*288a0*/  LDCU UR7, c[0x0][0x3b4] ;  /* 0x00007680ff0777ac */ /* 0x000f620008000800 */
[----:B-1----:R-:W-:-:S04]  /*288b0*/  IMAD R3, R132, UR5, RZ ;  /* 0x0000000584037c24 */ /* 0x002fc8000f8e02ff */
[----:B------:R-:W-:Y:S01]  /*288c0*/  VIADD R5, R3, UR5 ;  /* 0x0000000503057c36 */ /* 0x000fe20008000000 */
[C---:B--2---:R-:W-:Y:S01]  /*288d0*/  ISETP.GE.AND P2, PT, R8.reuse, UR14, PT ;  /* 0x0000000e08007c0c */ /* 0x044fe2000bf46270 */
[----:B-----5:R-:W-:-:S03]  /*288e0*/  IMAD R174, R8, UR7, RZ ;  /* 0x0000000708ae7c24 */ /* 0x020fc6000f8e02ff */
[----:B---3--:R-:W-:Y:S01]  /*288f0*/  ISETP.LT.AND P5, PT, R7, UR15, !P2 ;  /* 0x0000000f07007c0c */ /* 0x008fe2000d7a1270 */
[----:B------:R-:W-:Y:S01]  /*28900*/  VIADD R7, R5, UR5 ;  /* 0x0000000505077c36 */ /* 0x000fe20008000000 */
[----:B------:R-:W-:Y:S02]  /*28910*/  ISETP.LT.AND P6, PT, R132, UR15, !P2 ;  /* 0x0000000f84007c0c */ /* 0x000fe4000d7c1270 */
[----:B----4-:R-:W-:Y:S01]  /*28920*/  ISETP.LT.AND P0, PT, R6, UR15, !P2 ;  /* 0x0000000f06007c0c */ /* 0x010fe2000d701270 */
[----:B------:R-:W-:Y:S01]  /*28930*/  VIADD R9, R7, UR5 ;  /* 0x0000000507097c36 */ /* 0x000fe20008000000 */
[----:B------:R-:W-:-:S03]  /*28940*/  LEA R0, P4, R174, UR12, 0x2 ;  /* 0x0000000cae007c11 */ /* 0x000fc6000f8810ff */
[----:B------:R-:W-:Y:S01]  /*28950*/  VIADD R11, R9, UR5 ;  /* 0x00000005090b7c36 */ /* 0x000fe20008000000 */
[----:B------:R-:W-:Y:S09]  /*28960*/  @!P3 BRA `(.L_x_12) ;  /* 0x000000000010b947 */ /* 0x000ff20003800000 */
[----:B------:R-:W-:-:S06]  /*28970*/  USHF.L.U32 UR6, UR6, 0x1f, URZ ;  /* 0x0000001f06067899 */ /* 0x000fcc00080006ff */
[----:B------:R-:W-:-:S04]  /*28980*/  IMAD.U32 R2, RZ, RZ, UR6 ;  /* 0x00000006ff027e24 */ /* 0x000fc8000f8e00ff */
[----:B------:R-:W1:Y:S02]  /*28990*/  SYNCS.PHASECHK.TRANS64.TRYWAIT P3, [UR4], R2 ;  /* 0x00000002ff0075a7 */ /* 0x000e640008061104 */
[----:B-1----:R-:W-:Y:S05]  /*289a0*/  @!P3 BRA `(.L_x_13) ;  /* 0x000000380078b947 */ /* 0x002fea0003800000 */
.L_x_12:
[----:B------:R-:W2:Y:S01]  /*289b0*/  LDL.LU R8, [R1+0x9f4] ;  /* 0x0009f40001087983 */ /* 0x000ea20000300800 */
[----:B------:R-:W-:-:S04]  /*289c0*/  DEPBAR.LE SB0, 0x0 ;  /* 0x000080000000791a */ /* 0x000fc80000000000 */
[----:B------:R-:W3:Y:S01]  /*289d0*/  LDL.LU R6, [R1+0x9f0] ;  /* 0x0009f00001067983 */ /* 0x000ee20000300800 */
[----:B------:R-:W-:Y:S01]  /*289e0*/  VIADD R13, R11, UR5 ;  /* 0x000000050b0d7c36 */ /* 0x000fe20008000000 */
[----:B------:R-:W-:Y:S01]  /*289f0*/  LEA.HI.X.SX32 R174, R174, UR13, 0x2, P4 ;  /* 0x0000000daeae7c11 */ /* 0x000fe2000a0f16ff */
[----:B------:R-:W1:Y:S01]  /*28a00*/  LDCU UR4, c[0x0][0x39c] ;  /* 0x00007380ff0477ac */ /* 0x000e620008000800 */
[----:B------:R-:W4:Y:S01]  /*28a10*/  LDL.LU R4, [R1+0x9ec] ;  /* 0x0009ec0001047983 */ /* 0x000f220000300800 */
[----:B------:R-:W-:Y:S01]  /*28a20*/  BAR.SYNC.DEFER_BLOCKING 0x0 ;  /* 0x0000000000007b1d */ /* 0x000fe20000010000 */
[----:B------:R-:W-:-:S05]  /*28a30*/  LEA R2, P3, R3, R0, 0x2 ;  /* 0x0000000003027211 */ /* 0x000fca00078610ff */
[----:B------:R-:W5:Y:S01]  /*28a40*/  LDCU UR6, c[0x0][0x39c] ;  /* 0x00007380ff0677ac */ /* 0x000f620008000800 */
[----:B------:R-:W5:Y:S01]  /*28a50*/  LDL.LU R167, [R1+0xaa8] ;  /* 0x000aa80001a77983 */ /* 0x000f620000300800 */
[----:B------:R-:W1:Y:S03]  /*28a60*/  LDCU UR7, c[0x0][0x39c] ;  /* 0x00007380ff0777ac */ /* 0x000e660008000800 */
[----:B------:R-:W5:Y:S01]  /*28a70*/  LDL.LU R172, [R1+0xaac] ;  /* 0x000aac0001ac7983 */ /* 0x000f620000300800 */
[----:B------:R-:W-:Y:S01]  /*28a80*/  IADD3 R15, PT, PT, R13, UR5, RZ ;  /* 0x000000050d0f7c10 */ /* 0x000fe2000fffe0ff */
[----:B------:R-:W1:Y:S01]  /*28a90*/  LDCU UR8, c[0x0][0x39c] ;  /* 0x00007380ff0877ac */ /* 0x000e620008000800 */
[----:B------:R-:W1:Y:S02]  /*28aa0*/  @!P1 SYNCS.CCTL.IV [UR9+0x50000] ;  /* 0x05000000ff0099b1 */ /* 0x000e640008000009 */
[----:B-1----:R-:W-:Y:S01]  /*28ab0*/  BAR.SYNC.DEFER_BLOCKING 0x0 ;  /* 0x0000000000007b1d */ /* 0x002fe20000010000 */
[----:B------:R-:W-:Y:S01]  /*28ac0*/  LEA R132, P4, R5, R0, 0x2 ;  /* 0x0000000005847211 */ /* 0x000fe200078810ff */
[----:B------:R-:W-:Y:S01]  /*28ad0*/  VIADD R17, R15, UR5 ;  /* 0x000000050f117c36 */ /* 0x000fe20008000000 */
[----:B------:R-:W-:-:S02]  /*28ae0*/  LEA.HI.X.SX32 R3, R3, R174, 0x2, P3 ;  /* 0x000000ae03037211 */ /* 0x000fc400018f16ff */
[----:B------:R-:W-:Y:S01]  /*28af0*/  LEA.HI.X.SX32 R133, R5, R174, 0x2, P4 ;  /* 0x000000ae05857211 */ /* 0x000fe200020f16ff */
[----:B------:R-:W-:Y:S01]  /*28b00*/  VIADD R5, R17, UR5 ;  /* 0x0000000511057c36 */ /* 0x000fe20008000000 */
[-C--:B------:R-:W-:Y:S01]  /*28b10*/  LEA R134, P3, R7, R0.reuse, 0x2 ;  /* 0x0000000007867211 */ /* 0x080fe200078610ff */
[----:B------:R-:W5:Y:S01]  /*28b20*/  LDL.LU R169, [R1+0xaa4] ;  /* 0x000aa40001a97983 */ /* 0x000f620000300800 */
[----:B------:R-:W-:Y:S02]  /*28b30*/  LEA R136, P4, R9, R0, 0x2 ;  /* 0x0000000009887211 */ /* 0x000fe400078810ff */
[-C--:B------:R-:W-:Y:S01]  /*28b40*/  LEA.HI.X.SX32 R135, R7, R174.reuse, 0x2, P3 ;  /* 0x000000ae07877211 */ /* 0x080fe200018f16ff */
[----:B------:R-:W-:Y:S01]  /*28b50*/  VIADD R7, R5, UR5 ;  /* 0x0000000505077c36 */ /* 0x000fe20008000000 */
[----:B------:R-:W-:Y:S01]  /*28b60*/  LEA.HI.X.SX32 R137, R9, R174, 0x2, P4 ;  /* 0x000000ae09897211 */ /* 0x000fe200020f16ff */
[----:B------:R-:W5:Y:S01]  /*28b70*/  LDL.LU R170, [R1+0xab0] ;  /* 0x000ab00001aa7983 */ /* 0x000f620000300800 */
[----:B------:R-:W-:Y:S01]  /*28b80*/  LEA R138, P3, R11, R0, 0x2 ;  /* 0x000000000b8a7211 */ /* 0x000fe200078610ff */
[----:B------:R-:W-:-:S02]  /*28b90*/  VIADD R9, R7, UR5 ;  /* 0x0000000507097c36 */ /* 0x000fc40008000000 */
[----:B------:R-:W5:Y:S01]  /*28ba0*/  LDL.LU R171, [R1+0xaa0] ;  /* 0x000aa00001ab7983 */ /* 0x000f620000300800 */
[----:B------:R-:W-:Y:S01]  /*28bb0*/  LEA.HI.X.SX32 R139, R11, R174, 0x2, P3 ;  /* 0x000000ae0b8b7211 */ /* 0x000fe200018f16ff */
[----:B------:R-:W-:Y:S01]  /*28bc0*/  VIADD R11, R9, UR5 ;  /* 0x00000005090b7c36 */ /* 0x000fe20008000000 */
[-C--:B------:R-:W-:Y:S01]  /*28bd0*/  LEA R142, P3, R15, R0.reuse, 0x2 ;  /* 0x000000000f8e7211 */ /* 0x080fe200078610ff */
[----:B------:R-:W1:Y:S01]  /*28be0*/  @!P1 SYNCS.CCTL.IV [UR9+0x50008] ;  /* 0x05000800ff0099b1 */ /* 0x000e620008000009 */
[----:B------:R-:W-:Y:S02]  /*28bf0*/  LEA R140, P1, R13, R0, 0x2 ;  /* 0x000000000d8c7211 */ /* 0x000fe400078210ff */
[-C--:B------:R-:W-:Y:S02]  /*28c00*/  LEA.HI.X.SX32 R143, R15, R174.reuse, 0x2, P3 ;  /* 0x000000ae0f8f7211 */ /* 0x080fe400018f16ff */
[----:B------:R-:W-:Y:S01]  /*28c10*/  LEA.HI.X.SX32 R141, R13, R174, 0x2, P1 ;  /* 0x000000ae0d8d7211 */ /* 0x000fe200008f16ff */
[----:B------:R-:W-:Y:S01]  /*28c20*/  VIADD R13, R11, UR5 ;  /* 0x000000050b0d7c36 */ /* 0x000fe20008000000 */
[----:B------:R-:W-:-:S02]  /*28c30*/  LEA R144, P1, R17, R0, 0x2 ;  /* 0x0000000011907211 */ /* 0x000fc400078210ff */
[----:B------:R-:W-:Y:S01]  /*28c40*/  LEA R146, P3, R5, R0, 0x2 ;  /* 0x0000000005927211 */ /* 0x000fe200078610ff */
[----:B------:R-:W-:Y:S01]  /*28c50*/  VIADD R15, R13, UR5 ;  /* 0x000000050d0f7c36 */ /* 0x000fe20008000000 */
[----:B------:R-:W-:Y:S02]  /*28c60*/  LEA.HI.X.SX32 R145, R17, R174, 0x2, P1 ;  /* 0x000000ae11917211 */ /* 0x000fe400008f16ff */
[----:B------:R-:W-:Y:S02]  /*28c70*/  LEA R148, P1, R7, R0, 0x2 ;  /* 0x0000000007947211 */ /* 0x000fe400078210ff */
[-C--:B------:R-:W-:Y:S01]  /*28c80*/  LEA.HI.X.SX32 R147, R5, R174.reuse, 0x2, P3 ;  /* 0x000000ae05937211 */ /* 0x080fe200018f16ff */
[----:B------:R-:W-:Y:S01]  /*28c90*/  VIADD R5, R15, UR5 ;  /* 0x000000050f057c36 */ /* 0x000fe20008000000 */
[----:B------:R-:W-:Y:S02]  /*28ca0*/  LEA.HI.X.SX32 R149, R7, R174, 0x2, P1 ;  /* 0x000000ae07957211 */ /* 0x000fe400008f16ff */
[-C--:B------:R-:W-:Y:S01]  /*28cb0*/  LEA R150, P3, R9, R0.reuse, 0x2 ;  /* 0x0000000009967211 */ /* 0x080fe200078610ff */
[----:B------:R-:W-:Y:S01]  /*28cc0*/  VIADD R7, R5, UR5 ;  /* 0x0000000505077c36 */ /* 0x000fe20008000000 */
[----:B------:R-:W-:-:S02]  /*28cd0*/  LEA R152, P1, R11, R0, 0x2 ;  /* 0x000000000b987211 */ /* 0x000fc400078210ff */
[-C--:B------:R-:W-:Y:S01]  /*28ce0*/  LEA.HI.X.SX32 R151, R9, R174.reuse, 0x2, P3 ;  /* 0x000000ae09977211 */ /* 0x080fe200018f16ff */
[----:B------:R-:W-:Y:S01]  /*28cf0*/  VIADD R9, R7, UR5 ;  /* 0x0000000507097c36 */ /* 0x000fe20008000000 */
[----:B------:R-:W-:Y:S02]  /*28d00*/  LEA.HI.X.SX32 R153, R11, R174, 0x2, P1 ;  /* 0x000000ae0b997211 */ /* 0x000fe400008f16ff */
[-C--:B------:R-:W-:Y:S01]  /*28d10*/  LEA R154, P3, R13, R0.reuse, 0x2 ;  /* 0x000000000d9a7211 */ /* 0x080fe200078610ff */
[----:B------:R-:W-:Y:S01]  /*28d20*/  VIADD R166, R9, UR5 ;  /* 0x0000000509a67c36 */ /* 0x000fe20008000000 */
[----:B------:R-:W-:Y:S02]  /*28d30*/  LEA R156, P1, R15, R0, 0x2 ;  /* 0x000000000f9c7211 */ /* 0x000fe400078210ff */
[-C--:B------:R-:W-:Y:S02]  /*28d40*/  LEA.HI.X.SX32 R155, R13, R174.reuse, 0x2, P3 ;  /* 0x000000ae0d9b7211 */ /* 0x080fe400018f16ff */
[----:B------:R-:W-:-:S02]  /*28d50*/  LEA.HI.X.SX32 R157, R15, R174, 0x2, P1 ;  /* 0x000000ae0f9d7211 */ /* 0x000fc400008f16ff */
[-C--:B------:R-:W-:Y:S02]  /*28d60*/  LEA R158, P3, R5, R0.reuse, 0x2 ;  /* 0x00000000059e7211 */ /* 0x080fe400078610ff */
[----:B------:R-:W-:Y:S02]  /*28d70*/  LEA R160, P1, R7, R0, 0x2 ;  /* 0x0000000007a07211 */ /* 0x000fe400078210ff */
[-C--:B------:R-:W-:Y:S02]  /*28d80*/  LEA.HI.X.SX32 R159, R5, R174.reuse, 0x2, P3 ;  /* 0x000000ae059f7211 */ /* 0x080fe400018f16ff */
[----:B------:R-:W-:Y:S02]  /*28d90*/  LEA.HI.X.SX32 R161, R7, R174, 0x2, P1 ;  /* 0x000000ae07a17211 */ /* 0x000fe400008f16ff */
[-C--:B------:R-:W-:Y:S02]  /*28da0*/  LEA R162, P3, R9, R0.reuse, 0x2 ;  /* 0x0000000009a27211 */ /* 0x080fe400078610ff */
[----:B------:R-:W-:-:S02]  /*28db0*/  LEA R164, P1, R166, R0, 0x2 ;  /* 0x00000000a6a47211 */ /* 0x000fc400078210ff */
[-C--:B------:R-:W-:Y:S02]  /*28dc0*/  LEA.HI.X.SX32 R163, R9, R174.reuse, 0x2, P3 ;  /* 0x000000ae09a37211 */ /* 0x080fe400018f16ff */
[----:B------:R-:W-:Y:S02]  /*28dd0*/  LEA.HI.X.SX32 R165, R166, R174, 0x2, P1 ;  /* 0x000000aea6a57211 */ /* 0x000fe400008f16ff */
[----:B--2---:R-:W-:Y:S02]  /*28de0*/  ISETP.LT.AND P4, PT, R8, UR15, !P2 ;  /* 0x0000000f08007c0c */ /* 0x004fe4000d781270 */
[----:B---3--:R-:W-:Y:S02]  /*28df0*/  ISETP.LT.AND P3, PT, R6, UR15, !P2 ;  /* 0x0000000f06007c0c */ /* 0x008fe4000d761270 */
[----:B----4-:R-:W-:Y:S02]  /*28e00*/  ISETP.LT.AND P1, PT, R4, UR15, !P2 ;  /* 0x0000000f04007c0c */ /* 0x010fe4000d721270 */
[----:B------:R-:W2:Y:S01]  /*28e10*/  LDTM.x128 R4, tmem[UR11] ;  /* 0x0000000b000479ee */ /* 0x000ea200083c0000 */
[----:B------:R-:W-:Y:S01]  /*28e20*/  NOP ;  /* 0x0000000000007918 */ /* 0x000fe20000000000 */
[----:B--2---:R2:W-:Y:S04]  /*28e30*/  @P6 STG.E desc[UR22][R2.64], R4 ;  /* 0x0000000402006986 */ /* 0x0045e8000c101916 */
[----:B------:R3:W-:Y:S01]  /*28e40*/  @P5 STG.E desc[UR22][R132.64], R5 ;  /* 0x0000000584005986 */ /* 0x0007e2000c101916 */
[----:B-----5:R-:W-:-:S03]  /*28e50*/  ISETP.LT.AND P5, PT, R172, UR15, !P2 ;  /* 0x0000000fac007c0c */ /* 0x020fc6000d7a1270 */
[----:B------:R-:W4:Y:S04]  /*28e60*/  LDL.LU R172, [R1+0xab4] ;  /* 0x000ab40001ac7983 */ /* 0x000f280000300800 */
[----:B------:R-:W5:Y:S04]  /*28e70*/  LDL.LU R173, [R1+0xa9c] ;  /* 0x000a9c0001ad7983 */ /* 0x000f680000300800 */
[----:B------:R-:W5:Y:S01]  /*28e80*/  LDL.LU R184, [R1+0xb94] ;  /* 0x000b940001b87983 */ /* 0x000f620000300800 */
[----:B------:R-:W-:Y:S02]  /*28e90*/  ISETP.LT.AND P6, PT, R167, UR15, !P2 ;  /* 0x0000000fa7007c0c */ /* 0x000fe4000d7c1270 */
[----:B------:R-:W-:Y:S01]  /*28ea0*/  IADD3 R166, PT, PT, R166, UR5, RZ ;  /* 0x00000005a6a67c10 */ /* 0x000fe2000fffe0ff */
[----:B------:R-:W5:Y:S01]  /*28eb0*/  LDL.LU R183, [R1+0xb90] ;  /* 0x000b900001b77983 */ /* 0x000f620000300800 */
[----:B--2---:R-:W-:-:S02]  /*28ec0*/  P2R R4, PR, RZ, 0x40 ;  /* 0x00000040ff047803 */ /* 0x004fc40000000000 */
[C---:B------:R-:W-:Y:S01]  /*28ed0*/  LEA R2, P6, R166.reuse, R0, 0x2 ;  /* 0x00000000a6027211 */ /* 0x040fe200078c10ff */
[C---:B------:R-:W-:Y:S01]  /*28ee0*/  VIADD R168, R166.reuse, UR5 ;  /* 0x00000005a6a87c36 */ /* 0x040fe20008000000 */
[----:B------:R-:W-:Y:S01]  /*28ef0*/  P2R R175, PR, RZ, 0x20 ;  /* 0x00000020ffaf7803 */ /* 0x000fe20000000000 */
[----:B------:R-:W2:Y:S01]  /*28f00*/  LDL.LU R182, [R1+0xb8c] ;  /* 0x000b8c0001b67983 */ /* 0x000ea20000300800 */
[----:B------:R-:W-:Y:S02]  /*28f10*/  LEA.HI.X.SX32 R3, R166, R174, 0x2, P6 ;  /* 0x000000aea6037211 */ /* 0x000fe400030f16ff */
[C---:B------:R-:W-:Y:S01]  /*28f20*/  LEA R166, P6, R168.reuse, R0, 0x2 ;  /* 0x00000000a8a67211 */ /* 0x040fe200078c10ff */
[----:B------:R1:W-:Y:S03]  /*28f30*/  @P0 STG.E desc[UR22][R134.64], R6 ;  /* 0x0000000686000986 */ /* 0x0003e6000c101916 */
[C---:B------:R-:W-:Y:S01]  /*28f40*/  LEA.HI.X.SX32 R167, R168.reuse, R174, 0x2, P6 ;  /* 0x000000aea8a77211 */ /* 0x040fe200030f16ff */
[----:B------:R-:W-:Y:S01]  /*28f50*/  VIADD R168, R168, UR5 ;  /* 0x00000005a8a87c36 */ /* 0x000fe20008000000 */
[----:B------:R-:W2:Y:S04]  /*28f60*/  LDL.LU R181, [R1+0xb88] ;  /* 0x000b880001b57983 */ /* 0x000ea80000300800 */
[C---:B---3--:R-:W-:Y:S01]  /*28f70*/  LEA R132, P5, R168.reuse, R0, 0x2 ;  /* 0x00000000a8847211 */ /* 0x048fe200078a10ff */
[----:B------:R-:W3:Y:S03]  /*28f80*/  LDL.LU R180, [R1+0xb84] ;  /* 0x000b840001b47983 */ /* 0x000ee60000300800 */
[C---:B------:R-:W-:Y:S01]  /*28f90*/  LEA.HI.X.SX32 R133, R168.reuse, R174, 0x2, P5 ;  /* 0x000000aea8857211 */ /* 0x040fe200028f16ff */
[----:B------:R-:W-:Y:S01]  /*28fa0*/  VIADD R168, R168, UR5 ;  /* 0x00000005a8a87c36 */ /* 0x000fe20008000000 */
[----:B------:R-:W-:Y:S01]  /*28fb0*/  ISETP.NE.AND P6, PT, R4, RZ, PT ;  /* 0x000000ff0400720c */ /* 0x000fe20003fc5270 */
[----:B------:R-:W2:Y:S02]  /*28fc0*/  LDL.LU R179, [R1+0xa00] ;  /* 0x000a000001b37983 */ /* 0x000ea40000300800 */
[C---:B-1----:R-:W-:Y:S01]  /*28fd0*/  VIADD R6, R168.reuse, UR5 ;  /* 0x00000005a8067c36 */ /* 0x042fe20008000000 */
[C---:B------:R-:W-:Y:S01]  /*28fe0*/  LEA R4, P5, R168.reuse, R0, 0x2 ;  /* 0x00000000a8047211 */ /* 0x040fe200078a10ff */
[----:B------:R-:W2:Y:S03]  /*28ff0*/  LDL.LU R178, [R1+0xb80] ;  /* 0x000b800001b27983 */ /* 0x000ea60000300800 */
[----:B------:R-:W-:-:S02]  /*29000*/  LEA.HI.X.SX32 R5, R168, R174, 0x2, P5 ;  /* 0x000000aea8057211 */ /* 0x000fc400028f16ff */
[----:B------:R-:W-:Y:S01]  /*29010*/  ISETP.LT.AND P0, PT, R169, UR15, !P2 ;  /* 0x0000000fa9007c0c */ /* 0x000fe2000d701270 */
[----:B------:R-:W-:Y:S01]  /*29020*/  @P4 STG.E desc[UR22][R136.64], R7 ;  /* 0x0000000788004986 */ /* 0x000fe2000c101916 */
[----:B------:R-:W-:-:S03]  /*29030*/  LEA R134, P5, R6, R0, 0x2 ;  /* 0x0000000006867211 */ /* 0x000fc600078a10ff */
[----:B------:R-:W2:Y:S01]  /*29040*/  LDL.LU R177, [R1+0xb7c] ;  /* 0x000b7c0001b17983 */ /* 0x000ea20000300800 */
[C---:B------:R-:W-:Y:S01]  /*29050*/  LEA.HI.X.SX32 R135, R6.reuse, R174, 0x2, P5 ;  /* 0x000000ae06877211 */ /* 0x040fe200028f16ff */
[----:B------:R-:W-:Y:S01]  /*29060*/  VIADD R6, R6, UR5 ;  /* 0x0000000506067c36 */ /* 0x000fe20008000000 */
[----:B------:R-:W-:Y:S01]  /*29070*/  ISETP.LT.AND P4, PT, R170, UR15, !P2 ;  /* 0x0000000faa007c0c */ /* 0x000fe2000d781270 */
[----:B------:R1:W-:Y:S03]  /*29080*/  @P3 STG.E desc[UR22][R138.64], R8 ;  /* 0x000000088a003986 */ /* 0x0003e6000c101916 */
[C---:B------:R-:W-:Y:S01]  /*29090*/  LEA R168, P5, R6.reuse, R0, 0x2 ;  /* 0x0000000006a87211 */ /* 0x040fe200078a10ff */
[----:B------:R-:W2:Y:S03]  /*290a0*/  LDL.LU R176, [R1+0xb78] ;  /* 0x000b780001b07983 */ /* 0x000ea60000300800 */
[C---:B------:R-:W-:Y:S01]  /*290b0*/  LEA.HI.X.SX32 R169, R6.reuse, R174, 0x2, P5 ;  /* 0x000000ae06a97211 */ /* 0x040fe200028f16ff */
[----:B------:R-:W-:-:S04]  /*290c0*/  VIADD R6, R6, UR5 ;  /* 0x0000000506067c36 */ /* 0x000fc80008000000 */
[----:B------:R-:W-:-:S04]  /*290d0*/  VIADD R170, R6, UR5 ;  /* 0x0000000506aa7c36 */ /* 0x000fc80008000000 */
[----:B-1----:R-:W-:Y:S01]  /*290e0*/  VIADD R8, R170, UR5 ;  /* 0x00000005aa087c36 */ /* 0x002fe20008000000 */
[----:B------:R-:W-:-:S04]  /*290f0*/  LEA R136, P5, R6, R0, 0x2 ;  /* 0x0000000006887211 */ /* 0x000fc800078a10ff */
[----:B------:R-:W-:Y:S02]  /*29100*/  LEA R138, P3, R8, R0, 0x2 ;  /* 0x00000000088a7211 */ /* 0x000fe400078610ff */
[-C--:B------:R-:W-:Y:S02]  /*29110*/  LEA.HI.X.SX32 R137, R6, R174.reuse, 0x2, P5 ;  /* 0x000000ae06897211 */ /* 0x080fe400028f16ff */
[C---:B------:R-:W-:Y:S01]  /*29120*/  LEA.HI.X.SX32 R139, R8.reuse, R174, 0x2, P3 ;  /* 0x000000ae088b7211 */ /* 0x040fe200018f16ff */
[----:B------:R-:W-:Y:S01]  /*29130*/  VIADD R8, R8, UR5 ;  /* 0x0000000508087c36 */ /* 0x000fe20008000000 */
[----:B------:R-:W-:-:S04]  /*29140*/  LEA R6, P5, R170, R0, 0x2 ;  /* 0x00000000aa067211 */ /* 0x000fc800078a10ff */
[----:B------:R-:W-:Y:S02]  /*29150*/  LEA.HI.X.SX32 R7, R170, R174, 0x2, P5 ;  /* 0x000000aeaa077211 */ /* 0x000fe400028f16ff */
[C---:B------:R-:W-:Y:S02]  /*29160*/  LEA R170, P3, R8.reuse, R0, 0x2 ;  /* 0x0000000008aa7211 */ /* 0x040fe400078610ff */
[----:B------:R-:W-:Y:S02]  /*29170*/  ISETP.LT.AND P5, PT, R171, UR15, !P2 ;  /* 0x0000000fab007c0c */ /* 0x000fe4000d7a1270 */
[C---:B------:R-:W-:Y:S01]  /*29180*/  LEA.HI.X.SX32 R171, R8.reuse, R174, 0x2, P3 ;  /* 0x000000ae08ab7211 */ /* 0x040fe200018f16ff */
[----:B------:R-:W-:Y:S01]  /*29190*/  VIADD R8, R8, UR5 ;  /* 0x0000000508087c36 */ /* 0x000fe20008000000 */
[----:B------:R1:W-:Y:S04]  /*291a0*/  @P1 STG.E desc[UR22][R140.64], R9 ;  /* 0x000000098c001986 */ /* 0x0003e8000c101916 */
[----:B------:R4:W-:Y:S01]  /*291b0*/  @P6 STG.E desc[UR22][R142.64], R10 ;  /* 0x0000000a8e006986 */ /* 0x0009e2000c101916 */
[----:B-1----:R-:W-:-:S04]  /*291c0*/  LEA R140, P3, R8, R0, 0x2 ;  /* 0x00000000088c7211 */ /* 0x002fc800078610ff */
[----:B------:R-:W-:Y:S02]  /*291d0*/  LEA.HI.X.SX32 R141, R8, R174, 0x2, P3 ;  /* 0x000000ae088d7211 */ /* 0x000fe400018f16ff */
[----:B----4-:R-:W-:Y:S01]  /*291e0*/  ISETP.LT.AND P1, PT, R172, UR15, !P2 ;  /* 0x0000000fac007c0c */ /* 0x010fe2000d721270 */
[----:B------:R-:W-:-:S05]  /*291f0*/  VIADD R172, R8, UR5 ;  /* 0x0000000508ac7c36 */ /* 0x000fca0008000000 */
[----:B------:R-:W-:-:S04]  /*29200*/  IADD3 R10, PT, PT, R172, UR5, RZ ;  /* 0x00000005ac0a7c10 */ /* 0x000fc8000fffe0ff */
[-C--:B------:R-:W-:Y:S02]  /*29210*/  LEA R142, P6, R10, R0.reuse, 0x2 ;  /* 0x000000000a8e7211 */ /* 0x080fe400078c10ff */
[----:B------:R-:W-:Y:S02]  /*29220*/  LEA R8, P3, R172, R0, 0x2 ;  /* 0x00000000ac087211 */ /* 0x000fe400078610ff */
[CC--:B------:R-:W-:Y:S01]  /*29230*/  LEA.HI.X.SX32 R143, R10.reuse, R174.reuse, 0x2, P6 ;  /* 0x000000ae0a8f7211 */ /* 0x0c0fe200030f16ff */
[----:B------:R-:W-:Y:S01]  /*29240*/  VIADD R10, R10, UR5 ;  /* 0x000000050a0a7c36 */ /* 0x000fe20008000000 */
[----:B------:R-:W-:-:S04]  /*29250*/  LEA.HI.X.SX32 R9, R172, R174, 0x2, P3 ;  /* 0x000000aeac097211 */ /* 0x000fc800018f16ff */
[C---:B------:R-:W-:Y:S02]  /*29260*/  LEA R172, P6, R10.reuse, R0, 0x2 ;  /* 0x000000000aac7211 */ /* 0x040fe400078c10ff */
[----:B-----5:R-:W-:Y:S02]  /*29270*/  ISETP.LT.AND P3, PT, R173, UR15, !P2 ;  /* 0x0000000fad007c0c */ /* 0x020fe4000d761270 */
[----:B------:R-:W-:Y:S02]  /*29280*/  LEA.HI.X.SX32 R173, R10, R174, 0x2, P6 ;  /* 0x000000ae0aad7211 */ /* 0x000fe400030f16ff */
[----:B------:R-:W-:Y:S02]  /*29290*/  ISETP.NE.AND P6, PT, R175, RZ, PT ;  /* 0x000000ffaf00720c */ /* 0x000fe40003fc5270 */
[----:B------:R-:W4:Y:S11]  /*292a0*/  LDL.LU R175, [R1+0xb74] ;  /* 0x000b740001af7983 */ /* 0x000f360000300800 */
[----:B------:R-:W-:Y:S04]  /*292b0*/  @P6 STG.E desc[UR22][R144.64], R11 ;  /* 0x0000000b90006986 */ /* 0x000fe8000c101916 */
[----:B------:R1:W-:Y:S04]  /*292c0*/  @P0 STG.E desc[UR22][R146.64], R12 ;  /* 0x0000000c92000986 */ /* 0x0003e8000c101916 */
[----:B-1----:R-:W5:Y:S04]  /*292d0*/  LDL.LU R12, [R1+0xb70] ;  /* 0x000b7000010c7983 */ /* 0x002f680000300800 */
[----:B------:R-:W5:Y:S04]  /*292e0*/  LDL.LU R145, [R1+0xb6c] ;  /* 0x000b6c0001917983 */ /* 0x000f680000300800 */
[----:B------:R-:W5:Y:S04]  /*292f0*/  LDL.LU R11, [R1+0xb68] ;  /* 0x000b6800010b7983 */ /* 0x000f680000300800 */
[----:B------:R-:W5:Y:S01]  /*29300*/  LDL.LU R144, [R1+0xb64] ;  /* 0x000b640001907983 */ /* 0x000f620000300800 */
[----:B------:R-:W-:-:S03]  /*29310*/  ISETP.LT.AND P6, PT, R184, UR15, !P2 ;  /* 0x0000000fb8007c0c */ /* 0x000fc6000d7c1270 */
[----:B------:R-:W-:Y:S04]  /*29320*/  @P4 STG.E desc[UR22][R148.64], R13 ;  /* 0x0000000d94004986 */ /* 0x000fe8000c101916 */
[----:B------:R-:W-:Y:S04]  /*29330*/  @P5 STG.E desc[UR22][R150.64], R14 ;  /* 0x0000000e96005986 */ /* 0x000fe8000c101916 */
[----:B------:R-:W-:Y:S04]  /*29340*/  @P1 STG.E desc[UR22][R152.64], R15 ;  /* 0x0000000f98001986 */ /* 0x000fe8000c101916 */
[----:B------:R-:W-:Y:S04]  /*29350*/  @P3 STG.E desc[UR22][R154.64], R16 ;  /* 0x000000109a003986 */ /* 0x000fe8000c101916 */
[----:B------:R1:W-:Y:S04]  /*29360*/  @P6 STG.E desc[UR22][R156.64], R17 ;  /* 0x000000119c006986 */ /* 0x0003e8000c101916 */
[----:B-1----:R-:W5:Y:S04]  /*29370*/  LDL.LU R17, [R1+0xb60] ;  /* 0x000b600001117983 */ /* 0x002f680000300800 */
[----:B------:R-:W5:Y:S04]  /*29380*/  LDL.LU R16, [R1+0xb5c] ;  /* 0x000b5c0001107983 */ /* 0x000f680000300800 */
[----:B------:R-:W5:Y:S04]  /*29390*/  LDL.LU R15, [R1+0xb58] ;  /* 0x000b5800010f7983 */ /* 0x000f680000300800 */
[----:B------:R-:W5:Y:S01]  /*293a0*/  LDL.LU R14, [R1+0xb54] ;  /* 0x000b5400010e7983 */ /* 0x000f620000300800 */
[----:B--2---:R-:W-:Y:S01]  /*293b0*/  ISETP.LT.AND P3, PT, R179, UR4, !P2 ;  /* 0x00000004b3007c0c */ /* 0x004fe2000d761270 */
[----:B------:R-:W1:Y:S01]  /*293c0*/  LDCU UR4, c[0x0][0x39c] ;  /* 0x00007380ff0477ac */ /* 0x000e620008000800 */
[----:B------:R-:W-:Y:S01]  /*293d0*/  ISETP.LT.AND P0, PT, R183, UR15, !P2 ;  /* 0x0000000fb7007c0c */ /* 0x000fe2000d701270 */
[----:B------:R-:W2:Y:S01]  /*293e0*/  LDL.LU R13, [R1+0xb50] ;  /* 0x000b5000010d7983 */ /* 0x000ea20000300800 */
[----:B-1----:R-:W-:Y:S01]  /*293f0*/  ISETP.LT.AND P6, PT, R178, UR4, !P2 ;  /* 0x00000004b2007c0c */ /* 0x002fe2000d7c1270 */
[----:B------:R-:W1:Y:S10]  /*29400*/  LDCU UR4, c[0x0][0x39c] ;  /* 0x00007380ff0477ac */ /* 0x000e740008000800 */
[----:B------:R-:W-:Y:S01]  /*29410*/  @P0 STG.E desc[UR22][R158.64], R18 ;  /* 0x000000129e000986 */ /* 0x000fe2000c101916 */
[----:B------:R-:W-:-:S02]  /*29420*/  ISETP.LT.AND P4, PT, R182, UR15, !P2 ;  /* 0x0000000fb6007c0c */ /* 0x000fc4000d781270 */
[----:B-1----:R-:W-:Y:S01]  /*29430*/  ISETP.LT.AND P0, PT, R177, UR4, !P2 ;  /* 0x00000004b1007c0c */ /* 0x002fe2000d701270 */
[----:B------:R-:W1:Y:S10]  /*29440*/  LDCU UR4, c[0x0][0x39c] ;  /* 0x00007380ff0477ac */ /* 0x000e740008000800 */
[----:B------:R-:W-:Y:S01]  /*29450*/  @P4 STG.E desc[UR22][R160.64], R19 ;  /* 0x00000013a0004986 */ /* 0x000fe2000c101916 */
[----:B------:R-:W-:-:S02]  /*29460*/  ISETP.LT.AND P5, PT, R181, UR15, !P2 ;  /* 0x0000000fb5007c0c */ /* 0x000fc4000d7a1270 */
[----:B-1----:R-:W-:Y:S01]  /*29470*/  ISETP.LT.AND P4, PT, R176, UR4, !P2 ;  /* 0x00000004b0007c0c */ /* 0x002fe2000d781270 */
[----:B------:R-:W4:Y:S10]  /*29480*/  LDCU UR4, c[0x0][0x39c] ;  /* 0x00007380ff0477ac */ /* 0x000f340008000800 */
[----:B------:R-:W-:Y:S01]  /*29490*/  @P5 STG.E desc[UR22][R162.64], R20 ;  /* 0x00000014a2005986 */ /* 0x000fe2000c101916 */
[----:B---3--:R-:W-:-:S13]  /*294a0*/  ISETP.LT.AND P1, PT, R180, UR15, !P2 ;  /* 0x0000000fb4007c0c */ /* 0x008fda000d721270 */
[----:B------:R-:W-:Y:S04]  /*294b0*/  @P1 STG.E desc[UR22][R164.64], R21 ;  /* 0x00000015a4001986 */ /* 0x000fe8000c101916 */
[----:B------:R1:W-:Y:S04]  /*294c0*/  @P6 STG.E desc[UR22][R2.64], R22 ;  /* 0x0000001602006986 */ /* 0x0003e8000c101916 */
[----:B------:R-:W-:Y:S04]  /*294d0*/  @P0 STG.E desc[UR22][R166.64], R23 ;  /* 0x00000017a6000986 */ /* 0x000fe8000c101916 */
[----:B------:R-:W-:Y:S01]  /*294e0*/  @P4 STG.E desc[UR22][R132.64], R24 ;  /* 0x0000001884004986 */ /* 0x000fe2000c101916 */
[----:B----4-:R-:W-:Y:S01]  /*294f0*/  ISETP.LT.AND P5, PT, R175, UR4, !P2 ;  /* 0x00000004af007c0c */ /* 0x010fe2000d7a1270 */
[----:B------:R-:W5:Y:S02]  /*29500*/  LDCU UR4, c[0x0][0x39c] ;  /* 0x00007380ff0477ac */ /* 0x000f640008000800 */
[----:B-----5:R-:W-:Y:S01]  /*29510*/  ISETP.LT.AND P1, PT, R12, UR4, !P2 ;  /* 0x000000040c007c0c */ /* 0x020fe2000d721270 */
[----:B------:R-:W3:Y:S09]  /*29520*/  LDCU UR4, c[0x0][0x39c] ;  /* 0x00007380ff0477ac */ /* 0x000ef20008000800 */
[----:B------:R4:W-:Y:S04]  /*29530*/  @P5 STG.E desc[UR22][R4.64], R25 ;  /* 0x0000001904005986 */ /* 0x0009e8000c101916 */
[----:B------:R-:W5:Y:S01]  /*29540*/  LDL.LU R12, [R1+0xb4c] ;  /* 0x000b4c00010c7983 */ /* 0x000f620000300800 */
[----:B---3--:R-:W-:Y:S01]  /*29550*/  ISETP.LT.AND P6, PT, R145, UR4, !P2 ;  /* 0x0000000491007c0c */ /* 0x008fe2000d7c1270 */
[----:B------:R-:W3:Y:S02]  /*29560*/  LDCU UR4, c[0x0][0x39c] ;  /* 0x00007380ff0477ac */ /* 0x000ee40008000800 */
[----:B---3--:R-:W-:Y:S01]  /*29570*/  ISETP.LT.AND P0, PT, R11, UR4, !P2 ;  /* 0x000000040b007c0c */ /* 0x008fe2000d701270 */
[----:B------:R-:W3:Y:S01]  /*29580*/  LDCU UR4, c[0x0][0x39c] ;  /* 0x00007380ff0477ac */ /* 0x000ee20008000800 */
[----:B------:R-:W-:Y:S04]  /*29590*/  @P1 STG.E desc[UR22][R134.64], R26 ;  /* 0x0000001a86001986 */ /* 0x000fe8000c101916 */
[----:B------:R-:W5:Y:S04]  /*295a0*/  LDL.LU R11, [R1+0xb48] ;  /* 0x000b4800010b7983 */ /* 0x000f680000300800 */
[----:B-1----:R-:W5:Y:S01]  /*295b0*/  LDL.LU R3, [R1+0xb44] ;  /* 0x000b440001037983 */ /* 0x002f620000300800 */
[----:B---3--:R-:W-:Y:S01]  /*295c0*/  ISETP.LT.AND P4, PT, R144, UR4, !P2 ;  /* 0x0000000490007c0c */ /* 0x008fe2000d781270 */
[----:B------:R-:W1:Y:S02]  /*295d0*/  LDCU UR4, c[0x0][0x39c] ;  /* 0x00007380ff0477ac */ /* 0x000e640008000800 */
[----:B------:R-:W-:Y:S04]  /*295e0*/  @P6 STG.E desc[UR22][R168.64], R27 ;  /* 0x0000001ba8006986 */ /* 0x000fe8000c101916 */
[----:B------:R-:W3:Y:S04]  /*295f0*/  LDL.LU R2, [R1+0xb40] ;  /* 0x000b400001027983 */ /* 0x000ee80000300800 */
[----:B----4-:R-:W4:Y:S01]  /*29600*/  LDL.LU R4, [R1+0xb9c] ;  /* 0x000b9c0001047983 */ /* 0x010f220000300800 */
[----:B-1----:R-:W-:Y:S01]  /*29610*/  ISETP.LT.AND P5, PT, R17, UR4, !P2 ;  /* 0x0000000411007c0c */ /* 0x002fe2000d7a1270 */
[----:B------:R-:W1:Y:S02]  /*29620*/  LDCU UR4, c[0x0][0x39c] ;  /* 0x00007380ff0477ac */ /* 0x000e640008000800 */
[----:B-1----:R-:W-:Y:S01]  /*29630*/  ISETP.LT.AND P1, PT, R16, UR4, !P2 ;  /* 0x0000000410007c0c */ /* 0x002fe2000d721270 */
[----:B------:R-:W1:Y:S02]  /*29640*/  LDCU UR4, c[0x0][0x39c] ;  /* 0x00007380ff0477ac */ /* 0x000e640008000800 */
[----:B-1----:R-:W-:Y:S01]  /*29650*/  ISETP.LT.AND P6, PT, R15, UR4, !P2 ;  /* 0x000000040f007c0c */ /* 0x002fe2000d7c1270 */
[----:B------:R-:W1:Y:S01]  /*29660*/  LDCU UR4, c[0x0][0x39c] ;  /* 0x00007380ff0477ac */ /* 0x000e620008000800 */
[----:B------:R-:W-:Y:S04]  /*29670*/  @P0 STG.E desc[UR22][R136.64], R28 ;  /* 0x0000001c88000986 */ /* 0x000fe8000c101916 */
[----:B------:R1:W-:Y:S02]  /*29680*/  @P4 STG.E desc[UR22][R6.64], R29 ;  /* 0x0000001d06004986 */ /* 0x0003e4000c101916 */
[----:B-1----:R-:W-:Y:S01]  /*29690*/  ISETP.LT.AND P0, PT, R14, UR4, !P2 ;  /* 0x000000040e007c0c */ /* 0x002fe2000d701270 */
[----:B------:R-:W2:Y:S01]  /*296a0*/  LDCU UR4, c[0x0][0x39c] ;  /* 0x00007380ff0477ac */ /* 0x000ea20008000800 */
[----:B------:R-:W4:Y:S04]  /*296b0*/  LDL.LU R14, [R1+0xba0] ;  /* 0x000ba000010e7983 */ /* 0x000f280000300800 */
[----:B------:R-:W4:Y:S01]  /*296c0*/  LDL.LU R6, [R1+0xba8] ;  /* 0x000ba80001067983 */ /* 0x000f220000300800 */
[----:B--2---:R-:W-:Y:S01]  /*296d0*/  ISETP.LT.AND P4, PT, R13, UR4, !P2 ;  /* 0x000000040d007c0c */ /* 0x004fe2000d781270 */
[----:B------:R-:W5:Y:S02]  /*296e0*/  LDCU UR4, c[0x0][0x39c] ;  /* 0x00007380ff0477ac */ /* 0x000f640008000800 */
[----:B------:R-:W-:Y:S04]  /*296f0*/  @P5 STG.E desc[UR22][R138.64], R30 ;  /* 0x0000001e8a005986 */ /* 0x000fe8000c101916 */
[----:B------:R-:W-:Y:S04]  /*29700*/  @P1 STG.E desc[UR22][R170.64], R31 ;  /* 0x0000001faa001986 */ /* 0x000fe8000c101916 */
[----:B------:R-:W-:Y:S04]  /*29710*/  @P6 STG.E desc[UR22][R140.64], R32 ;  /* 0x000000208c006986 */ /* 0x000fe8000c101916 */
[----:B------:R-:W2:Y:S04]  /*29720*/  LDL.LU R13, [R1+0xbac] ;  /* 0x000bac00010d7983 */ /* 0x000ea80000300800 */
[----:B------:R-:W-:Y:S04]  /*29730*/  @P0 STG.E desc[UR22][R8.64], R33 ;  /* 0x0000002108000986 */ /* 0x000fe8000c101916 */
[----:B------:R-:W-:Y:S01]  /*29740*/  @P4 STG.E desc[UR22][R142.64], R34 ;  /* 0x000000228e004986 */ /* 0x000fe2000c101916 */
[----:B-----5:R-:W-:Y:S01]  /*29750*/  ISETP.LT.AND P5, PT, R12, UR4, !P2 ;  /* 0x000000040c007c0c */ /* 0x020fe2000d7a1270 */
[----:B------:R-:W1:Y:S02]  /*29760*/  LDCU UR4, c[0x0][0x39c] ;  /* 0x00007380ff0477ac */ /* 0x000e640008000800 */
[----:B------:R-:W5:Y:S10]  /*29770*/  LDL.LU R12, [R1+0xbb4] ;  /* 0x000bb400010c7983 */ /* 0x000f740000300800 */
[----:B------:R-:W-:Y:S01]  /*29780*/  @P5 STG.E desc[UR22][R172.64], R35 ;  /* 0x00000023ac005986 */ /* 0x000fe2000c101916 */
[----:B-1----:R-:W-:Y:S01]  /*29790*/  ISETP.LT.AND P1, PT, R11, UR4, !P2 ;  /* 0x000000040b007c0c */ /* 0x002fe2000d721270 */
[----:B------:R-:W1:Y:S02]  /*297a0*/  LDCU UR4, c[0x0][0x39c] ;  /* 0x00007380ff0477ac */ /* 0x000e640008000800 */
[----:B------:R-:W5:Y:S01]  /*297b0*/  LDL.LU R11, [R1+0xbb8] ;  /* 0x000bb800010b7983 */ /* 0x000f620000300800 */
[----:B------:R-:W-:Y:S01]  /*297c0*/  ISETP.LT.AND P6, PT, R3, UR6, !P2 ;  /* 0x0000000603007c0c */ /* 0x000fe2000d7c1270 */
[----:B------:R-:W-:Y:S01]  /*297d0*/  VIADD R3, R10, UR5 ;  /* 0x000000050a037c36 */ /* 0x000fe20008000000 */
[----:B------:R-:W1:Y:S01]  /*297e0*/  LDCU UR6, c[0x0][0x39c] ;  /* 0x00007380ff0677ac */ /* 0x000e620008000800 */
[----:B------:R-:W5:Y:S02]  /*297f0*/  LDL.LU R10, [R1+0xbc0] ;  /* 0x000bc000010a7983 */ /* 0x000f640000300800 */
[----:B------:R-:W-:Y:S01]  /*29800*/  VIADD R5, R3, UR5 ;  /* 0x0000000503057c36 */ /* 0x000fe20008000000 */
[----:B---3--:R-:W-:-:S03]  /*29810*/  ISETP.LT.AND P0, PT, R2, UR7, !P2 ;  /* 0x0000000702007c0c */ /* 0x008fc6000d701270 */
[----:B------:R-:W-:Y:S01]  /*29820*/  VIADD R7, R5, UR5 ;  /* 0x0000000505077c36 */ /* 0x000fe20008000000 */
[C---:B------:R-:W-:Y:S01]  /*29830*/  LEA R2, P4, R3.reuse, R0, 0x2 ;  /* 0x0000000003027211 */ /* 0x040fe200078810ff */
[----:B------:R-:W2:Y:S03]  /*29840*/  LDCU UR7, c[0x0][0x39c] ;  /* 0x00007380ff0777ac */ /* 0x000ea60008000800 */
[----:B------:R-:W-:Y:S02]  /*29850*/  LEA.HI.X.SX32 R3, R3, R174, 0x2, P4 ;  /* 0x000000ae03037211 */ /* 0x000fe400020f16ff */
[----:B----4-:R-:W-:Y:S02]  /*29860*/  ISETP.LT.AND P4, PT, R4, UR8, !P2 ;  /* 0x0000000804007c0c */ /* 0x010fe4000d781270 */
[C---:B------:R-:W-:Y:S01]  /*29870*/  LEA R4, P5, R5.reuse, R0, 0x2 ;  /* 0x0000000005047211 */ /* 0x040fe200078a10ff */
[----:B------:R3:W-:Y:S03]  /*29880*/  @P1 STG.E desc[UR22][R2.64], R36 ;  /* 0x0000002402001986 */ /* 0x0007e6000c101916 */
[----:B------:R-:W-:-:S02]  /*29890*/  LEA.HI.X.SX32 R5, R5, R174, 0x2, P5 ;  /* 0x000000ae05057211 */ /* 0x000fc400028f16ff */
[----:B---3--:R-:W-:-:S04]  /*298a0*/  LEA R2, P5, R7, R0, 0x2 ;  /* 0x0000000007027211 */ /* 0x008fc800078a10ff */
[C---:B------:R-:W-:Y:S02]  /*298b0*/  LEA.HI.X.SX32 R3, R7.reuse, R174, 0x2, P5 ;  /* 0x000000ae07037211 */ /* 0x040fe400028f16ff */
[----:B-1----:R-:W-:Y:S02]  /*298c0*/  ISETP.LT.AND P5, PT, R6, UR6, !P2 ;  /* 0x0000000606007c0c */ /* 0x002fe4000d7a1270 */
[----:B------:R-:W-:Y:S01]  /*298d0*/  ISETP.LT.AND P1, PT, R14, UR4, !P2 ;  /* 0x000000040e007c0c */ /* 0x000fe2000d721270 */
[----:B------:R-:W3:Y:S01]  /*298e0*/  LDL.LU R6, [R1+0xbc4] ;  /* 0x000bc40001067983 */ /* 0x000ee20000300800 */
[----:B------:R-:W5:Y:S03]  /*298f0*/  LDCU UR4, c[0x0][0x39c] ;  /* 0x00007380ff0477ac */ /* 0x000f660008000800 */
[----:B------:R-:W4:Y:S01]  /*29900*/  LDL.LU R8, [R1+0xbcc] ;  /* 0x000bcc0001087983 */ /* 0x000f220000300800 */
[----:B------:R-:W-:Y:S01]  /*29910*/  VIADD R9, R7, UR5 ;  /* 0x0000000507097c36 */ /* 0x000fe20008000000 */
[----:B------:R-:W1:Y:S02]  /*29920*/  LDCU UR6, c[0x0][0x39c] ;  /* 0x00007380ff0677ac */ /* 0x000e640008000800 */
[----:B------:R1:W-:Y:S01]  /*29930*/  @P6 STG.E desc[UR22][R4.64], R37 ;  /* 0x0000002504006986 */ /* 0x0003e2000c101916 */
[----:B------:R-:W-:-:S03]  /*29940*/  VIADD R7, R9, UR5 ;  /* 0x0000000509077c36 */ /* 0x000fc60008000000 */
[----:B------:R1:W-:Y:S02]  /*29950*/  @P0 STG.E desc[UR22][R2.64], R38 ;  /* 0x0000002602000986 */ /* 0x0003e4000c101916 */
[----:B-1----:R-:W-:-:S04]  /*29960*/  LEA R4, P6, R9, R0, 0x2 ;  /* 0x0000000009047211 */ /* 0x002fc800078c10ff */
[----:B------:R-:W-:Y:S01]  /*29970*/  LEA.HI.X.SX32 R5, R9, R174, 0x2, P6 ;  /* 0x000000ae09057211 */ /* 0x000fe200030f16ff */
[C---:B------:R-:W-:Y:S01]  /*29980*/  VIADD R9, R7.reuse, UR5 ;  /* 0x0000000507097c36 */ /* 0x040fe20008000000 */
[----:B------:R-:W-:Y:S02]  /*29990*/  LEA R2, P6, R7, R0, 0x2 ;  /* 0x0000000007027211 */ /* 0x000fe400078c10ff */
[----:B--2---:R-:W-:Y:S01]  /*299a0*/  ISETP.LT.AND P0, PT, R13, UR7, !P2 ;  /* 0x000000070d007c0c */ /* 0x004fe2000d701270 */
[----:B------:R1:W-:Y:S01]  /*299b0*/  @P4 STG.E desc[UR22][R4.64], R39 ;  /* 0x0000002704004986 */ /* 0x0003e2000c101916 */
[----:B------:R-:W2:Y:S01]  /*299c0*/  LDCU UR7, c[0x0][0x39c] ;  /* 0x00007380ff0777ac */ /* 0x000ea20008000800 */
[----:B------:R-:W-:Y:S01]  /*299d0*/  LEA.HI.X.SX32 R3, R7, R174, 0x2, P6 ;  /* 0x000000ae07037211 */ /* 0x000fe200030f16ff */
[----:B------:R-:W-:-:S04]  /*299e0*/  VIADD R7, R9, UR5 ;  /* 0x0000000509077c36 */ /* 0x000fc80008000000 */
[----:B------:R2:W-:Y:S01]  /*299f0*/  @P1 STG.E desc[UR22][R2.64], R40 ;  /* 0x0000002802001986 */ /* 0x0005e2000c101916 */
[----:B-1----:R-:W-:-:S04]  /*29a00*/  LEA R4, P6, R9, R0, 0x2 ;  /* 0x0000000009047211 */ /* 0x002fc800078c10ff */
[----:B------:R-:W-:Y:S02]  /*29a10*/  LEA.HI.X.SX32 R5, R9, R174, 0x2, P6 ;  /* 0x000000ae09057211 */ /* 0x000fe400030f16ff */
[C---:B--2---:R-:W-:Y:S01]  /*29a20*/  LEA R2, P6, R7.reuse, R0, 0x2 ;  /* 0x0000000007027211 */ /* 0x044fe200078c10ff */
[----:B------:R-:W-:-:S03]  /*29a30*/  VIADD R9, R7, UR5 ;  /* 0x0000000507097c36 */ /* 0x000fc60008000000 */
[----:B------:R-:W-:Y:S01]  /*29a40*/  LEA.HI.X.SX32 R3, R7, R174, 0x2, P6 ;  /* 0x000000ae07037211 */ /* 0x000fe200030f16ff */
[----:B------:R1:W-:Y:S04]  /*29a50*/  @P5 STG.E desc[UR22][R4.64], R41 ;  /* 0x0000002904005986 */ /* 0x0003e8000c101916 */
[----:B------:R2:W-:Y:S01]  /*29a60*/  @P0 STG.E desc[UR22][R2.64], R42 ;  /* 0x0000002a02000986 */ /* 0x0005e2000c101916 */
[----:B-1----:R-:W-:-:S04]  /*29a70*/  LEA R4, P6, R9, R0, 0x2 ;  /* 0x0000000009047211 */ /* 0x002fc800078c10ff */
[----:B------:R-:W-:Y:S02]  /*29a80*/  LEA.HI.X.SX32 R5, R9, R174, 0x2, P6 ;  /* 0x000000ae09057211 */ /* 0x000fe400030f16ff */
[----:B-----5:R-:W-:Y:S01]  /*29a90*/  ISETP.LT.AND P4, PT, R12, UR4, !P2 ;  /* 0x000000040c007c0c */ /* 0x020fe2000d781270 */
[----:B------:R-:W3:Y:S01]  /*29aa0*/  LDCU UR4, c[0x0][0x39c] ;  /* 0x00007380ff0477ac */ /* 0x000ee20008000800 */
[----:B------:R-:W5:Y:S11]  /*29ab0*/  LDL.LU R12, [R1+0xbd0] ;  /* 0x000bd000010c7983 */ /* 0x000f760000300800 */
[----:B------:R1:W-:Y:S01]  /*29ac0*/  @P4 STG.E desc[UR22][R4.64], R43 ;  /* 0x0000002b04004986 */ /* 0x0003e2000c101916 */
[----:B------:R-:W-:Y:S01]  /*29ad0*/  ISETP.LT.AND P1, PT, R11, UR6, !P2 ;  /* 0x000000060b007c0c */ /* 0x000fe2000d721270 */
[----:B------:R-:W4:Y:S02]  /*29ae0*/  LDCU UR6, c[0x0][0x39c] ;  /* 0x00007380ff0677ac */ /* 0x000f240008000800 */
[----:B------:R-:W5:Y:S01]  /*29af0*/  LDL.LU R11, [R1+0xbd8] ;  /* 0x000bd800010b7983 */ /* 0x000f620000300800 */
[----:B------:R-:W-:Y:S01]  /*29b00*/  ISETP.LT.AND P5, PT, R10, UR7, !P2 ;  /* 0x000000070a007c0c */ /* 0x000fe2000d7a1270 */
[----:B------:R-:W5:Y:S02]  /*29b10*/  LDCU UR7, c[0x0][0x39c] ;  /* 0x00007380ff0777ac */ /* 0x000f640008000800 */
[----:B------:R-:W5:Y:S01]  /*29b20*/  LDL.LU R10, [R1+0xbdc] ;  /* 0x000bdc00010a7983 */ /* 0x000f620000300800 */
[----:B---3--:R-:W-:Y:S01]  /*29b30*/  ISETP.LT.AND P0, PT, R6, UR4, !P2 ;  /* 0x0000000406007c0c */ /* 0x008fe2000d701270 */
[----:B------:R-:W-:-:S02]  /*29b40*/  VIADD R7, R9, UR5 ;  /* 0x0000000509077c36 */ /* 0x000fc40008000000 */
[----:B------:R-:W3:Y:S01]  /*29b50*/  LDL.LU R6, [R1+0xbe4] ;  /* 0x000be40001067983 */ /* 0x000ee20000300800 */
[----:B------:R-:W5:Y:S01]  /*29b60*/  LDCU UR4, c[0x0][0x39c] ;  /* 0x00007380ff0477ac */ /* 0x000f620008000800 */
[----:B----4-:R-:W-:Y:S02]  /*29b70*/  ISETP.LT.AND P4, PT, R8, UR6, !P2 ;  /* 0x0000000608007c0c */ /* 0x010fe4000d781270 */
[----:B------:R-:W4:Y:S01]  /*29b80*/  LDL.LU R8, [R1+0xbe0] ;  /* 0x000be00001087983 */ /* 0x000f220000300800 */
[C---:B--2---:R-:W-:Y:S01]  /*29b90*/  LEA R2, P6, R7.reuse, R0, 0x2 ;  /* 0x0000000007027211 */ /* 0x044fe200078c10ff */
[C---:B------:R-:W-:Y:S01]  /*29ba0*/  VIADD R9, R7.reuse, UR5 ;  /* 0x0000000507097c36 */ /* 0x040fe20008000000 */
[----:B------:R-:W2:Y:S01]  /*29bb0*/  LDCU UR6, c[0x0][0x39c] ;  /* 0x00007380ff0677ac */ /* 0x000ea20008000800 */
[----:B------:R-:W4:Y:S04]  /*29bc0*/  LDL.LU R15, [R1+0xbd4] ;  /* 0x000bd400010f7983 */ /* 0x000f280000300800 */
[----:B------:R-:W4:Y:S01]  /*29bd0*/  LDL.LU R14, [R1+0xbc8] ;  /* 0x000bc800010e7983 */ /* 0x000f220000300800 */
[----:B------:R-:W-:-:S02]  /*29be0*/  LEA.HI.X.SX32 R3, R7, R174, 0x2, P6 ;  /* 0x000000ae07037211 */ /* 0x000fc400030f16ff */
[C---:B-1----:R-:W-:Y:S01]  /*29bf0*/  LEA R4, P6, R9.reuse, R0, 0x2 ;  /* 0x0000000009047211 */ /* 0x042fe200078c10ff */
[----:B------:R-:W4:Y:S01]  /*29c00*/  LDL.LU R13, [R1+0xbbc] ;  /* 0x000bbc00010d7983 */ /* 0x000f220000300800 */
[----:B------:R-:W-:-:S03]  /*29c10*/  IADD3 R7, PT, PT, R9, UR5, RZ ;  /* 0x0000000509077c10 */ /* 0x000fc6000fffe0ff */
[----:B------:R1:W-:Y:S01]  /*29c20*/  @P1 STG.E desc[UR22][R2.64], R44 ;  /* 0x0000002c02001986 */ /* 0x0003e2000c101916 */
        /* <DEDUP_REMOVED lines=8> */
[----:B------:R1:W-:Y:S01]  /*29cb0*/  @P0 STG.E desc[UR22][R2.64], R46 ;  /* 0x0000002e02000986 */ /* 0x0003e2000c101916 */
[----:B------:R-:W-:-:S03]  /*29cc0*/  VIADD R9, R7, UR5 ;  /* 0x0000000507097c36 */ /* 0x000fc60008000000 */
[----:B------:R2:W-:Y:S01]  /*29cd0*/  @P4 STG.E desc[UR22][R4.64], R47 ;  /* 0x0000002f04004986 */ /* 0x0005e2000c101916 */
[----:B-1----:R-:W-:-:S04]  /*29ce0*/  LEA R2, P6, R7, R0, 0x2 ;  /* 0x0000000007027211 */ /* 0x002fc800078c10ff */
[----:B------:R-:W-:Y:S02]  /*29cf0*/  LEA.HI.X.SX32 R3, R7, R174, 0x2, P6 ;  /* 0x000000ae07037211 */ /* 0x000fe400030f16ff */
[----:B-----5:R-:W-:Y:S01]  /*29d00*/  ISETP.LT.AND P1, PT, R12, UR7, !P2 ;  /* 0x000000070c007c0c */ /* 0x020fe2000d721270 */
[----:B------:R-:W3:Y:S01]  /*29d10*/  LDCU UR7, c[0x0][0x39c] ;  /* 0x00007380ff0777ac */ /* 0x000ee20008000800 */
[----:B------:R-:W5:Y:S11]  /*29d20*/  LDL.LU R12, [R1+0xbb0] ;  /* 0x000bb000010c7983 */ /* 0x000f760000300800 */
[----:B------:R-:W-:Y:S01]  /*29d30*/  @P1 STG.E desc[UR22][R2.64], R48 ;  /* 0x0000003002001986 */ /* 0x000fe2000c101916 */
[----:B------:R-:W-:Y:S01]  /*29d40*/  ISETP.LT.AND P5, PT, R11, UR4, !P2 ;  /* 0x000000040b007c0c */ /* 0x000fe2000d7a1270 */
[----:B------:R-:W4:Y:S01]  /*29d50*/  LDCU UR4, c[0x0][0x39c] ;  /* 0x00007380ff0477ac */ /* 0x000f220008000800 */
[----:B------:R-:W-:Y:S01]  /*29d60*/  ISETP.LT.AND P0, PT, R10, UR6, !P2 ;  /* 0x000000060a007c0c */ /* 0x000fe2000d701270 */
[----:B------:R-:W1:Y:S01]  /*29d70*/  LDCU UR6, c[0x0][0x39c] ;  /* 0x00007380ff0677ac */ /* 0x000e620008000800 */
[----:B------:R-:W5:Y:S01]  /*29d80*/  LDL.LU R10, [R1+0xba4] ;  /* 0x000ba400010a7983 */ /* 0x000f620000300800 */
[C---:B------:R-:W-:Y:S01]  /*29d90*/  VIADD R11, R9.reuse, UR5 ;  /* 0x00000005090b7c36 */ /* 0x040fe20008000000 */
[----:B---3--:R-:W-:Y:S01]  /*29da0*/  ISETP.LT.AND P4, PT, R6, UR7, !P2 ;  /* 0x0000000706007c0c */ /* 0x008fe2000d781270 */
[----:B------:R-:W3:Y:S01]  /*29db0*/  LDCU UR7, c[0x0][0x39c] ;  /* 0x00007380ff0777ac */ /* 0x000ee20008000800 */
[----:B------:R-:W-:-:S02]  /*29dc0*/  LEA R6, P6, R9, R0, 0x2 ;  /* 0x0000000009067211 */ /* 0x000fc400078c10ff */
[----:B----4-:R-:W-:Y:S01]  /*29dd0*/  ISETP.LT.AND P1, PT, R8, UR4, !P2 ;  /* 0x0000000408007c0c */ /* 0x010fe2000d721270 */
[----:B------:R-:W4:Y:S01]  /*29de0*/  LDCU UR4, c[0x0][0x39c] ;  /* 0x00007380ff0477ac */ /* 0x000f220008000800 */
[----:B------:R-:W-:Y:S02]  /*29df0*/  LEA.HI.X.SX32 R7, R9, R174, 0x2, P6 ;  /* 0x000000ae09077211 */ /* 0x000fe400030f16ff */
[----:B------:R-:W-:-:S04]  /*29e00*/  LEA R8, P6, R11, R0, 0x2 ;  /* 0x000000000b087211 */ /* 0x000fc800078c10ff */
[----:B------:R-:W-:Y:S01]  /*29e10*/  LEA.HI.X.SX32 R9, R11, R174, 0x2, P6 ;  /* 0x000000ae0b097211 */ /* 0x000fe200030f16ff */
[----:B------:R4:W-:Y:S01]  /*29e20*/  @P5 STG.E desc[UR22][R6.64], R49 ;  /* 0x0000003106005986 */ /* 0x0009e2000c101916 */
[----:B-1----:R-:W-:Y:S01]  /*29e30*/  ISETP.LT.AND P5, PT, R15, UR6, !P2 ;  /* 0x000000060f007c0c */ /* 0x002fe2000d7a1270 */
[----:B--2---:R-:W-:Y:S01]  /*29e40*/  VIADD R5, R11, UR5 ;  /* 0x000000050b057c36 */ /* 0x004fe20008000000 */
[----:B------:R-:W5:Y:S01]  /*29e50*/  LDCU UR6, c[0x0][0x39c] ;  /* 0x00007380ff0677ac */ /* 0x000f620008000800 */
[----:B------:R1:W-:Y:S01]  /*29e60*/  @P0 STG.E desc[UR22][R8.64], R50 ;  /* 0x0000003208000986 */ /* 0x0003e2000c101916 */
[----:B---3--:R-:W-:-:S03]  /*29e70*/  ISETP.LT.AND P0, PT, R14, UR7, !P2 ;  /* 0x000000070e007c0c */ /* 0x008fc6000d701270 */
[----:B------:R-:W2:Y:S01]  /*29e80*/  LDL.LU R15, [R1+0xb98] ;  /* 0x000b9800010f7983 */ /* 0x000ea20000300800 */
[C---:B------:R-:W-:Y:S01]  /*29e90*/  LEA R4, P6, R5.reuse, R0, 0x2 ;  /* 0x0000000005047211 */ /* 0x040fe200078c10ff */
[C---:B------:R-:W-:Y:S01]  /*29ea0*/  VIADD R11, R5.reuse, UR5 ;  /* 0x00000005050b7c36 */ /* 0x040fe20008000000 */
[----:B------:R-:W3:Y:S01]  /*29eb0*/  LDCU UR7, c[0x0][0x39c] ;  /* 0x00007380ff0777ac */ /* 0x000ee20008000800 */
[----:B------:R-:W2:Y:S01]  /*29ec0*/  LDL.LU R14, [R1+0xb3c] ;  /* 0x000b3c00010e7983 */ /* 0x000ea20000300800 */
[----:B------:R-:W-:Y:S01]  /*29ed0*/  LEA.HI.X.SX32 R5, R5, R174, 0x2, P6 ;  /* 0x000000ae05057211 */ /* 0x000fe200030f16ff */
[----:B----4-:R-:W-:-:S04]  /*29ee0*/  VIADD R7, R11, UR5 ;  /* 0x000000050b077c36 */ /* 0x010fc80008000000 */
[----:B------:R4:W-:Y:S01]  /*29ef0*/  @P4 STG.E desc[UR22][R4.64], R51 ;  /* 0x0000003304004986 */ /* 0x0009e2000c101916 */
[----:B------:R-:W-:Y:S02]  /*29f00*/  ISETP.LT.AND P4, PT, R13, UR4, !P2 ;  /* 0x000000040d007c0c */ /* 0x000fe4000d781270 */
[----:B------:R-:W-:Y:S01]  /*29f10*/  LEA R2, P6, R11, R0, 0x2 ;  /* 0x000000000b027211 */ /* 0x000fe200078c10ff */
[----:B------:R-:W2:Y:S01]  /*29f20*/  LDL.LU R13, [R1+0xb38] ;  /* 0x000b3800010d7983 */ /* 0x000ea20000300800 */
[----:B-1----:R-:W-:Y:S01]  /*29f30*/  VIADD R9, R7, UR5 ;  /* 0x0000000507097c36 */ /* 0x002fe20008000000 */
[----:B------:R-:W2:Y:S01]  /*29f40*/  LDCU UR4, c[0x0][0x39c] ;  /* 0x00007380ff0477ac */ /* 0x000ea20008000800 */
[----:B------:R-:W-:Y:S02]  /*29f50*/  LEA.HI.X.SX32 R3, R11, R174, 0x2, P6 ;  /* 0x000000ae0b037211 */ /* 0x000fe400030f16ff */
[----:B------:R-:W-:-:S04]  /*29f60*/  LEA R6, P6, R7, R0, 0x2 ;  /* 0x0000000007067211 */ /* 0x000fc800078c10ff */
[----:B------:R-:W-:Y:S01]  /*29f70*/  LEA.HI.X.SX32 R7, R7, R174, 0x2, P6 ;  /* 0x000000ae07077211 */ /* 0x000fe200030f16ff */
[----:B------:R1:W-:Y:S01]  /*29f80*/  @P1 STG.E desc[UR22][R2.64], R52 ;  /* 0x0000003402001986 */ /* 0x0003e2000c101916 */
[----:B------:R-:W-:-:S03]  /*29f90*/  LEA R8, P6, R9, R0, 0x2 ;  /* 0x0000000009087211 */ /* 0x000fc600078c10ff */
[----:B------:R1:W-:Y:S01]  /*29fa0*/  @P5 STG.E desc[UR22][R6.64], R53 ;  /* 0x0000003506005986 */ /* 0x0003e2000c101916 */
[C---:B------:R-:W-:Y:S01]  /*29fb0*/  VIADD R11, R9.reuse, UR5 ;  /* 0x00000005090b7c36 */ /* 0x040fe20008000000 */
[----:B------:R-:W-:-:S04]  /*29fc0*/  LEA.HI.X.SX32 R9, R9, R174, 0x2, P6 ;  /* 0x000000ae09097211 */ /* 0x000fc800030f16ff */
[----:B----4-:R-:W-:-:S04]  /*29fd0*/  LEA R4, P6, R11, R0, 0x2 ;  /* 0x000000000b047211 */ /* 0x010fc800078c10ff */
[----:B------:R-:W-:Y:S01]  /*29fe0*/  LEA.HI.X.SX32 R5, R11, R174, 0x2, P6 ;  /* 0x000000ae0b057211 */ /* 0x000fe200030f16ff */
[----:B------:R4:W-:Y:S04]  /*29ff0*/  @P0 STG.E desc[UR22][R8.64], R54 ;  /* 0x0000003608000986 */ /* 0x0009e8000c101916 */
[----:B------:R1:W-:Y:S01]  /*2a000*/  @P4 STG.E desc[UR22][R4.64], R55 ;  /* 0x0000003704004986 */ /* 0x0003e2000c101916 */
[----:B-----5:R-:W-:Y:S01]  /*2a010*/  ISETP.LT.AND P1, PT, R12, UR6, !P2 ;  /* 0x000000060c007c0c */ /* 0x020fe2000d721270 */
[----:B------:R-:W5:Y:S02]  /*2a020*/  LDCU UR6, c[0x0][0x39c] ;  /* 0x00007380ff0677ac */ /* 0x000f640008000800 */
[----:B------:R-:W4:Y:S01]  /*2a030*/  LDL.LU R12, [R1+0xb34] ;  /* 0x000b3400010c7983 */ /* 0x000f220000300800 */
[----:B---3--:R-:W-:Y:S01]  /*2a040*/  ISETP.LT.AND P5, PT, R10, UR7, !P2 ;  /* 0x000000070a007c0c */ /* 0x008fe2000d7a1270 */
[----:B------:R-:W3:Y:S02]  /*2a050*/  LDCU UR7, c[0x0][0x39c] ;  /* 0x00007380ff0777ac */ /* 0x000ee40008000800 */
[----:B------:R-:W4:Y:S01]  /*2a060*/  LDL.LU R10, [R1+0xb30] ;  /* 0x000b3000010a7983 */ /* 0x000f220000300800 */
[----:B--2---:R-:W-:Y:S01]  /*2a070*/  ISETP.LT.AND P0, PT, R15, UR4, !P2 ;  /* 0x000000040f007c0c */ /* 0x004fe2000d701270 */
[----:B-1----:R-:W-:-:S02]  /*2a080*/  VIADD R3, R11, UR5 ;  /* 0x000000050b037c36 */ /* 0x002fc40008000000 */
[----:B------:R-:W2:Y:S01]  /*2a090*/  LDL.LU R15, [R1+0xb2c] ;  /* 0x000b2c00010f7983 */ /* 0x000ea20000300800 */
[----:B------:R-:W1:Y:S01]  /*2a0a0*/  LDCU UR4, c[0x0][0x39c] ;  /* 0x00007380ff0477ac */ /* 0x000e620008000800 */
[----:B-----5:R-:W-:Y:S02]  /*2a0b0*/  ISETP.LT.AND P4, PT, R14, UR6, !P2 ;  /* 0x000000060e007c0c */ /* 0x020fe4000d781270 */
[----:B------:R-:W5:Y:S01]  /*2a0c0*/  LDL.LU R14, [R1+0xb28] ;  /* 0x000b2800010e7983 */ /* 0x000f620000300800 */
[C---:B------:R-:W-:Y:S01]  /*2a0d0*/  LEA R2, P6, R3.reuse, R0, 0x2 ;  /* 0x0000000003027211 */ /* 0x040fe200078c10ff */
[C---:B------:R-:W-:Y:S01]  /*2a0e0*/  VIADD R7, R3.reuse, UR5 ;  /* 0x0000000503077c36 */ /* 0x040fe20008000000 */
[----:B------:R-:W1:Y:S02]  /*2a0f0*/  LDCU UR6, c[0x0][0x39c] ;  /* 0x00007380ff0677ac */ /* 0x000e640008000800 */
[----:B------:R-:W-:-:S05]  /*2a100*/  LEA.HI.X.SX32 R3, R3, R174, 0x2, P6 ;  /* 0x000000ae03037211 */ /* 0x000fca00030f16ff */
[----:B------:R1:W-:Y:S01]  /*2a110*/  @P1 STG.E desc[UR22][R2.64], R56 ;  /* 0x0000003802001986 */ /* 0x0003e2000c101916 */
[----:B---3--:R-:W-:Y:S01]  /*2a120*/  ISETP.LT.AND P1, PT, R13, UR7, !P2 ;  /* 0x000000070d007c0c */ /* 0x008fe2000d721270 */
[----:B------:R-:W2:Y:S02]  /*2a130*/  LDCU UR7, c[0x0][0x39c] ;  /* 0x00007380ff0777ac */ /* 0x000ea40008000800 */
[----:B------:R-:W3:Y:S01]  /*2a140*/  LDL.LU R13, [R1+0xb24] ;  /* 0x000b2400010d7983 */ /* 0x000ee20000300800 */
[C---:B------:R-:W-:Y:S02]  /*2a150*/  LEA R6, P6, R7.reuse, R0, 0x2 ;  /* 0x0000000007067211 */ /* 0x040fe400078c10ff */
[C---:B------:R-:W-:Y:S02]  /*2a160*/  IADD3 R11, PT, PT, R7.reuse, UR5, RZ ;  /* 0x00000005070b7c10 */ /* 0x040fe4000fffe0ff */
[----:B------:R-:W-:Y:S02]  /*2a170*/  LEA.HI.X.SX32 R7, R7, R174, 0x2, P6 ;  /* 0x000000ae07077211 */ /* 0x000fe400030f16ff */
[C---:B----4-:R-:W-:Y:S01]  /*2a180*/  LEA R8, P6, R11.reuse, R0, 0x2 ;  /* 0x000000000b087211 */ /* 0x050fe200078c10ff */
[----:B------:R-:W-:-:S03]  /*2a190*/  VIADD R5, R11, UR5 ;  /* 0x000000050b057c36 */ /* 0x000fc60008000000 */
[----:B------:R-:W-:Y:S01]  /*2a1a0*/  LEA.HI.X.SX32 R9, R11, R174, 0x2, P6 ;  /* 0x000000ae0b097211 */ /* 0x000fe200030f16ff */
[----:B------:R-:W-:Y:S01]  /*2a1b0*/  @P5 STG.E desc[UR22][R6.64], R57 ;  /* 0x0000003906005986 */ /* 0x000fe2000c101916 */
[----:B------:R-:W-:-:S03]  /*2a1c0*/  LEA R4, P6, R5, R0, 0x2 ;  /* 0x0000000005047211 */ /* 0x000fc600078c10ff */
[----:B------:R4:W-:Y:S01]  /*2a1d0*/  @P0 STG.E desc[UR22][R8.64], R58 ;  /* 0x0000003a08000986 */ /* 0x0009e2000c101916 */
[C---:B-1----:R-:W-:Y:S01]  /*2a1e0*/  VIADD R3, R5.reuse, UR5 ;  /* 0x0000000505037c36 */ /* 0x042fe20008000000 */
[----:B------:R-:W-:-:S04]  /*2a1f0*/  LEA.HI.X.SX32 R5, R5, R174, 0x2, P6 ;  /* 0x000000ae05057211 */ /* 0x000fc800030f16ff */
[C---:B------:R-:W-:Y:S01]  /*2a200*/  LEA R2, P6, R3.reuse, R0, 0x2 ;  /* 0x0000000003027211 */ /* 0x040fe200078c10ff */
[----:B------:R-:W-:-:S03]  /*2a210*/  VIADD R11, R3, UR5 ;  /* 0x00000005030b7c36 */ /* 0x000fc60008000000 */
[----:B------:R-:W-:Y:S01]  /*2a220*/  LEA.HI.X.SX32 R3, R3, R174, 0x2, P6 ;  /* 0x000000ae03037211 */ /* 0x000fe200030f16ff */
[----:B------:R1:W-:Y:S04]  /*2a230*/  @P4 STG.E desc[UR22][R4.64], R59 ;  /* 0x0000003b04004986 */ /* 0x0003e8000c101916 */
[----:B------:R1:W-:Y:S01]  /*2a240*/  @P1 STG.E desc[UR22][R2.64], R60 ;  /* 0x0000003c02001986 */ /* 0x0003e2000c101916 */
[----:B------:R-:W-:Y:S01]  /*2a250*/  ISETP.LT.AND P5, PT, R12, UR4, !P2 ;  /* 0x000000040c007c0c */ /* 0x000fe2000d7a1270 */
[----:B------:R-:W5:Y:S02]  /*2a260*/  LDCU UR4, c[0x0][0x39c] ;  /* 0x00007380ff0477ac */ /* 0x000f640008000800 */
[----:B------:R-:W3:Y:S01]  /*2a270*/  LDL.LU R12, [R1+0xb20] ;  /* 0x000b2000010c7983 */ /* 0x000ee20000300800 */
[----:B------:R-:W-:Y:S01]  /*2a280*/  ISETP.LT.AND P0, PT, R10, UR6, !P2 ;  /* 0x000000060a007c0c */ /* 0x000fe2000d701270 */
[----:B------:R-:W3:Y:S02]  /*2a290*/  LDCU UR6, c[0x0][0x39c] ;  /* 0x00007380ff0677ac */ /* 0x000ee40008000800 */
[----:B------:R-:W3:Y:S01]  /*2a2a0*/  LDL.LU R10, [R1+0xb1c] ;  /* 0x000b1c00010a7983 */ /* 0x000ee20000300800 */
[----:B--2---:R-:W-:Y:S01]  /*2a2b0*/  ISETP.LT.AND P4, PT, R15, UR7, !P2 ;  /* 0x000000070f007c0c */ /* 0x004fe2000d781270 */
[----:B------:R-:W2:Y:S02]  /*2a2c0*/  LDCU UR7, c[0x0][0x39c] ;  /* 0x00007380ff0777ac */ /* 0x000ea40008000800 */
[----:B------:R-:W3:Y:S01]  /*2a2d0*/  LDL.LU R15, [R1+0xb18] ;  /* 0x000b1800010f7983 */ /* 0x000ee20000300800 */
[----:B-----5:R-:W-:Y:S01]  /*2a2e0*/  ISETP.LT.AND P1, PT, R14, UR4, !P2 ;  /* 0x000000040e007c0c */ /* 0x020fe2000d721270 */
[----:B----4-:R-:W-:-:S02]  /*2a2f0*/  VIADD R9, R11, UR5 ;  /* 0x000000050b097c36 */ /* 0x010fc40008000000 */
[----:B------:R-:W4:Y:S01]  /*2a300*/  LDL.LU R14, [R1+0xb14] ;  /* 0x000b1400010e7983 */ /* 0x000f220000300800 */
[C---:B------:R-:W-:Y:S01]  /*2a310*/  LEA R6, P6, R11.reuse, R0, 0x2 ;  /* 0x000000000b067211 */ /* 0x040fe200078c10ff */
[----:B------:R-:W5:Y:S03]  /*2a320*/  LDCU UR4, c[0x0][0x39c] ;  /* 0x00007380ff0477ac */ /* 0x000f660008000800 */
[----:B------:R-:W-:Y:S01]  /*2a330*/  LEA.HI.X.SX32 R7, R11, R174, 0x2, P6 ;  /* 0x000000ae0b077211 */ /* 0x000fe200030f16ff */
[----:B-1----:R-:W-:-:S04]  /*2a340*/  VIADD R5, R9, UR5 ;  /* 0x0000000509057c36 */ /* 0x002fc80008000000 */
[----:B------:R1:W-:Y:S01]  /*2a350*/  @P5 STG.E desc[UR22][R6.64], R61 ;  /* 0x0000003d06005986 */ /* 0x0003e2000c101916 */
[----:B---3--:R-:W-:Y:S02]  /*2a360*/  ISETP.LT.AND P5, PT, R13, UR6, !P2 ;  /* 0x000000060d007c0c */ /* 0x008fe4000d7a1270 */
[----:B------:R-:W-:Y:S01]  /*2a370*/  LEA R8, P6, R9, R0, 0x2 ;  /* 0x0000000009087211 */ /* 0x000fe200078c10ff */
[----:B------:R-:W3:Y:S01]  /*2a380*/  LDL.LU R13, [R1+0xb10] ;  /* 0x000b1000010d7983 */ /* 0x000ee20000300800 */
[----:B------:R-:W-:Y:S01]  /*2a390*/  VIADD R11, R5, UR5 ;  /* 0x00000005050b7c36 */ /* 0x000fe20008000000 */
[----:B------:R-:W2:Y:S01]  /*2a3a0*/  LDCU UR6, c[0x0][0x39c] ;  /* 0x00007380ff0677ac */ /* 0x000ea20008000800 */
[----:B------:R-:W-:Y:S02]  /*2a3b0*/  LEA.HI.X.SX32 R9, R9, R174, 0x2, P6 ;  /* 0x000000ae09097211 */ /* 0x000fe400030f16ff */
[----:B------:R-:W-:-:S04]  /*2a3c0*/  LEA R4, P6, R5, R0, 0x2 ;  /* 0x0000000005047211 */ /* 0x000fc800078c10ff */
[----:B------:R-:W-:Y:S01]  /*2a3d0*/  LEA.HI.X.SX32 R5, R5, R174, 0x2, P6 ;  /* 0x000000ae05057211 */ /* 0x000fe200030f16ff */
[----:B------:R2:W-:Y:S01]  /*2a3e0*/  @P0 STG.E desc[UR22][R8.64], R62 ;  /* 0x0000003e08000986 */ /* 0x0005e2000c101916 */
[----:B------:R-:W-:-:S03]  /*2a3f0*/  LEA R2, P6, R11, R0, 0x2 ;  /* 0x000000000b027211 */ /* 0x000fc600078c10ff */
[----:B------:R4:W-:Y:S01]  /*2a400*/  @P4 STG.E desc[UR22][R4.64], R63 ;  /* 0x0000003f04004986 */ /* 0x0009e2000c101916 */
[C---:B-1----:R-:W-:Y:S01]  /*2a410*/  VIADD R7, R11.reuse, UR5 ;  /* 0x000000050b077c36 */ /* 0x042fe20008000000 */
[----:B------:R-:W-:-:S04]  /*2a420*/  LEA.HI.X.SX32 R3, R11, R174, 0x2, P6 ;  /* 0x000000ae0b037211 */ /* 0x000fc800030f16ff */
[C---:B------:R-:W-:Y:S01]  /*2a430*/  LEA R6, P6, R7.reuse, R0, 0x2 ;  /* 0x0000000007067211 */ /* 0x040fe200078c10ff */
[----:B--2---:R-:W-:-:S03]  /*2a440*/  VIADD R9, R7, UR5 ;  /* 0x0000000507097c36 */ /* 0x004fc60008000000 */
[----:B------:R-:W-:Y:S01]  /*2a450*/  LEA.HI.X.SX32 R7, R7, R174, 0x2, P6 ;  /* 0x000000ae07077211 */ /* 0x000fe200030f16ff */
[----:B------:R1:W-:Y:S04]  /*2a460*/  @P1 STG.E desc[UR22][R2.64], R64 ;  /* 0x0000004002001986 */ /* 0x0003e8000c101916 */
[----:B------:R2:W-:Y:S01]  /*2a470*/  @P5 STG.E desc[UR22][R6.64], R65 ;  /* 0x0000004106005986 */ /* 0x0005e2000c101916 */
[----:B------:R-:W-:Y:S01]  /*2a480*/  ISETP.LT.AND P0, PT, R12, UR7, !P2 ;  /* 0x000000070c007c0c */ /* 0x000fe2000d701270 */
[----:B------:R-:W4:Y:S02]  /*2a490*/  LDCU UR7, c[0x0][0x39c] ;  /* 0x00007380ff0777ac */ /* 0x000f240008000800 */
[----:B------:R-:W2:Y:S01]  /*2a4a0*/  LDL.LU R12, [R1+0xb0c] ;  /* 0x000b0c00010c7983 */ /* 0x000ea20000300800 */
[----:B-----5:R-:W-:Y:S01]  /*2a4b0*/  ISETP.LT.AND P4, PT, R10, UR4, !P2 ;  /* 0x000000040a007c0c */ /* 0x020fe2000d781270 */
[----:B------:R-:W3:Y:S02]  /*2a4c0*/  LDCU UR4, c[0x0][0x39c] ;  /* 0x00007380ff0477ac */ /* 0x000ee40008000800 */
[----:B------:R-:W5:Y:S01]  /*2a4d0*/  LDL.LU R10, [R1+0xb08] ;  /* 0x000b0800010a7983 */ /* 0x000f620000300800 */
[----:B------:R-:W-:Y:S01]  /*2a4e0*/  ISETP.LT.AND P1, PT, R15, UR6, !P2 ;  /* 0x000000060f007c0c */ /* 0x000fe2000d721270 */
[----:B------:R-:W-:-:S02]  /*2a4f0*/  VIADD R11, R9, UR5 ;  /* 0x00000005090b7c36 */ /* 0x000fc40008000000 */
[----:B------:R-:W5:Y:S01]  /*2a500*/  LDL.LU R15, [R1+0xb04] ;  /* 0x000b0400010f7983 */ /* 0x000f620000300800 */
[C---:B------:R-:W-:Y:S01]  /*2a510*/  LEA R8, P6, R9.reuse, R0, 0x2 ;  /* 0x0000000009087211 */ /* 0x040fe200078c10ff */
[----:B------:R-:W2:Y:S01]  /*2a520*/  LDCU UR6, c[0x0][0x39c] ;  /* 0x00007380ff0677ac */ /* 0x000ea20008000800 */
[----:B----4-:R-:W-:Y:S02]  /*2a530*/  ISETP.LT.AND P5, PT, R14, UR7, !P2 ;  /* 0x000000070e007c0c */ /* 0x010fe4000d7a1270 */
[----:B------:R-:W4:Y:S01]  /*2a540*/  LDL.LU R14, [R1+0xb00] ;  /* 0x000b0000010e7983 */ /* 0x000f220000300800 */
[----:B------:R-:W-:Y:S01]  /*2a550*/  LEA.HI.X.SX32 R9, R9, R174, 0x2, P6 ;  /* 0x000000ae09097211 */ /* 0x000fe200030f16ff */
[----:B------:R-:W5:Y:S04]  /*2a560*/  LDCU UR7, c[0x0][0x39c] ;  /* 0x00007380ff0777ac */ /* 0x000f680008000800 */
[----:B------:R2:W-:Y:S01]  /*2a570*/  @P0 STG.E desc[UR22][R8.64], R66 ;  /* 0x0000004208000986 */ /* 0x0005e2000c101916 */
[C---:B------:R-:W-:Y:S01]  /*2a580*/  LEA R4, P6, R11.reuse, R0, 0x2 ;  /* 0x000000000b047211 */ /* 0x040fe200078c10ff */
[----:B-1----:R-:W-:Y:S01]  /*2a590*/  VIADD R3, R11, UR5 ;  /* 0x000000050b037c36 */ /* 0x002fe20008000000 */
[----:B---3--:R-:W-:-:S02]  /*2a5a0*/  ISETP.LT.AND P0, PT, R13, UR4, !P2 ;  /* 0x000000040d007c0c */ /* 0x008fc4000d701270 */
[----:B------:R-:W-:Y:S01]  /*2a5b0*/  LEA.HI.X.SX32 R5, R11, R174, 0x2, P6 ;  /* 0x000000ae0b057211 */ /* 0x000fe200030f16ff */
[----:B------:R-:W3:Y:S01]  /*2a5c0*/  LDL.LU R13, [R1+0xafc] ;  /* 0x000afc00010d7983 */ /* 0x000ee20000300800 */
[C---:B------:R-:W-:Y:S01]  /*2a5d0*/  LEA R2, P6, R3.reuse, R0, 0x2 ;  /* 0x0000000003027211 */ /* 0x040fe200078c10ff */
[C---:B--2---:R-:W-:Y:S01]  /*2a5e0*/  VIADD R7, R3.reuse, UR5 ;  /* 0x0000000503077c36 */ /* 0x044fe20008000000 */
[----:B------:R-:W1:Y:S02]  /*2a5f0*/  LDCU UR4, c[0x0][0x39c] ;  /* 0x00007380ff0477ac */ /* 0x000e640008000800 */
[----:B------:R-:W-:Y:S01]  /*2a600*/  LEA.HI.X.SX32 R3, R3, R174, 0x2, P6 ;  /* 0x000000ae03037211 */ /* 0x000fe200030f16ff */
[----:B------:R2:W-:Y:S01]  /*2a610*/  @P4 STG.E desc[UR22][R4.64], R67 ;  /* 0x0000004304004986 */ /* 0x0005e2000c101916 */
[----:B------:R-:W-:-:S03]  /*2a620*/  LEA R6, P6, R7, R0, 0x2 ;  /* 0x0000000007067211 */ /* 0x000fc600078c10ff */
[----:B------:R1:W-:Y:S01]  /*2a630*/  @P1 STG.E desc[UR22][R2.64], R68 ;  /* 0x0000004402001986 */ /* 0x0003e2000c101916 */
[C---:B------:R-:W-:Y:S02]  /*2a640*/  IADD3 R11, PT, PT, R7.reuse, UR5, RZ ;  /* 0x00000005070b7c10 */ /* 0x040fe4000fffe0ff */
[----:B------:R-:W-:Y:S02]  /*2a650*/  LEA.HI.X.SX32 R7, R7, R174, 0x2, P6 ;  /* 0x000000ae07077211 */ /* 0x000fe400030f16ff */
[----:B------:R-:W-:-:S04]  /*2a660*/  LEA R8, P6, R11, R0, 0x2 ;  /* 0x000000000b087211 */ /* 0x000fc800078c10ff */
[----:B------:R-:W-:Y:S01]  /*2a670*/  LEA.HI.X.SX32 R9, R11, R174, 0x2, P6 ;  /* 0x000000ae0b097211 */ /* 0x000fe200030f16ff */
[----:B------:R-:W-:Y:S04]  /*2a680*/  @P5 STG.E desc[UR22][R6.64], R69 ;  /* 0x0000004506005986 */ /* 0x000fe8000c101916 */
[----:B------:R1:W-:Y:S01]  /*2a690*/  @P0 STG.E desc[UR22][R8.64], R70 ;  /* 0x0000004608000986 */ /* 0x0003e2000c101916 */
[----:B------:R-:W-:Y:S01]  /*2a6a0*/  ISETP.LT.AND P4, PT, R12, UR6, !P2 ;  /* 0x000000060c007c0c */ /* 0x000fe2000d781270 */
[----:B------:R-:W4:Y:S02]  /*2a6b0*/  LDCU UR6, c[0x0][0x39c] ;  /* 0x00007380ff0677ac */ /* 0x000f240008000800 */
[----:B------:R-:W3:Y:S01]  /*2a6c0*/  LDL.LU R12, [R1+0xaf8] ;  /* 0x000af800010c7983 */ /* 0x000ee20000300800 */
[----:B-----5:R-:W-:Y:S01]  /*2a6d0*/  ISETP.LT.AND P1, PT, R10, UR7, !P2 ;  /* 0x000000070a007c0c */ /* 0x020fe2000d721270 */
[----:B------:R-:W3:Y:S02]  /*2a6e0*/  LDCU UR7, c[0x0][0x39c] ;  /* 0x00007380ff0777ac */ /* 0x000ee40008000800 */
[----:B------:R-:W5:Y:S01]  /*2a6f0*/  LDL.LU R10, [R1+0xaf4] ;  /* 0x000af400010a7983 */ /* 0x000f620000300800 */
[----:B-1----:R-:W-:Y:S01]  /*2a700*/  ISETP.LT.AND P5, PT, R15, UR4, !P2 ;  /* 0x000000040f007c0c */ /* 0x002fe2000d7a1270 */
[----:B--2---:R-:W-:-:S02]  /*2a710*/  VIADD R5, R11, UR5 ;  /* 0x000000050b057c36 */ /* 0x004fc40008000000 */
[----:B------:R-:W2:Y:S01]  /*2a720*/  LDL.LU R15, [R1+0xaf0] ;  /* 0x000af000010f7983 */ /* 0x000ea20000300800 */
[----:B------:R-:W1:Y:S01]  /*2a730*/  LDCU UR4, c[0x0][0x39c] ;  /* 0x00007380ff0477ac */ /* 0x000e620008000800 */
[----:B----4-:R-:W-:Y:S02]  /*2a740*/  ISETP.LT.AND P0, PT, R14, UR6, !P2 ;  /* 0x000000060e007c0c */ /* 0x010fe4000d701270 */
[----:B------:R-:W4:Y:S01]  /*2a750*/  LDL.LU R14, [R1+0xaec] ;  /* 0x000aec00010e7983 */ /* 0x000f220000300800 */
[C---:B------:R-:W-:Y:S01]  /*2a760*/  LEA R4, P6, R5.reuse, R0, 0x2 ;  /* 0x0000000005047211 */ /* 0x040fe200078c10ff */
[C---:B------:R-:W-:Y:S01]  /*2a770*/  VIADD R3, R5.reuse, UR5 ;  /* 0x0000000505037c36 */ /* 0x040fe20008000000 */
[----:B------:R-:W5:Y:S02]  /*2a780*/  LDCU UR6, c[0x0][0x39c] ;  /* 0x00007380ff0677ac */ /* 0x000f640008000800 */
[----:B------:R-:W-:Y:S01]  /*2a790*/  LEA.HI.X.SX32 R5, R5, R174, 0x2, P6 ;  /* 0x000000ae05057211 */ /* 0x000fe200030f16ff */
[----:B------:R-:W-:-:S04]  /*2a7a0*/  VIADD R11, R3, UR5 ;  /* 0x00000005030b7c36 */ /* 0x000fc80008000000 */
        /* <DEDUP_REMOVED lines=20> */
[----:B------:R-:W4:Y:S02]  /*2a8f0*/  LDCU UR4, c[0x0][0x39c] ;  /* 0x00007380ff0477ac */ /* 0x000f240008000800 */
[----:B------:R-:W3:Y:S01]  /*2a900*/  LDL.LU R12, [R1+0xae4] ;  /* 0x000ae400010c7983 */ /* 0x000ee20000300800 */
[----:B-----5:R-:W-:Y:S01]  /*2a910*/  ISETP.LT.AND P5, PT, R10, UR6, !P2 ;  /* 0x000000060a007c0c */ /* 0x020fe2000d7a1270 */
[----:B------:R-:W3:Y:S02]  /*2a920*/  LDCU UR6, c[0x0][0x39c] ;  /* 0x00007380ff0677ac */ /* 0x000ee40008000800 */
[----:B------:R-:W5:Y:S01]  /*2a930*/  LDL.LU R10, [R1+0xae0] ;  /* 0x000ae000010a7983 */ /* 0x000f620000300800 */
[----:B--2---:R-:W-:Y:S01]  /*2a940*/  ISETP.LT.AND P0, PT, R15, UR7, !P2 ;  /* 0x000000070f007c0c */ /* 0x004fe2000d701270 */
[----:B------:R-:W2:Y:S02]  /*2a950*/  LDCU UR7, c[0x0][0x39c] ;  /* 0x00007380ff0777ac */ /* 0x000ea40008000800 */
[----:B------:R-:W5:Y:S01]  /*2a960*/  LDL.LU R15, [R1+0xadc] ;  /* 0x000adc00010f7983 */ /* 0x000f620000300800 */
[----:B----4-:R-:W-:Y:S01]  /*2a970*/  ISETP.LT.AND P4, PT, R14, UR4, !P2 ;  /* 0x000000040e007c0c */ /* 0x010fe2000d781270 */
[----:B------:R-:W-:-:S02]  /*2a980*/  VIADD R7, R11, UR5 ;  /* 0x000000050b077c36 */ /* 0x000fc40008000000 */
[----:B------:R-:W4:Y:S01]  /*2a990*/  LDL.LU R14, [R1+0xad8] ;  /* 0x000ad800010e7983 */ /* 0x000f220000300800 */
[C---:B------:R-:W-:Y:S01]  /*2a9a0*/  LEA R2, P6, R11.reuse, R0, 0x2 ;  /* 0x000000000b027211 */ /* 0x040fe200078c10ff */
[----:B------:R-:W5:Y:S03]  /*2a9b0*/  LDCU UR4, c[0x0][0x39c] ;  /* 0x00007380ff0477ac */ /* 0x000f660008000800 */
[----:B------:R-:W-:Y:S01]  /*2a9c0*/  LEA.HI.X.SX32 R3, R11, R174, 0x2, P6 ;  /* 0x000000ae0b037211 */ /* 0x000fe200030f16ff */
[----:B-1----:R-:W-:-:S04]  /*2a9d0*/  VIADD R9, R7, UR5 ;  /* 0x0000000507097c36 */ /* 0x002fc80008000000 */
[----:B------:R1:W-:Y:S01]  /*2a9e0*/  @P1 STG.E desc[UR22][R2.64], R76 ;  /* 0x0000004c02001986 */ /* 0x0003e2000c101916 */
[----:B------:R-:W-:Y:S02]  /*2a9f0*/  LEA R6, P6, R7, R0, 0x2 ;  /* 0x0000000007067211 */ /* 0x000fe400078c10ff */
[----:B---3--:R-:W-:Y:S01]  /*2aa00*/  ISETP.LT.AND P1, PT, R13, UR6, !P2 ;  /* 0x000000060d007c0c */ /* 0x008fe2000d721270 */
[----:B------:R-:W-:Y:S01]  /*2aa10*/  VIADD R11, R9, UR5 ;  /* 0x00000005090b7c36 */ /* 0x000fe20008000000 */
[----:B------:R-:W3:Y:S01]  /*2aa20*/  LDL.LU R13, [R1+0xad4] ;  /* 0x000ad400010d7983 */ /* 0x000ee20000300800 */
[----:B------:R-:W-:Y:S01]  /*2aa30*/  LEA.HI.X.SX32 R7, R7, R174, 0x2, P6 ;  /* 0x000000ae07077211 */ /* 0x000fe200030f16ff */
[----:B------:R-:W2:Y:S01]  /*2aa40*/  LDCU UR6, c[0x0][0x39c] ;  /* 0x00007380ff0677ac */ /* 0x000ea20008000800 */
        /* <DEDUP_REMOVED lines=19> */
[----:B------:R-:W1:Y:S02]  /*2ab80*/  LDCU UR6, c[0x0][0x39c] ;  /* 0x00007380ff0677ac */ /* 0x000e640008000800 */
[----:B------:R-:W5:Y:S01]  /*2ab90*/  LDL.LU R15, [R1+0xac8] ;  /* 0x000ac800010f7983 */ /* 0x000f620000300800 */
[----:B----4-:R-:W-:Y:S01]  /*2aba0*/  ISETP.LT.AND P1, PT, R14, UR7, !P2 ;  /* 0x000000070e007c0c */ /* 0x010fe2000d721270 */
[----:B------:R-:W5:Y:S02]  /*2abb0*/  LDCU UR7, c[0x0][0x39c] ;  /* 0x00007380ff0777ac */ /* 0x000f640008000800 */
[----:B------:R-:W4:Y:S01]  /*2abc0*/  LDL.LU R14, [R1+0xac4] ;  /* 0x000ac400010e7983 */ /* 0x000f220000300800 */
[----:B------:R-:W-:-:S02]  /*2abd0*/  LEA R6, P6, R7, R0, 0x2 ;  /* 0x0000000007067211 */ /* 0x000fc400078c10ff */
[C---:B------:R-:W-:Y:S02]  /*2abe0*/  IADD3 R11, PT, PT, R7.reuse, UR5, RZ ;  /* 0x00000005070b7c10 */ /* 0x040fe4000fffe0ff */
[----:B------:R-:W-:-:S05]  /*2abf0*/  LEA.HI.X.SX32 R7, R7, R174, 0x2, P6 ;  /* 0x000000ae07077211 */ /* 0x000fca00030f16ff */
[----:B------:R2:W-:Y:S01]  /*2ac00*/  @P5 STG.E desc[UR22][R6.64], R81 ;  /* 0x0000005106005986 */ /* 0x0005e2000c101916 */
[----:B------:R-:W-:Y:S02]  /*2ac10*/  LEA R8, P6, R11, R0, 0x2 ;  /* 0x000000000b087211 */ /* 0x000fe400078c10ff */
[----:B---3--:R-:W-:Y:S01]  /*2ac20*/  ISETP.LT.AND P5, PT, R13, UR4, !P2 ;  /* 0x000000040d007c0c */ /* 0x008fe2000d7a1270 */
[C---:B-1----:R-:W-:Y:S01]  /*2ac30*/  VIADD R5, R11.reuse, UR5 ;  /* 0x000000050b057c36 */ /* 0x042fe20008000000 */
[----:B------:R-:W3:Y:S01]  /*2ac40*/  LDL.LU R13, [R1+0xac0] ;  /* 0x000ac000010d7983 */ /* 0x000ee20000300800 */
[----:B------:R-:W-:Y:S01]  /*2ac50*/  LEA.HI.X.SX32 R9, R11, R174, 0x2, P6 ;  /* 0x000000ae0b097211 */ /* 0x000fe200030f16ff */
[----:B------:R-:W1:Y:S02]  /*2ac60*/  LDCU UR4, c[0x0][0x39c] ;  /* 0x00007380ff0477ac */ /* 0x000e640008000800 */
[C---:B------:R-:W-:Y:S01]  /*2ac70*/  LEA R4, P6, R5.reuse, R0, 0x2 ;  /* 0x0000000005047211 */ /* 0x040fe200078c10ff */
[----:B--2---:R-:W-:-:S03]  /*2ac80*/  VIADD R3, R5, UR5 ;  /* 0x0000000505037c36 */ /* 0x004fc60008000000 */
[----:B------:R-:W-:Y:S01]  /*2ac90*/  LEA.HI.X.SX32 R5, R5, R174, 0x2, P6 ;  /* 0x000000ae05057211 */ /* 0x000fe200030f16ff */
[----:B------:R2:W-:Y:S01]  /*2aca0*/  @P0 STG.E desc[UR22][R8.64], R82 ;  /* 0x0000005208000986 */ /* 0x0005e2000c101916 */
[----:B------:R-:W-:-:S03]  /*2acb0*/  LEA R2, P6, R3, R0, 0x2 ;  /* 0x0000000003027211 */ /* 0x000fc600078c10ff */
[----:B------:R1:W-:Y:S01]  /*2acc0*/  @P4 STG.E desc[UR22][R4.64], R83 ;  /* 0x0000005304004986 */ /* 0x0003e2000c101916 */
[C---:B------:R-:W-:Y:S01]  /*2acd0*/  VIADD R11, R3.reuse, UR5 ;  /* 0x00000005030b7c36 */ /* 0x040fe20008000000 */
[----:B------:R-:W-:-:S04]  /*2ace0*/  LEA.HI.X.SX32 R3, R3, R174, 0x2, P6 ;  /* 0x000000ae03037211 */ /* 0x000fc800030f16ff */
        /* <DEDUP_REMOVED lines=59> */
[----:B------:R-:W3:Y:S01]  /*2b0a0*/  LDCU UR6, c[0x0][0x39c] ;  /* 0x00007380ff0677ac */ /* 0x000ee20008000800 */
[----:B------:R-:W4:Y:S01]  /*2b0b0*/  LDL.LU R13, [R1+0xa7c] ;  /* 0x000a7c00010d7983 */ /* 0x000f220000300800 */
[----:B------:R-:W-:Y:S02]  /*2b0c0*/  LEA.HI.X.SX32 R3, R3, R174, 0x2, P6 ;  /* 0x000000ae03037211 */ /* 0x000fe400030f16ff */
[C---:B------:R-:W-:Y:S02]  /*2b0d0*/  LEA R6, P6, R7.reuse, R0, 0x2 ;  /* 0x0000000007067211 */ /* 0x040fe400078c10ff */
[----:B------:R-:W-:-:S02]  /*2b0e0*/  IADD3 R11, PT, PT, R7, UR5, RZ ;  /* 0x00000005070b7c10 */ /* 0x000fc4000fffe0ff */
        /* <DEDUP_REMOVED lines=15> */
[----:B------:R-:W5:Y:S02]  /*2b1e0*/  LDCU UR4, c[0x0][0x39c] ;  /* 0x00007380ff0477ac */ /* 0x000f640008000800 */
[----:B------:R-:W2:Y:S01]  /*2b1f0*/  LDL.LU R10, [R1+0xa74] ;  /* 0x000a7400010a7983 */ /* 0x000ea20000300800 */
[----:B---3--:R-:W-:Y:S01]  /*2b200*/  ISETP.LT.AND P0, PT, R15, UR6, !P2 ;  /* 0x000000060f007c0c */ /* 0x008fe2000d701270 */
[----:B------:R-:W-:-:S02]  /*2b210*/  VIADD R11, R3, UR5 ;  /* 0x00000005030b7c36 */ /* 0x000fc40008000000 */
[----:B------:R-:W3:Y:S01]  /*2b220*/  LDL.LU R15, [R1+0xa70] ;  /* 0x000a7000010f7983 */ /* 0x000ee20000300800 */
[C---:B------:R-:W-:Y:S01]  /*2b230*/  LEA R2, P6, R3.reuse, R0, 0x2 ;  /* 0x0000000003027211 */ /* 0x040fe200078c10ff */
[----:B------:R-:W2:Y:S01]  /*2b240*/  LDCU UR6, c[0x0][0x39c] ;  /* 0x00007380ff0677ac */ /* 0x000ea20008000800 */
[----:B----4-:R-:W-:Y:S02]  /*2b250*/  ISETP.LT.AND P4, PT, R14, UR7, !P2 ;  /* 0x000000070e007c0c */ /* 0x010fe4000d781270 */
[----:B------:R-:W4:Y:S01]  /*2b260*/  LDL.LU R14, [R1+0xa6c] ;  /* 0x000a6c00010e7983 */ /* 0x000f220000300800 */
[----:B------:R-:W-:Y:S01]  /*2b270*/  LEA.HI.X.SX32 R3, R3, R174, 0x2, P6 ;  /* 0x000000ae03037211 */ /* 0x000fe200030f16ff */
[----:B------:R-:W2:Y:S04]  /*2b280*/  LDCU UR7, c[0x0][0x39c] ;  /* 0x00007380ff0777ac */ /* 0x000ea80008000800 */
[----:B------:R2:W-:Y:S01]  /*2b290*/  @P1 STG.E desc[UR22][R2.64], R96 ;  /* 0x0000006002001986 */ /* 0x0005e2000c101916 */
[C---:B------:R-:W-:Y:S01]  /*2b2a0*/  LEA R6, P6, R11.reuse, R0, 0x2 ;  /* 0x000000000b067211 */ /* 0x040fe200078c10ff */
[----:B-1----:R-:W-:Y:S01]  /*2b2b0*/  VIADD R9, R11, UR5 ;  /* 0x000000050b097c36 */ /* 0x002fe20008000000 */
[----:B-----5:R-:W-:-:S02]  /*2b2c0*/  ISETP.LT.AND P1, PT, R13, UR4, !P2 ;  /* 0x000000040d007c0c */ /* 0x020fc4000d721270 */
[----:B------:R-:W-:Y:S01]  /*2b2d0*/  LEA.HI.X.SX32 R7, R11, R174, 0x2, P6 ;  /* 0x000000ae0b077211 */ /* 0x000fe200030f16ff */
[----:B------:R-:W5:Y:S01]  /*2b2e0*/  LDL.LU R13, [R1+0xa68] ;  /* 0x000a6800010d7983 */ /* 0x000f620000300800 */
[C---:B------:R-:W-:Y:S01]  /*2b2f0*/  LEA R8, P6, R9.reuse, R0, 0x2 ;  /* 0x0000000009087211 */ /* 0x040fe200078c10ff */
[C---:B--2---:R-:W-:Y:S01]  /*2b300*/  VIADD R5, R9.reuse, UR5 ;  /* 0x0000000509057c36 */ /* 0x044fe20008000000 */
[----:B------:R-:W3:Y:S02]  /*2b310*/  LDCU UR4, c[0x0][0x39c] ;  /* 0x00007380ff0477ac */ /* 0x000ee40008000800 */
        /* <DEDUP_REMOVED lines=17> */
[----:B-1----:R-:W-:-:S02]  /*2b430*/  VIADD R7, R11, UR5 ;  /* 0x000000050b077c36 */ /* 0x002fc40008000000 */
[----:B------:R-:W3:Y:S01]  /*2b440*/  LDL.LU R15, [R1+0xa5c] ;  /* 0x000a5c00010f7983 */ /* 0x000ee20000300800 */
[----:B------:R-:W1:Y:S01]  /*2b450*/  LDCU UR4, c[0x0][0x39c] ;  /* 0x00007380ff0477ac */ /* 0x000e620008000800 */
[----:B----4-:R-:W-:Y:S02]  /*2b460*/  ISETP.LT.AND P1, PT, R14, UR6, !P2 ;  /* 0x000000060e007c0c */ /* 0x010fe4000d721270 */
[----:B------:R-:W4:Y:S01]  /*2b470*/  LDL.LU R14, [R1+0xa58] ;  /* 0x000a5800010e7983 */ /* 0x000f220000300800 */
[C---:B------:R-:W-:Y:S01]  /*2b480*/  LEA R6, P6, R7.reuse, R0, 0x2 ;  /* 0x0000000007067211 */ /* 0x040fe200078c10ff */
[C---:B--2---:R-:W-:Y:S01]  /*2b490*/  VIADD R9, R7.reuse, UR5 ;  /* 0x0000000507097c36 */ /* 0x044fe20008000000 */
[----:B------:R-:W2:Y:S02]  /*2b4a0*/  LDCU UR6, c[0x0][0x39c] ;  /* 0x00007380ff0677ac */ /* 0x000ea40008000800 */
[----:B------:R-:W-:Y:S01]  /*2b4b0*/  LEA.HI.X.SX32 R7, R7, R174, 0x2, P6 ;  /* 0x000000ae07077211 */ /* 0x000fe200030f16ff */
[----:B------:R-:W-:-:S04]  /*2b4c0*/  VIADD R11, R9, UR5 ;  /* 0x00000005090b7c36 */ /* 0x000fc80008000000 */
[----:B------:R1:W-:Y:S01]  /*2b4d0*/  @P5 STG.E desc[UR22][R6.64], R101 ;  /* 0x0000006506005986 */ /* 0x0003e2000c101916 */
[----:B------:R-:W-:Y:S02]  /*2b4e0*/  LEA R8, P6, R9, R0, 0x2 ;  /* 0x0000000009087211 */ /* 0x000fe400078c10ff */
[----:B-----5:R-:W-:Y:S01]  /*2b4f0*/  ISETP.LT.AND P5, PT, R13, UR7, !P2 ;  /* 0x000000070d007c0c */ /* 0x020fe2000d7a1270 */
[----:B------:R-:W-:Y:S01]  /*2b500*/  VIADD R3, R11, UR5 ;  /* 0x000000050b037c36 */ /* 0x000fe20008000000 */
[----:B------:R-:W5:Y:S01]  /*2b510*/  LDL.LU R13, [R1+0xa54] ;  /* 0x000a5400010d7983 */ /* 0x000f620000300800 */
[----:B------:R-:W-:Y:S01]  /*2b520*/  LEA.HI.X.SX32 R9, R9, R174, 0x2, P6 ;  /* 0x000000ae09097211 */ /* 0x000fe200030f16ff */
[----:B------:R-:W3:Y:S01]  /*2b530*/  LDCU UR7, c[0x0][0x39c] ;  /* 0x00007380ff0777ac */ /* 0x000ee20008000800 */
[----:B------:R-:W-:-:S04]  /*2b540*/  LEA R4, P6, R11, R0, 0x2 ;  /* 0x000000000b047211 */ /* 0x000fc800078c10ff */
[----:B------:R-:W-:Y:S01]  /*2b550*/  LEA.HI.X.SX32 R5, R11, R174, 0x2, P6 ;  /* 0x000000ae0b057211 */ /* 0x000fe200030f16ff */
[----:B------:R-:W-:Y:S01]  /*2b560*/  @P0 STG.E desc[UR22][R8.64], R102 ;  /* 0x0000006608000986 */ /* 0x000fe2000c101916 */
[----:B------:R-:W-:-:S03]  /*2b570*/  LEA R2, P6, R3, R0, 0x2 ;  /* 0x0000000003027211 */ /* 0x000fc600078c10ff */
[----:B------:R2:W-:Y:S01]  /*2b580*/  @P4 STG.E desc[UR22][R4.64], R103 ;  /* 0x0000006704004986 */ /* 0x0005e2000c101916 */
[C---:B-1----:R-:W-:Y:S01]  /*2b590*/  VIADD R7, R3.reuse, UR5 ;  /* 0x0000000503077c36 */ /* 0x042fe20008000000 */
[----:B------:R-:W-:-:S04]  /*2b5a0*/  LEA.HI.X.SX32 R3, R3, R174, 0x2, P6 ;  /* 0x000000ae03037211 */ /* 0x000fc800030f16ff */
[C---:B------:R-:W-:Y:S02]  /*2b5b0*/  LEA R6, P6, R7.reuse, R0, 0x2 ;  /* 0x0000000007067211 */ /* 0x040fe400078c10ff */
[C---:B------:R-:W-:Y:S02]  /*2b5c0*/  IADD3 R11, PT, PT, R7.reuse, UR5, RZ ;  /* 0x00000005070b7c10 */ /* 0x040fe4000fffe0ff */
[----:B------:R-:W-:Y:S01]  /*2b5d0*/  LEA.HI.X.SX32 R7, R7, R174, 0x2, P6 ;  /* 0x000000ae07077211 */ /* 0x000fe200030f16ff */
[----:B------:R1:W-:Y:S04]  /*2b5e0*/  @P1 STG.E desc[UR22][R2.64], R104 ;  /* 0x0000006802001986 */ /* 0x0003e8000c101916 */
[----:B------:R1:W-:Y:S01]  /*2b5f0*/  @P5 STG.E desc[UR22][R6.64], R105 ;  /* 0x0000006906005986 */ /* 0x0003e2000c101916 */
[----:B------:R-:W-:Y:S01]  /*2b600*/  ISETP.LT.AND P0, PT, R12, UR4, !P2 ;  /* 0x000000040c007c0c */ /* 0x000fe2000d701270 */
[----:B------:R-:W4:Y:S02]  /*2b610*/  LDCU UR4, c[0x0][0x39c] ;  /* 0x00007380ff0477ac */ /* 0x000f240008000800 */
[----:B------:R-:W5:Y:S01]  /*2b620*/  LDL.LU R12, [R1+0xa50] ;  /* 0x000a5000010c7983 */ /* 0x000f620000300800 */
[----:B--2---:R-:W-:Y:S01]  /*2b630*/  ISETP.LT.AND P4, PT, R10, UR6, !P2 ;  /* 0x000000060a007c0c */ /* 0x004fe2000d781270 */
[----:B------:R-:W5:Y:S02]  /*2b640*/  LDCU UR6, c[0x0][0x39c] ;  /* 0x00007380ff0677ac */ /* 0x000f640008000800 */
[----:B------:R-:W2:Y:S01]  /*2b650*/  LDL.LU R10, [R1+0xa4c] ;  /* 0x000a4c00010a7983 */ /* 0x000ea20000300800 */
[----:B---3--:R-:W-:Y:S01]  /*2b660*/  ISETP.LT.AND P1, PT, R15, UR7, !P2 ;  /* 0x000000070f007c0c */ /* 0x008fe2000d721270 */
[----:B------:R-:W3:Y:S02]  /*2b670*/  LDCU UR7, c[0x0][0x39c] ;  /* 0x00007380ff0777ac */ /* 0x000ee40008000800 */
[----:B------:R-:W2:Y:S01]  /*2b680*/  LDL.LU R15, [R1+0xa48] ;  /* 0x000a4800010f7983 */ /* 0x000ea20000300800 */
[----:B----4-:R-:W-:Y:S01]  /*2b690*/  ISETP.LT.AND P5, PT, R14, UR4, !P2 ;  /* 0x000000040e007c0c */ /* 0x010fe2000d7a1270 */
[----:B------:R-:W-:-:S02]  /*2b6a0*/  VIADD R5, R11, UR5 ;  /* 0x000000050b057c36 */ /* 0x000fc40008000000 */
[----:B------:R-:W4:Y:S01]  /*2b6b0*/  LDL.LU R14, [R1+0xa44] ;  /* 0x000a4400010e7983 */ /* 0x000f220000300800 */
[C---:B------:R-:W-:Y:S01]  /*2b6c0*/  LEA R8, P6, R11.reuse, R0, 0x2 ;  /* 0x000000000b087211 */ /* 0x040fe200078c10ff */
[----:B------:R-:W2:Y:S03]  /*2b6d0*/  LDCU UR4, c[0x0][0x39c] ;  /* 0x00007380ff0477ac */ /* 0x000ea60008000800 */
[----:B------:R-:W-:Y:S01]  /*2b6e0*/  LEA.HI.X.SX32 R9, R11, R174, 0x2, P6 ;  /* 0x000000ae0b097211 */ /* 0x000fe200030f16ff */
[----:B-1----:R-:W-:-:S04]  /*2b6f0*/  VIADD R3, R5, UR5 ;  /* 0x0000000505037c36 */ /* 0x002fc80008000000 */
[----:B------:R1:W-:Y:S01]  /*2b700*/  @P0 STG.E desc[UR22][R8.64], R106 ;  /* 0x0000006a08000986 */ /* 0x0003e2000c101916 */
[----:B------:R-:W-:Y:S02]  /*2b710*/  LEA R4, P6, R5, R0, 0x2 ;  /* 0x0000000005047211 */ /* 0x000fe400078c10ff */
[----:B-----5:R-:W-:Y:S01]  /*2b720*/  ISETP.LT.AND P0, PT, R13, UR6, !P2 ;  /* 0x000000060d007c0c */ /* 0x020fe2000d701270 */
[----:B------:R-:W-:Y:S01]  /*2b730*/  VIADD R11, R3, UR5 ;  /* 0x00000005030b7c36 */ /* 0x000fe20008000000 */
[----:B------:R-:W5:Y:S01]  /*2b740*/  LDL.LU R13, [R1+0xa40] ;  /* 0x000a4000010d7983 */ /* 0x000f620000300800 */
        /* <DEDUP_REMOVED lines=10> */
[----:B---3--:R-:W-:-:S03]  /*2b7f0*/  VIADD R5, R9, UR5 ;  /* 0x0000000509057c36 */ /* 0x008fc60008000000 */
[----:B------:R-:W-:Y:S01]  /*2b800*/  LEA.HI.X.SX32 R9, R9, R174, 0x2, P6 ;  /* 0x000000ae09097211 */ /* 0x000fe200030f16ff */
[----:B------:R1:W-:Y:S04]  /*2b810*/  @P5 STG.E desc[UR22][R6.64], R109 ;  /* 0x0000006d06005986 */ /* 0x0003e8000c101916 */
[----:B------:R3:W-:Y:S01]  /*2b820*/  @P0 STG.E desc[UR22][R8.64], R110 ;  /* 0x0000006e08000986 */ /* 0x0007e2000c101916 */
[----:B------:R-:W-:Y:S01]  /*2b830*/  ISETP.LT.AND P4, PT, R12, UR7, !P2 ;  /* 0x000000070c007c0c */ /* 0x000fe2000d781270 */
[----:B------:R-:W4:Y:S02]  /*2b840*/  LDCU UR7, c[0x0][0x39c] ;  /* 0x00007380ff0777ac */ /* 0x000f240008000800 */
[----:B------:R-:W3:Y:S01]  /*2b850*/  LDL.LU R12, [R1+0xa3c] ;  /* 0x000a3c00010c7983 */ /* 0x000ee20000300800 */
[----:B--2---:R-:W-:Y:S01]  /*2b860*/  ISETP.LT.AND P1, PT, R10, UR4, !P2 ;  /* 0x000000040a007c0c */ /* 0x004fe2000d721270 */
[----:B------:R-:W5:Y:S02]  /*2b870*/  LDCU UR4, c[0x0][0x39c] ;  /* 0x00007380ff0477ac */ /* 0x000f640008000800 */
[----:B------:R-:W2:Y:S01]  /*2b880*/  LDL.LU R10, [R1+0xa38] ;  /* 0x000a3800010a7983 */ /* 0x000ea20000300800 */
[----:B------:R-:W-:Y:S01]  /*2b890*/  ISETP.LT.AND P5, PT, R15, UR6, !P2 ;  /* 0x000000060f007c0c */ /* 0x000fe2000d7a1270 */
[----:B------:R-:W-:-:S02]  /*2b8a0*/  VIADD R11, R5, UR5 ;  /* 0x00000005050b7c36 */ /* 0x000fc40008000000 */
[----:B------:R-:W2:Y:S01]  /*2b8b0*/  LDL.LU R15, [R1+0xa34] ;  /* 0x000a3400010f7983 */ /* 0x000ea20000300800 */
[C---:B------:R-:W-:Y:S01]  /*2b8c0*/  LEA R4, P6, R5.reuse, R0, 0x2 ;  /* 0x0000000005047211 */ /* 0x040fe200078c10ff */
[----:B------:R-:W3:Y:S01]  /*2b8d0*/  LDCU UR6, c[0x0][0x39c] ;  /* 0x00007380ff0677ac */ /* 0x000ee20008000800 */
        /* <DEDUP_REMOVED lines=11> */
[C---:B---3--:R-:W-:Y:S01]  /*2b990*/  VIADD R9, R7.reuse, UR5 ;  /* 0x0000000507097c36 */ /* 0x048fe20008000000 */
[----:B------:R-:W1:Y:S02]  /*2b9a0*/  LDCU UR4, c[0x0][0x39c] ;  /* 0x00007380ff0477ac */ /* 0x000e640008000800 */
        /* <DEDUP_REMOVED lines=16> */
[----:B-1----:R-:W-:Y:S01]  /*2bab0*/  ISETP.LT.AND P0, PT, R15, UR4, !P2 ;  /* 0x000000040f007c0c */ /* 0x002fe2000d701270 */
[----:B---3--:R-:W-:-:S02]  /*2bac0*/  VIADD R3, R11, UR5 ;  /* 0x000000050b037c36 */ /* 0x008fc40008000000 */
[----:B------:R-:W3:Y:S01]  /*2bad0*/  LDL.LU R15, [R1+0xa20] ;  /* 0x000a2000010f7983 */ /* 0x000ee20000300800 */
[----:B------:R-:W1:Y:S01]  /*2bae0*/  LDCU UR4, c[0x0][0x39c] ;  /* 0x00007380ff0477ac */ /* 0x000e620008000800 */
[----:B----4-:R-:W-:Y:S02]  /*2baf0*/  ISETP.LT.AND P4, PT, R14, UR6, !P2 ;  /* 0x000000060e007c0c */ /* 0x010fe4000d781270 */
[----:B------:R-:W4:Y:S01]  /*2bb00*/  LDL.LU R14, [R1+0xa1c] ;  /* 0x000a1c00010e7983 */ /* 0x000f220000300800 */
[C---:B------:R-:W-:Y:S01]  /*2bb10*/  LEA R2, P6, R3.reuse, R0, 0x2 ;  /* 0x0000000003027211 */ /* 0x040fe200078c10ff */
[C---:B------:R-:W-:Y:S01]  /*2bb20*/  VIADD R7, R3.reuse, UR5 ;  /* 0x0000000503077c36 */ /* 0x040fe20008000000 */
[----:B------:R-:W2:Y:S02]  /*2bb30*/  LDCU UR6, c[0x0][0x39c] ;  /* 0x00007380ff0677ac */ /* 0x000ea40008000800 */
[----:B------:R-:W-:-:S05]  /*2bb40*/  LEA.HI.X.SX32 R3, R3, R174, 0x2, P6 ;  /* 0x000000ae03037211 */ /* 0x000fca00030f16ff */
[----:B------:R1:W-:Y:S01]  /*2bb50*/  @P1 STG.E desc[UR22][R2.64], R116 ;  /* 0x0000007402001986 */ /* 0x0003e2000c101916 */
[----:B------:R-:W-:Y:S02]  /*2bb60*/  LEA R6, P6, R7, R0, 0x2 ;  /* 0x0000000007067211 */ /* 0x000fe400078c10ff */
[----:B-----5:R-:W-:Y:S01]  /*2bb70*/  ISETP.LT.AND P1, PT, R13, UR7, !P2 ;  /* 0x000000070d007c0c */ /* 0x020fe2000d721270 */
[----:B------:R-:W3:Y:S01]  /*2bb80*/  LDCU UR7, c[0x0][0x39c] ;  /* 0x00007380ff0777ac */ /* 0x000ee20008000800 */
[----:B------:R-:W5:Y:S01]  /*2bb90*/  LDL.LU R13, [R1+0xa18] ;  /* 0x000a1800010d7983 */ /* 0x000f620000300800 */
[C---:B------:R-:W-:Y:S02]  /*2bba0*/  IADD3 R11, PT, PT, R7.reuse, UR5, RZ ;  /* 0x00000005070b7c10 */ /* 0x040fe4000fffe0ff */
[----:B------:R-:W-:Y:S02]  /*2bbb0*/  LEA.HI.X.SX32 R7, R7, R174, 0x2, P6 ;  /* 0x000000ae07077211 */ /* 0x000fe400030f16ff */
[C---:B------:R-:W-:Y:S01]  /*2bbc0*/  LEA R8, P6, R11.reuse, R0, 0x2 ;  /* 0x000000000b087211 */ /* 0x040fe200078c10ff */
        /* <DEDUP_REMOVED lines=18> */
[----:B----4-:R-:W-:Y:S01]  /*2bcf0*/  ISETP.LT.AND P1, PT, R14, UR4, !P2 ;  /* 0x000000040e007c0c */ /* 0x010fe2000d721270 */
[----:B------:R-:W-:-:S02]  /*2bd00*/  VIADD R9, R11, UR5 ;  /* 0x000000050b097c36 */ /* 0x000fc40008000000 */
[----:B------:R-:W4:Y:S01]  /*2bd10*/  LDL.LU R14, [R1+0xa0c] ;  /* 0x000a0c00010e7983 */ /* 0x000f220000300800 */
[C---:B------:R-:W-:Y:S01]  /*2bd20*/  LEA R6, P6, R11.reuse, R0, 0x2 ;  /* 0x000000000b067211 */ /* 0x040fe200078c10ff */
[----:B------:R-:W2:Y:S02]  /*2bd30*/  LDCU UR4, c[0x0][0x39c] ;  /* 0x00007380ff0477ac */ /* 0x000ea40008000800 */
[----:B------:R-:W4:Y:S04]  /*2bd40*/  LDL.LU R18, [R1+0xa08] ;  /* 0x000a080001127983 */ /* 0x000f280000300800 */
[----:B------:R-:W4:Y:S01]  /*2bd50*/  LDL.LU R16, [R1+0xa04] ;  /* 0x000a040001107983 */ /* 0x000f220000300800 */
[----:B------:R-:W-:Y:S01]  /*2bd60*/  LEA.HI.X.SX32 R7, R11, R174, 0x2, P6 ;  /* 0x000000ae0b077211 */ /* 0x000fe200030f16ff */
[C---:B------:R-:W-:Y:S01]  /*2bd70*/  VIADD R11, R9.reuse, UR5 ;  /* 0x00000005090b7c36 */ /* 0x040fe20008000000 */
[----:B------:R-:W-:-:S02]  /*2bd80*/  LEA R8, P6, R9, R0, 0x2 ;  /* 0x0000000009087211 */ /* 0x000fc400078c10ff */
[----:B---3--:R-:W-:Y:S01]  /*2bd90*/  ISETP.LT.AND P4, PT, R15, UR7, !P2 ;  /* 0x000000070f007c0c */ /* 0x008fe2000d781270 */
[----:B------:R-:W3:Y:S01]  /*2bda0*/  LDCU UR7, c[0x0][0x39c] ;  /* 0x00007380ff0777ac */ /* 0x000ee20008000800 */
[----:B------:R-:W-:Y:S01]  /*2bdb0*/  LEA.HI.X.SX32 R9, R9, R174, 0x2, P6 ;  /* 0x000000ae09097211 */ /* 0x000fe200030f16ff */
[----:B------:R5:W-:Y:S02]  /*2bdc0*/  @P5 STG.E desc[UR22][R6.64], R121 ;  /* 0x0000007906005986 */ /* 0x000be4000c101916 */
[----:B-----5:R-:W-:Y:S01]  /*2bdd0*/  ISETP.LT.AND P5, PT, R13, UR6, !P2 ;  /* 0x000000060d007c0c */ /* 0x020fe2000d7a1270 */
[C---:B------:R-:W-:Y:S01]  /*2bde0*/  VIADD R13, R11.reuse, UR5 ;  /* 0x000000050b0d7c36 */ /* 0x040fe20008000000 */
[C---:B-1----:R-:W-:Y:S01]  /*2bdf0*/  LEA R4, P6, R11.reuse, R0, 0x2 ;  /* 0x000000000b047211 */ /* 0x042fe200078c10ff */
[----:B------:R1:W-:Y:S01]  /*2be00*/  @P0 STG.E desc[UR22][R8.64], R122 ;  /* 0x0000007a08000986 */ /* 0x0003e2000c101916 */
[----:B------:R-:W4:Y:S02]  /*2be10*/  LDCU UR6, c[0x0][0x39c] ;  /* 0x00007380ff0677ac */ /* 0x000f240008000800 */
[----:B------:R-:W-:Y:S01]  /*2be20*/  LEA.HI.X.SX32 R5, R11, R174, 0x2, P6 ;  /* 0x000000ae0b057211 */ /* 0x000fe200030f16ff */
[C---:B------:R-:W-:Y:S01]  /*2be30*/  VIADD R11, R13.reuse, UR5 ;  /* 0x000000050d0b7c36 */ /* 0x040fe20008000000 */
[----:B------:R-:W-:-:S03]  /*2be40*/  LEA R2, P6, R13, R0, 0x2 ;  /* 0x000000000d027211 */ /* 0x000fc600078c10ff */
[----:B------:R-:W-:Y:S01]  /*2be50*/  VIADD R15, R11, UR5 ;  /* 0x000000050b0f7c36 */ /* 0x000fe20008000000 */
[----:B------:R-:W-:Y:S02]  /*2be60*/  LEA.HI.X.SX32 R3, R13, R174, 0x2, P6 ;  /* 0x000000ae0d037211 */ /* 0x000fe400030f16ff */
[----:B------:R-:W-:Y:S01]  /*2be70*/  LEA R6, P6, R11, R0, 0x2 ;  /* 0x000000000b067211 */ /* 0x000fe200078c10ff */
[----:B-1----:R-:W-:Y:S01]  /*2be80*/  VIADD R9, R15, UR5 ;  /* 0x000000050f097c36 */ /* 0x002fe20008000000 */
[----:B------:R1:W-:Y:S02]  /*2be90*/  @P4 STG.E desc[UR22][R4.64], R123 ;  /* 0x0000007b04004986 */ /* 0x0003e4000c101916 */
[----:B------:R-:W-:Y:S01]  /*2bea0*/  LEA.HI.X.SX32 R7, R11, R174, 0x2, P6 ;  /* 0x000000ae0b077211 */ /* 0x000fe200030f16ff */
[----:B------:R-:W-:-:S04]  /*2beb0*/  VIADD R11, R9, UR5 ;  /* 0x00000005090b7c36 */ /* 0x000fc80008000000 */
[----:B------:R-:W-:Y:S01]  /*2bec0*/  VIADD R13, R11, UR5 ;  /* 0x000000050b0d7c36 */ /* 0x000fe20008000000 */
[----:B------:R5:W-:Y:S01]  /*2bed0*/  @P1 STG.E desc[UR22][R2.64], R124 ;  /* 0x0000007c02001986 */ /* 0x000be2000c101916 */
[-C--:B------:R-:W-:Y:S02]  /*2bee0*/  LEA R8, P6, R9, R0.reuse, 0x2 ;  /* 0x0000000009087211 */ /* 0x080fe400078c10ff */
[----:B-1----:R-:W-:Y:S02]  /*2bef0*/  LEA R4, P1, R15, R0, 0x2 ;  /* 0x000000000f047211 */ /* 0x002fe400078210ff */
[----:B------:R-:W-:Y:S02]  /*2bf00*/  IADD3 R17, PT, PT, R13, UR5, RZ ;  /* 0x000000050d117c10 */ /* 0x000fe4000fffe0ff */
[-C--:B------:R-:W-:Y:S02]  /*2bf10*/  LEA.HI.X.SX32 R5, R15, R174.reuse, 0x2, P1 ;  /* 0x000000ae0f057211 */ /* 0x080fe400008f16ff */
[----:B------:R-:W-:Y:S01]  /*2bf20*/  LEA.HI.X.SX32 R9, R9, R174, 0x2, P6 ;  /* 0x000000ae09097211 */ /* 0x000fe200030f16ff */
[----:B------:R-:W-:Y:S01]  /*2bf30*/  VIADD R15, R17, UR5 ;  /* 0x00000005110f7c36 */ /* 0x000fe20008000000 */
[----:B------:R1:W-:Y:S01]  /*2bf40*/  @P5 STG.E desc[UR22][R6.64], R125 ;  /* 0x0000007d06005986 */ /* 0x0003e2000c101916 */
[----:B---3--:R-:W-:Y:S01]  /*2bf50*/  ISETP.LT.AND P0, PT, R12, UR7, !P2 ;  /* 0x000000070c007c0c */ /* 0x008fe2000d701270 */
[----:B------:R-:W3:Y:S01]  /*2bf60*/  LDCU UR7, c[0x0][0x39c] ;  /* 0x00007380ff0777ac */ /* 0x000ee20008000800 */
[----:B------:R-:W-:-:S04]  /*2bf70*/  LEA R12, P1, R13, R0, 0x2 ;  /* 0x000000000d0c7211 */ /* 0x000fc800078210ff */
[----:B------:R-:W-:-:S07]  /*2bf80*/  LEA.HI.X.SX32 R13, R13, R174, 0x2, P1 ;  /* 0x000000ae0d0d7211 */ /* 0x000fce00008f16ff */
[----:B------:R1:W-:Y:S01]  /*2bf90*/  @P0 STG.E desc[UR22][R4.64], R126 ;  /* 0x0000007e04000986 */ /* 0x0003e2000c101916 */
[----:B--2---:R-:W-:Y:S01]  /*2bfa0*/  ISETP.LT.AND P4, PT, R10, UR4, !P2 ;  /* 0x000000040a007c0c */ /* 0x004fe2000d781270 */
[----:B------:R-:W2:Y:S01]  /*2bfb0*/  LDCU UR4, c[0x0][0x39c] ;  /* 0x00007380ff0477ac */ /* 0x000ea20008000800 */
[----:B------:R-:W-:-:S04]  /*2bfc0*/  LEA R10, P6, R11, R0, 0x2 ;  /* 0x000000000b0a7211 */ /* 0x000fc800078c10ff */
[----:B------:R-:W-:-:S07]  /*2bfd0*/  LEA.HI.X.SX32 R11, R11, R174, 0x2, P6 ;  /* 0x000000ae0b0b7211 */ /* 0x000fce00030f16ff */
[----:B------:R1:W-:Y:S01]  /*2bfe0*/  @P4 STG.E desc[UR22][R8.64], R127 ;  /* 0x0000007f08004986 */ /* 0x0003e2000c101916 */
[----:B----4-:R-:W-:Y:S02]  /*2bff0*/  ISETP.LT.AND P5, PT, R14, UR6, !P2 ;  /* 0x000000060e007c0c */ /* 0x010fe4000d7a1270 */
[C---:B------:R-:W-:Y:S02]  /*2c000*/  LEA R14, P6, R15.reuse, R0, 0x2 ;  /* 0x000000000f0e7211 */ /* 0x040fe400078c10ff */
[----:B---3--:R-:W-:Y:S02]  /*2c010*/  ISETP.LT.AND P1, PT, R18, UR7, !P2 ;  /* 0x0000000712007c0c */ /* 0x008fe4000d721270 */
[----:B--2---:R-:W-:Y:S02]  /*2c020*/  ISETP.LT.AND P2, PT, R16, UR4, !P2 ;  /* 0x0000000410007c0c */ /* 0x004fe4000d741270 */
[----:B------:R-:W-:Y:S02]  /*2c030*/  LEA.HI.X.SX32 R15, R15, R174, 0x2, P6 ;  /* 0x000000ae0f0f7211 */ /* 0x000fe400030f16ff */
[----:B-----5:R-:W-:-:S03]  /*2c040*/  LEA R2, P6, R17, R0, 0x2 ;  /* 0x0000000011027211 */ /* 0x020fc600078c10ff */
[----:B------:R1:W-:Y:S01]  /*2c050*/  @P5 STG.E desc[UR22][R10.64], R128 ;  /* 0x000000800a005986 */ /* 0x0003e2000c101916 */
[----:B------:R-:W-:-:S03]  /*2c060*/  LEA.HI.X.SX32 R3, R17, R174, 0x2, P6 ;  /* 0x000000ae11037211 */ /* 0x000fc600030f16ff */
[----:B------:R1:W-:Y:S04]  /*2c070*/  @P1 STG.E desc[UR22][R12.64], R129 ;  /* 0x000000810c001986 */ /* 0x0003e8000c101916 */
[----:B------:R1:W-:Y:S04]  /*2c080*/  @P2 STG.E desc[UR22][R2.64], R130 ;  /* 0x0000008202002986 */ /* 0x0003e8000c101916 */
[----:B------:R1:W-:Y:S01]  /*2c090*/  @P3 STG.E desc[UR22][R14.64], R131 ;  /* 0x000000830e003986 */ /* 0x0003e2000c101916 */
[----:B------:R-:W-:Y:S06]  /*2c0a0*/  BAR.SYNC.DEFER_BLOCKING 0x0 ;  /* 0x0000000000007b1d */ /* 0x000fec0000010000 */
[----:B------:R-:W-:Y:S05]  /*2c0b0*/  BRA.U UP0, `(.L_x_14) ;  /* 0x0000000100a07547 */ /* 0x000fea000b800000 */
[----:B------:R-:W2:Y:S01]  /*2c0c0*/  S2UR UR5, SR_CgaCtaId ;  /* 0x00000000000579c3 */ /* 0x000ea20000008800 */
[----:B------:R-:W-:Y:S01]  /*2c0d0*/  NOP ;  /* 0x0000000000007918 */ /* 0x000fe20000000000 */
[----:B------:R-:W-:Y:S01]  /*2c0e0*/  UMOV UR4, 0x50 ;  /* 0x0000005000047882 */ /* 0x000fe20000000000 */
[----:B------:R-:W-:Y:S02]  /*2c0f0*/  IMAD.U32 R0, RZ, RZ, UR10 ;  /* 0x0000000aff007e24 */ /* 0x000fe4000f8e00ff */
[----:B-1----:R-:W-:Y:S02]  /*2c100*/  IMAD.MOV.U32 R3, RZ, RZ, 0xff ;  /* 0x000000ffff037424 */ /* 0x002fe400078e00ff */
[----:B------:R-:W-:Y:S01]  /*2c110*/  IMAD.MOV.U32 R7, RZ, RZ, 0x1 ;  /* 0x00000001ff077424 */ /* 0x000fe200078e00ff */
[----:B------:R-:W-:-:S04]  /*2c120*/  LOP3.LUT R0, R0, 0xffff, RZ, 0xc0, !PT ;  /* 0x0000ffff00007812 */ /* 0x000fc800078ec0ff */
[----:B------:R-:W-:-:S05]  /*2c130*/  SHF.R.U32.HI R0, RZ, 0x5, R0 ;  /* 0x00000005ff007819 */ /* 0x000fca0000011600 */
[----:B------:R-:W-:Y:S01]  /*2c140*/  VIADD R2, R0, 0x10 ;  /* 0x0000001000027836 */ /* 0x000fe20000000000 */
[----:B------:R-:W-:Y:S01]  /*2c150*/  SHF.L.U32 R0, R3, R0, RZ ;  /* 0x0000000003007219 */ /* 0x000fe200000006ff */
[----:B--2---:R-:W-:-:S03]  /*2c160*/  ULEA UR6, UR5, UR4, 0x18 ;  /* 0x0000000405067291 */ /* 0x004fc6000f8ec0ff */
[----:B------:R-:W-:-:S04]  /*2c170*/  SHF.L.U32 R3, R7, R2, RZ ;  /* 0x0000000207037219 */ /* 0x000fc800000006ff */
[----:B------:R-:W-:Y:S02]  /*2c180*/  LOP3.LUT R0, R3, R0, RZ, 0xfc, !PT ;  /* 0x0000000003007212 */ /* 0x000fe400078efcff */
[----:B------:R-:W1:Y:S02]  /*2c190*/  LDS R5, [UR6] ;  /* 0x00000006ff057984 */ /* 0x000e640008000800 */
[C---:B------:R-:W-:Y:S02]  /*2c1a0*/  LOP3.LUT R2, R0.reuse, 0xffff, RZ, 0xc0, !PT ;  /* 0x0000ffff00027812 */ /* 0x040fe400078ec0ff */
[----:B-1----:R-:W-:-:S04]  /*2c1b0*/  LOP3.LUT R3, R0, 0xffff, R5, 0x80, !PT ;  /* 0x0000ffff00037812 */ /* 0x002fc800078e8005 */
[----:B------:R-:W-:-:S13]  /*2c1c0*/  ISETP.NE.AND P0, PT, R3, R2, PT ;  /* 0x000000020300720c */ /* 0x000fda0003f05270 */
[----:B------:R-:W-:Y:S05]  /*2c1d0*/  @P0 BRA `(.L_x_15) ;  /* 0x0000000000500947 */ /* 0x000fea0003800000 */
[----:B------:R-:W-:Y:S02]  /*2c1e0*/  SHF.R.U32.HI R5, RZ, 0x10, R5 ;  /* 0x00000010ff057819 */ /* 0x000fe40000011605 */
[----:B------:R-:W-:-:S04]  /*2c1f0*/  SHF.R.U32.HI R2, RZ, 0x10, R0 ;  /* 0x00000010ff027819 */ /* 0x000fc80000011600 */
[----:B------:R-:W-:-:S04]  /*2c200*/  LOP3.LUT R5, R5, R2, RZ, 0xc0, !PT ;  /* 0x0000000205057212 */ /* 0x000fc800078ec0ff */
[----:B------:R-:W-:-:S13]  /*2c210*/  ISETP.NE.AND P0, PT, R5, R2, PT ;  /* 0x000000020500720c */ /* 0x000fda0003f05270 */
[----:B------:R-:W-:Y:S05]  /*2c220*/  @P0 BRA `(.L_x_16) ;  /* 0x0000000000300947 */ /* 0x000fea0003800000 */
[----:B------:R-:W-:Y:S01]  /*2c230*/  R2UR UR4, R0 ;  /* 0x00000000000472ca */ /* 0x000fe200000e0000 */
[----:B------:R-:W-:Y:S01]  /*2c240*/  VOTEU.ANY UR5, UPT, PT ;  /* 0x0000000000057886 */ /* 0x000fe200038e0100 */
[----:B------:R-:W1:Y:S01]  /*2c250*/  S2R R0, SR_LANEID ;  /* 0x0000000000007919 */ /* 0x000e620000000000 */
[----:B------:R-:W-:-:S10]  /*2c260*/  UFLO.U32 UR5, UR5 ;  /* 0x00000005000572bd */ /* 0x000fd400080e0000 */
[----:B------:R-:W-:-:S06]  /*2c270*/  ULOP3.LUT UR4, URZ, UR4, URZ, 0x33, !UPT ;  /* 0x00000004ff047292 */ /* 0x000fcc000f8e33ff */
[----:B------:R-:W-:-:S04]  /*2c280*/  IMAD.U32 R2, RZ, RZ, UR4 ;  /* 0x00000004ff027e24 */ /* 0x000fc8000f8e00ff */
[----:B------:R-:W2:Y:S02]  /*2c290*/  REDUX UR7, R2 ;  /* 0x00000000020773c4 */ /* 0x000ea40000000000 */
[----:B------:R3:W-:Y:S01]  /*2c2a0*/  UTCATOMSWS.AND URZ, UR4 ;  /* 0x0000000400ff79e3 */ /* 0x0007e20008000000 */
[----:B-1----:R-:W-:Y:S01]  /*2c2b0*/  ISETP.EQ.U32.AND P0, PT, R0, UR5, PT ;  /* 0x0000000500007c0c */ /* 0x002fe2000bf02070 */
[----:B--2---:R-:W-:-:S12]  /*2c2c0*/  IMAD.U32 R0, RZ, RZ, UR7 ;  /* 0x00000007ff007e24 */ /* 0x004fd8000f8e00ff */
[----:B------:R3:W-:Y:S01]  /*2c2d0*/  @P0 ATOMS.AND RZ, [UR6], R0 ;  /* 0x00000000ffff098c */ /* 0x0007e2000a800006 */
[----:B------:R-:W-:Y:S05]  /*2c2e0*/  BRA `(.L_x_14) ;  /* 0x0000000000147947 */ /* 0x000fea0003800000 */
.L_x_16:
[----:B------:R-:W-:-:S07]  /*2c2f0*/  MOV R2, 0x2c310 ;  /* 0x0002c31000027802 */ /* 0x000fce0000000f00 */
[----:B------:R-:W-:Y:S05]  /*2c300*/  CALL.REL.NOINC `($__internal_0_$__cuda_sm10x_tcgen05_guardrail_trap_col_being_dealloced_not_returned_by_alloc) ;  /* 0x00000000002c7944 */ /* 0x000fea0003c00000 */
[----:B------:R-:W-:Y:S05]  /*2c310*/  BRA `(.L_x_14) ;  /* 0x0000000000087947 */ /* 0x000fea0003800000 */
.L_x_15:
[----:B------:R-:W-:-:S07]  /*2c320*/  MOV R2, 0x2c340 ;  /* 0x0002c34000027802 */ /* 0x000fce0000000f00 */
[----:B------:R-:W-:Y:S05]  /*2c330*/  CALL.REL.NOINC `($__internal_2_$__cuda_sm10x_tcgen05_guardrail_trap_unallocated_columns_being_dealloced) ;  /* 0x0000000000387944 */ /* 0x000fea0003c00000 */
.L_x_14:
[----:B------:R-:W-:Y:S01]  /*2c340*/  NOP ;  /* 0x0000000000007918 */ /* 0x000fe20000000000 */
[----:B---3--:R-:W-:Y:S05]  /*2c350*/  EXIT ;  /* 0x000000000000794d */ /* 0x008fea0003800000 */
.L_x_9:
[----:B------:R-:W2:Y:S02]  /*2c360*/  SYNCS.PHASECHK.TRANS64.TRYWAIT P2, [UR4], R4 ;  /* 0x00000004ff0075a7 */ /* 0x000ea40008041104 */
[----:B--2---:R-:W-:Y:S05]  /*2c370*/  @!P2 BRA `(.L_x_9) ;  /* 0xfffffffc00f8a947 */ /* 0x004fea000383ffff */
[----:B------:R-:W-:Y:S05]  /*2c380*/  BRA `(.L_x_17) ;  /* 0xffffff1400f07947 */ /* 0x000fea000383ffff */
.L_x_13:
[----:B------:R-:W1:Y:S02]  /*2c390*/  SYNCS.PHASECHK.TRANS64.TRYWAIT P3, [UR4], R2 ;  /* 0x00000002ff0075a7 */ /* 0x000e640008061104 */
[----:B-1----:R-:W-:Y:S05]  /*2c3a0*/  @!P3 BRA `(.L_x_13) ;  /* 0xfffffffc00f8b947 */ /* 0x002fea000383ffff */
[----:B------:R-:W-:Y:S05]  /*2c3b0*/  BRA `(.L_x_12) ;  /* 0xffffffc4007c7947 */ /* 0x000fea000383ffff */
        .weak           $__internal_0_$__cuda_sm10x_tcgen05_guardrail_trap_col_being_dealloced_not_returned_by_alloc
        .type           $__internal_0_$__cuda_sm10x_tcgen05_guardrail_trap_col_being_dealloced_not_returned_by_alloc,@function
        .size           $__internal_0_$__cuda_sm10x_tcgen05_guardrail_trap_col_being_dealloced_not_returned_by_alloc,($__internal_1_$__cuda_sm10x_tcgen05_guardrail_trap_phase_invalid_during_alloc - $__internal_0_$__cuda_sm10x_tcgen05_guardrail_trap_col_being_dealloced_not_returned_by_alloc)
$__internal_0_$__cuda_sm10x_tcgen05_guardrail_trap_col_being_dealloced_not_returned_by_alloc:
[----:B------:R-:W-:Y:S05]  /*2c3c0*/  BPT.TRAP 0x1 ;  /* 0x000000040000795c */ /* 0x000fea0000300000 */
[----:B------:R-:W-:-:S04]  /*2c3d0*/  IMAD.MOV.U32 R3, RZ, RZ, 0x0 ;  /* 0x00000000ff037424 */ /* 0x000fc800078e00ff */
[----:B------:R-:W-:Y:S05]  /*2c3e0*/  RET.REL.NODEC R2 `(matmul_kernel) ;  /* 0xfffffd3c02047950 */ /* 0x000fea0003c3ffff */
        .weak           $__internal_1_$__cuda_sm10x_tcgen05_guardrail_trap_phase_invalid_during_alloc
        .type           $__internal_1_$__cuda_sm10x_tcgen05_guardrail_trap_phase_invalid_during_alloc,@function
        .size           $__internal_1_$__cuda_sm10x_tcgen05_guardrail_trap_phase_invalid_during_alloc,($__internal_2_$__cuda_sm10x_tcgen05_guardrail_trap_unallocated_columns_being_dealloced - $__internal_1_$__cuda_sm10x_tcgen05_guardrail_trap_phase_invalid_during_alloc)
$__internal_1_$__cuda_sm10x_tcgen05_guardrail_trap_phase_invalid_during_alloc:
[----:B------:R-:W-:Y:S05]  /*2c3f0*/  BPT.TRAP 0x1 ;  /* 0x000000040000795c */ /* 0x000fea0000300000 */
[----:B------:R-:W-:-:S04]  /*2c400*/  IMAD.MOV.U32 R3, RZ, RZ, 0x0 ;  /* 0x00000000ff037424 */ /* 0x000fc800078e00ff */
[----:B------:R-:W-:Y:S05]  /*2c410*/  RET.REL.NODEC R2 `(matmul_kernel) ;  /* 0xfffffd3802f87950 */ /* 0x000fea0003c3ffff */
        .weak           $__internal_2_$__cuda_sm10x_tcgen05_guardrail_trap_unallocated_columns_being_dealloced
        .type           $__internal_2_$__cuda_sm10x_tcgen05_guardrail_trap_unallocated_columns_being_dealloced,@function
        .size           $__internal_2_$__cuda_sm10x_tcgen05_guardrail_trap_unallocated_columns_being_dealloced,(.L_x_21 - $__internal_2_$__cuda_sm10x_tcgen05_guardrail_trap_unallocated_columns_being_dealloced)
$__internal_2_$__cuda_sm10x_tcgen05_guardrail_trap_unallocated_columns_being_dealloced:
[----:B------:R-:W-:Y:S05]  /*2c420*/  BPT.TRAP 0x1 ;  /* 0x000000040000795c */ /* 0x000fea0000300000 */
[----:B------:R-:W-:-:S04]  /*2c430*/  IMAD.MOV.U32 R3, RZ, RZ, 0x0 ;  /* 0x00000000ff037424 */ /* 0x000fc800078e00ff */
[----:B------:R-:W-:Y:S05]  /*2c440*/  RET.REL.NODEC R2 `(matmul_kernel) ;  /* 0xfffffd3802ec7950 */ /* 0x000fea0003c3ffff */
.L_x_18:
[----:B------:R-:W-:-:S00]  /*2c450*/  BRA `(.L_x_18) ;  /* 0xfffffffc00fc7947 */ /* 0x000fc0000383ffff */
[----:B------:R-:W-:-:S00]  /*2c460*/  NOP ;  /* 0x0000000000007918 */ /* 0x000fc00000000000 */
        /* <DEDUP_REMOVED lines=9> */
.L_x_21:


//--------------------- .nv.shared.matmul_kernel  --------------------------
	.section	.nv.shared.matmul_kernel,"aw",@nobits
	.sectionflags	@""
	.align	16
	.zero		1024


//--------------------- .nv.shared.reserved.0     --------------------------
	.section	.nv.shared.reserved.0,"aw",@nobits
	.align	8
	.weak		__nv_reservedSMEM_offset_0_alias
	.size		__nv_reservedSMEM_offset_0_alias, 0, 64
	.other		__nv_reservedSMEM_offset_0_alias,@"STO_CUDA_RESERVED_SHARED STV_DEFAULT"
__nv_reservedSMEM_offset_0_alias:
	.zero		0
.nv.shared.reserved.0:
	.zero		64
	.weak		__nv_reservedSMEM_allocation_phase
	.type		__nv_reservedSMEM_allocation_phase,@object
	.size		__nv_reservedSMEM_allocation_phase,(.L_0 - __nv_reservedSMEM_allocation_phase)
__nv_reservedSMEM_allocation_phase:
	.zero		1
.L_0:
	.zero		7
	.weak		__nv_reservedSMEM_devtool_atexit_pc
	.type		__nv_reservedSMEM_devtool_atexit_pc,@object
	.size		__nv_reservedSMEM_devtool_atexit_pc,(__nv_reservedSMEM_allocation_mask - __nv_reservedSMEM_devtool_atexit_pc)
__nv_reservedSMEM_devtool_atexit_pc:
	.zero		8
	.weak		__nv_reservedSMEM_allocation_mask
	.type		__nv_reservedSMEM_allocation_mask,@object
	.size		__nv_reservedSMEM_allocation_mask,(.L_2 - __nv_reservedSMEM_allocation_mask)
__nv_reservedSMEM_allocation_mask:
	.zero		4
.L_2:


//--------------------- .nv.constant0.matmul_kernel --------------------------
	.section	.nv.constant0.matmul_kernel,"a",@progbits
	.sectionflags	@""
	.align	4
.nv.constant0.matmul_kernel:
	.zero		976


//--------------------- SYMBOLS --------------------------

	.type		.nv.reservedSmem.offset0,@object
	.size		.nv.reservedSmem.offset0,0x4
	.type		.nv.reservedSmem.cap,@object
	.size		.nv.reservedSmem.cap,0x4
